//
// Generated by NVIDIA NVVM Compiler
//
// Compiler Build ID: CL-36424714
// Cuda compilation tools, release 13.0, V13.0.88
// Based on NVVM 20.0.0
//

.version 9.0
.target sm_100
.address_size 64

	// .globl	_ZN3cub18CUB_300001_SM_10006detail11EmptyKernelIvEEvv
// _ZZN3cub18CUB_300001_SM_10006detail10merge_sort30DeviceMergeSortBlockSortKernelINS2_10policy_hubIN6thrust24THRUST_300001_SM_1000_NS10device_ptrI6ulong2EEE9Policy600ES9_PNS0_8NullTypeES9_SD_j11sort_ulong2S8_SC_EEvbT0_T1_T2_T3_T4_PT6_PT7_T5_NS1_7vsmem_tEE19static_temp_storage has been demoted
// _ZZN3cub18CUB_300001_SM_10006detail10merge_sort26DeviceMergeSortMergeKernelINS2_10policy_hubIN6thrust24THRUST_300001_SM_1000_NS10device_ptrI6ulong2EEE9Policy600ES9_PNS0_8NullTypeES9_SD_j11sort_ulong2S8_SC_EEvbT2_T3_T4_PT6_PT7_T5_PSH_SH_NS1_7vsmem_tEE19static_temp_storage has been demoted
// _ZZN3cub18CUB_300001_SM_10006detail10merge_sort30DeviceMergeSortBlockSortKernelINS2_10policy_hubIN6thrust24THRUST_300001_SM_1000_NS10device_ptrI6ulong2EEE9Policy600ES9_PNS0_8NullTypeES9_SD_m11sort_ulong2S8_SC_EEvbT0_T1_T2_T3_T4_PT6_PT7_T5_NS1_7vsmem_tEE19static_temp_storage has been demoted
// _ZZN3cub18CUB_300001_SM_10006detail10merge_sort26DeviceMergeSortMergeKernelINS2_10policy_hubIN6thrust24THRUST_300001_SM_1000_NS10device_ptrI6ulong2EEE9Policy600ES9_PNS0_8NullTypeES9_SD_m11sort_ulong2S8_SC_EEvbT2_T3_T4_PT6_PT7_T5_PSH_SH_NS1_7vsmem_tEE19static_temp_storage has been demoted
.global .align 1 .b8 _ZN30_INTERNAL_e70a4e62_4_k_cu_main4cuda3std3__45__cpo5beginE[1];
.global .align 1 .b8 _ZN30_INTERNAL_e70a4e62_4_k_cu_main4cuda3std3__45__cpo3endE[1];
.global .align 1 .b8 _ZN30_INTERNAL_e70a4e62_4_k_cu_main4cuda3std3__45__cpo6cbeginE[1];
.global .align 1 .b8 _ZN30_INTERNAL_e70a4e62_4_k_cu_main4cuda3std3__45__cpo4cendE[1];
.global .align 1 .b8 _ZN30_INTERNAL_e70a4e62_4_k_cu_main4cuda3std3__45__cpo6rbeginE[1];
.global .align 1 .b8 _ZN30_INTERNAL_e70a4e62_4_k_cu_main4cuda3std3__45__cpo4rendE[1];
.global .align 1 .b8 _ZN30_INTERNAL_e70a4e62_4_k_cu_main4cuda3std3__45__cpo7crbeginE[1];
.global .align 1 .b8 _ZN30_INTERNAL_e70a4e62_4_k_cu_main4cuda3std3__45__cpo5crendE[1];
.global .align 1 .b8 _ZN30_INTERNAL_e70a4e62_4_k_cu_main4cuda3std3__432_GLOBAL__N__e70a4e62_4_k_cu_main6ignoreE[1];
.global .align 1 .b8 _ZN30_INTERNAL_e70a4e62_4_k_cu_main4cuda3std3__419piecewise_constructE[1];
.global .align 1 .b8 _ZN30_INTERNAL_e70a4e62_4_k_cu_main4cuda3std3__48in_placeE[1];
.global .align 1 .b8 _ZN30_INTERNAL_e70a4e62_4_k_cu_main4cuda3std3__420unreachable_sentinelE[1];
.global .align 1 .b8 _ZN30_INTERNAL_e70a4e62_4_k_cu_main4cuda3std3__47nulloptE[1];
.global .align 1 .b8 _ZN30_INTERNAL_e70a4e62_4_k_cu_main4cuda3std3__48unexpectE[1];
.global .align 1 .b8 _ZN30_INTERNAL_e70a4e62_4_k_cu_main4cuda3std6ranges3__45__cpo4swapE[1];
.global .align 1 .b8 _ZN30_INTERNAL_e70a4e62_4_k_cu_main4cuda3std6ranges3__45__cpo9iter_moveE[1];
.global .align 1 .b8 _ZN30_INTERNAL_e70a4e62_4_k_cu_main4cuda3std6ranges3__45__cpo5beginE[1];
.global .align 1 .b8 _ZN30_INTERNAL_e70a4e62_4_k_cu_main4cuda3std6ranges3__45__cpo3endE[1];
.global .align 1 .b8 _ZN30_INTERNAL_e70a4e62_4_k_cu_main4cuda3std6ranges3__45__cpo6cbeginE[1];
.global .align 1 .b8 _ZN30_INTERNAL_e70a4e62_4_k_cu_main4cuda3std6ranges3__45__cpo4cendE[1];
.global .align 1 .b8 _ZN30_INTERNAL_e70a4e62_4_k_cu_main4cuda3std6ranges3__45__cpo7advanceE[1];
.global .align 1 .b8 _ZN30_INTERNAL_e70a4e62_4_k_cu_main4cuda3std6ranges3__45__cpo9iter_swapE[1];
.global .align 1 .b8 _ZN30_INTERNAL_e70a4e62_4_k_cu_main4cuda3std6ranges3__45__cpo4nextE[1];
.global .align 1 .b8 _ZN30_INTERNAL_e70a4e62_4_k_cu_main4cuda3std6ranges3__45__cpo4prevE[1];
.global .align 1 .b8 _ZN30_INTERNAL_e70a4e62_4_k_cu_main4cuda3std6ranges3__45__cpo4dataE[1];
.global .align 1 .b8 _ZN30_INTERNAL_e70a4e62_4_k_cu_main4cuda3std6ranges3__45__cpo5cdataE[1];
.global .align 1 .b8 _ZN30_INTERNAL_e70a4e62_4_k_cu_main4cuda3std6ranges3__45__cpo4sizeE[1];
.global .align 1 .b8 _ZN30_INTERNAL_e70a4e62_4_k_cu_main4cuda3std6ranges3__45__cpo5ssizeE[1];
.global .align 1 .b8 _ZN30_INTERNAL_e70a4e62_4_k_cu_main4cuda3std6ranges3__45__cpo8distanceE[1];
.global .align 1 .b8 _ZN30_INTERNAL_e70a4e62_4_k_cu_main6thrust24THRUST_300001_SM_1000_NS8cuda_cub3parE[1];
.global .align 1 .b8 _ZN30_INTERNAL_e70a4e62_4_k_cu_main6thrust24THRUST_300001_SM_1000_NS8cuda_cub10par_nosyncE[1];
.global .align 1 .b8 _ZN30_INTERNAL_e70a4e62_4_k_cu_main6thrust24THRUST_300001_SM_1000_NS6system6detail10sequential3seqE[1];
.global .align 1 .b8 _ZN30_INTERNAL_e70a4e62_4_k_cu_main6thrust24THRUST_300001_SM_1000_NS6system3cpp3parE[1];
.global .align 1 .b8 _ZN30_INTERNAL_e70a4e62_4_k_cu_main6thrust24THRUST_300001_SM_1000_NS12placeholders2_1E[1];
.global .align 1 .b8 _ZN30_INTERNAL_e70a4e62_4_k_cu_main6thrust24THRUST_300001_SM_1000_NS12placeholders2_2E[1];
.global .align 1 .b8 _ZN30_INTERNAL_e70a4e62_4_k_cu_main6thrust24THRUST_300001_SM_1000_NS12placeholders2_3E[1];
.global .align 1 .b8 _ZN30_INTERNAL_e70a4e62_4_k_cu_main6thrust24THRUST_300001_SM_1000_NS12placeholders2_4E[1];
.global .align 1 .b8 _ZN30_INTERNAL_e70a4e62_4_k_cu_main6thrust24THRUST_300001_SM_1000_NS12placeholders2_5E[1];
.global .align 1 .b8 _ZN30_INTERNAL_e70a4e62_4_k_cu_main6thrust24THRUST_300001_SM_1000_NS12placeholders2_6E[1];
.global .align 1 .b8 _ZN30_INTERNAL_e70a4e62_4_k_cu_main6thrust24THRUST_300001_SM_1000_NS12placeholders2_7E[1];
.global .align 1 .b8 _ZN30_INTERNAL_e70a4e62_4_k_cu_main6thrust24THRUST_300001_SM_1000_NS12placeholders2_8E[1];
.global .align 1 .b8 _ZN30_INTERNAL_e70a4e62_4_k_cu_main6thrust24THRUST_300001_SM_1000_NS12placeholders2_9E[1];
.global .align 1 .b8 _ZN30_INTERNAL_e70a4e62_4_k_cu_main6thrust24THRUST_300001_SM_1000_NS12placeholders3_10E[1];
.global .align 1 .b8 _ZN30_INTERNAL_e70a4e62_4_k_cu_main6thrust24THRUST_300001_SM_1000_NS3seqE[1];
.global .align 1 .b8 _ZN30_INTERNAL_e70a4e62_4_k_cu_main6thrust24THRUST_300001_SM_1000_NS6deviceE[1];

.visible .entry _ZN3cub18CUB_300001_SM_10006detail11EmptyKernelIvEEvv()
{


	ret;

}
	// .globl	_ZN3cub18CUB_300001_SM_10006detail10merge_sort30DeviceMergeSortBlockSortKernelINS2_10policy_hubIN6thrust24THRUST_300001_SM_1000_NS10device_ptrI6ulong2EEE9Policy600ES9_PNS0_8NullTypeES9_SD_j11sort_ulong2S8_SC_EEvbT0_T1_T2_T3_T4_PT6_PT7_T5_NS1_7vsmem_tE
.visible .entry _ZN3cub18CUB_300001_SM_10006detail10merge_sort30DeviceMergeSortBlockSortKernelINS2_10policy_hubIN6thrust24THRUST_300001_SM_1000_NS10device_ptrI6ulong2EEE9Policy600ES9_PNS0_8NullTypeES9_SD_j11sort_ulong2S8_SC_EEvbT0_T1_T2_T3_T4_PT6_PT7_T5_NS1_7vsmem_tE(
	.param .u8 _ZN3cub18CUB_300001_SM_10006detail10merge_sort30DeviceMergeSortBlockSortKernelINS2_10policy_hubIN6thrust24THRUST_300001_SM_1000_NS10device_ptrI6ulong2EEE9Policy600ES9_PNS0_8NullTypeES9_SD_j11sort_ulong2S8_SC_EEvbT0_T1_T2_T3_T4_PT6_PT7_T5_NS1_7vsmem_tE_param_0,
	.param .align 8 .b8 _ZN3cub18CUB_300001_SM_10006detail10merge_sort30DeviceMergeSortBlockSortKernelINS2_10policy_hubIN6thrust24THRUST_300001_SM_1000_NS10device_ptrI6ulong2EEE9Policy600ES9_PNS0_8NullTypeES9_SD_j11sort_ulong2S8_SC_EEvbT0_T1_T2_T3_T4_PT6_PT7_T5_NS1_7vsmem_tE_param_1[8],
	.param .u64 .ptr .align 1 _ZN3cub18CUB_300001_SM_10006detail10merge_sort30DeviceMergeSortBlockSortKernelINS2_10policy_hubIN6thrust24THRUST_300001_SM_1000_NS10device_ptrI6ulong2EEE9Policy600ES9_PNS0_8NullTypeES9_SD_j11sort_ulong2S8_SC_EEvbT0_T1_T2_T3_T4_PT6_PT7_T5_NS1_7vsmem_tE_param_2,
	.param .align 8 .b8 _ZN3cub18CUB_300001_SM_10006detail10merge_sort30DeviceMergeSortBlockSortKernelINS2_10policy_hubIN6thrust24THRUST_300001_SM_1000_NS10device_ptrI6ulong2EEE9Policy600ES9_PNS0_8NullTypeES9_SD_j11sort_ulong2S8_SC_EEvbT0_T1_T2_T3_T4_PT6_PT7_T5_NS1_7vsmem_tE_param_3[8],
	.param .u64 .ptr .align 1 _ZN3cub18CUB_300001_SM_10006detail10merge_sort30DeviceMergeSortBlockSortKernelINS2_10policy_hubIN6thrust24THRUST_300001_SM_1000_NS10device_ptrI6ulong2EEE9Policy600ES9_PNS0_8NullTypeES9_SD_j11sort_ulong2S8_SC_EEvbT0_T1_T2_T3_T4_PT6_PT7_T5_NS1_7vsmem_tE_param_4,
	.param .u32 _ZN3cub18CUB_300001_SM_10006detail10merge_sort30DeviceMergeSortBlockSortKernelINS2_10policy_hubIN6thrust24THRUST_300001_SM_1000_NS10device_ptrI6ulong2EEE9Policy600ES9_PNS0_8NullTypeES9_SD_j11sort_ulong2S8_SC_EEvbT0_T1_T2_T3_T4_PT6_PT7_T5_NS1_7vsmem_tE_param_5,
	.param .u64 .ptr .align 1 _ZN3cub18CUB_300001_SM_10006detail10merge_sort30DeviceMergeSortBlockSortKernelINS2_10policy_hubIN6thrust24THRUST_300001_SM_1000_NS10device_ptrI6ulong2EEE9Policy600ES9_PNS0_8NullTypeES9_SD_j11sort_ulong2S8_SC_EEvbT0_T1_T2_T3_T4_PT6_PT7_T5_NS1_7vsmem_tE_param_6,
	.param .u64 .ptr .align 1 _ZN3cub18CUB_300001_SM_10006detail10merge_sort30DeviceMergeSortBlockSortKernelINS2_10policy_hubIN6thrust24THRUST_300001_SM_1000_NS10device_ptrI6ulong2EEE9Policy600ES9_PNS0_8NullTypeES9_SD_j11sort_ulong2S8_SC_EEvbT0_T1_T2_T3_T4_PT6_PT7_T5_NS1_7vsmem_tE_param_7,
	.param .align 1 .b8 _ZN3cub18CUB_300001_SM_10006detail10merge_sort30DeviceMergeSortBlockSortKernelINS2_10policy_hubIN6thrust24THRUST_300001_SM_1000_NS10device_ptrI6ulong2EEE9Policy600ES9_PNS0_8NullTypeES9_SD_j11sort_ulong2S8_SC_EEvbT0_T1_T2_T3_T4_PT6_PT7_T5_NS1_7vsmem_tE_param_8[1],
	.param .align 8 .b8 _ZN3cub18CUB_300001_SM_10006detail10merge_sort30DeviceMergeSortBlockSortKernelINS2_10policy_hubIN6thrust24THRUST_300001_SM_1000_NS10device_ptrI6ulong2EEE9Policy600ES9_PNS0_8NullTypeES9_SD_j11sort_ulong2S8_SC_EEvbT0_T1_T2_T3_T4_PT6_PT7_T5_NS1_7vsmem_tE_param_9[8]
)
.maxntid 256
{
	.reg .pred 	%p<180>;
	.reg .b16 	%rs<4>;
	.reg .b32 	%r<208>;
	.reg .b64 	%rd<380>;
	// demoted variable
	.shared .align 16 .b8 _ZZN3cub18CUB_300001_SM_10006detail10merge_sort30DeviceMergeSortBlockSortKernelINS2_10policy_hubIN6thrust24THRUST_300001_SM_1000_NS10device_ptrI6ulong2EEE9Policy600ES9_PNS0_8NullTypeES9_SD_j11sort_ulong2S8_SC_EEvbT0_T1_T2_T3_T4_PT6_PT7_T5_NS1_7vsmem_tEE19static_temp_storage[16400];
	ld.param.u64 	%rd212, [_ZN3cub18CUB_300001_SM_10006detail10merge_sort30DeviceMergeSortBlockSortKernelINS2_10policy_hubIN6thrust24THRUST_300001_SM_1000_NS10device_ptrI6ulong2EEE9Policy600ES9_PNS0_8NullTypeES9_SD_j11sort_ulong2S8_SC_EEvbT0_T1_T2_T3_T4_PT6_PT7_T5_NS1_7vsmem_tE_param_3];
	ld.param.u64 	%rd213, [_ZN3cub18CUB_300001_SM_10006detail10merge_sort30DeviceMergeSortBlockSortKernelINS2_10policy_hubIN6thrust24THRUST_300001_SM_1000_NS10device_ptrI6ulong2EEE9Policy600ES9_PNS0_8NullTypeES9_SD_j11sort_ulong2S8_SC_EEvbT0_T1_T2_T3_T4_PT6_PT7_T5_NS1_7vsmem_tE_param_1];
	ld.param.u32 	%r74, [_ZN3cub18CUB_300001_SM_10006detail10merge_sort30DeviceMergeSortBlockSortKernelINS2_10policy_hubIN6thrust24THRUST_300001_SM_1000_NS10device_ptrI6ulong2EEE9Policy600ES9_PNS0_8NullTypeES9_SD_j11sort_ulong2S8_SC_EEvbT0_T1_T2_T3_T4_PT6_PT7_T5_NS1_7vsmem_tE_param_5];
	cvta.to.global.u64 	%rd1, %rd213;
	cvta.to.global.u64 	%rd2, %rd212;
	mov.u32 	%r75, %ctaid.x;
	mov.u32 	%r76, %nctaid.x;
	shl.b32 	%r1, %r75, 10;
	add.s32 	%r77, %r76, -1;
	setp.ge.u32 	%p21, %r75, %r77;
	@%p21 bra 	$L__BB1_56;
	// begin inline asm
	griddepcontrol.wait;
	// end inline asm
	cvt.u64.u32 	%rd230, %r1;
	mov.u32 	%r2, %tid.x;
	and.b32  	%r3, %r2, 31;
	shl.b32 	%r144, %r2, 2;
	and.b32  	%r4, %r144, 3968;
	or.b32  	%r145, %r4, %r3;
	cvt.u64.u32 	%rd231, %r145;
	add.s64 	%rd3, %rd231, %rd230;
	shl.b64 	%rd232, %rd3, 4;
	add.s64 	%rd233, %rd1, %rd232;
	ld.global.v2.u64 	{%rd234, %rd235}, [%rd233];
	ld.global.v2.u64 	{%rd236, %rd237}, [%rd233+512];
	ld.global.v2.u64 	{%rd238, %rd239}, [%rd233+1024];
	ld.global.v2.u64 	{%rd240, %rd241}, [%rd233+1536];
	// begin inline asm
	mov.u32 %r143, %laneid;
	// end inline asm
	add.s32 	%r146, %r143, %r4;
	shl.b32 	%r147, %r146, 4;
	mov.u32 	%r148, _ZZN3cub18CUB_300001_SM_10006detail10merge_sort30DeviceMergeSortBlockSortKernelINS2_10policy_hubIN6thrust24THRUST_300001_SM_1000_NS10device_ptrI6ulong2EEE9Policy600ES9_PNS0_8NullTypeES9_SD_j11sort_ulong2S8_SC_EEvbT0_T1_T2_T3_T4_PT6_PT7_T5_NS1_7vsmem_tEE19static_temp_storage;
	add.s32 	%r5, %r148, %r147;
	st.shared.v2.u64 	[%r5], {%rd234, %rd235};
	st.shared.v2.u64 	[%r5+512], {%rd236, %rd237};
	st.shared.v2.u64 	[%r5+1024], {%rd238, %rd239};
	st.shared.v2.u64 	[%r5+1536], {%rd240, %rd241};
	bar.warp.sync 	-1;
	mad.lo.s32 	%r6, %r143, 48, %r5;
	ld.shared.v2.u64 	{%rd303, %rd302}, [%r6];
	ld.shared.v2.u64 	{%rd6, %rd7}, [%r6+16];
	ld.shared.v2.u64 	{%rd279, %rd278}, [%r6+32];
	ld.shared.v2.u64 	{%rd10, %rd11}, [%r6+48];
	bar.sync 	0;
	// begin inline asm
	griddepcontrol.launch_dependents;
	// end inline asm
	setp.lt.u64 	%p108, %rd6, %rd303;
	@%p108 bra 	$L__BB1_4;
	setp.ne.s64 	%p109, %rd6, %rd303;
	mov.u64 	%rd282, %rd7;
	mov.u64 	%rd273, %rd6;
	@%p109 bra 	$L__BB1_5;
	setp.ge.u64 	%p110, %rd7, %rd302;
	mov.u64 	%rd273, %rd303;
	@%p110 bra 	$L__BB1_5;
$L__BB1_4:
	mov.u64 	%rd282, %rd302;
	mov.u64 	%rd273, %rd303;
	mov.u64 	%rd302, %rd7;
	mov.u64 	%rd303, %rd6;
$L__BB1_5:
	setp.lt.u64 	%p111, %rd10, %rd279;
	@%p111 bra 	$L__BB1_8;
	setp.ne.s64 	%p112, %rd10, %rd279;
	mov.u64 	%rd276, %rd11;
	mov.u64 	%rd277, %rd10;
	@%p112 bra 	$L__BB1_9;
	setp.ge.u64 	%p113, %rd11, %rd278;
	mov.u64 	%rd277, %rd279;
	@%p113 bra 	$L__BB1_9;
$L__BB1_8:
	mov.u64 	%rd276, %rd278;
	mov.u64 	%rd277, %rd279;
	mov.u64 	%rd278, %rd11;
	mov.u64 	%rd279, %rd10;
$L__BB1_9:
	setp.lt.u64 	%p114, %rd279, %rd273;
	@%p114 bra 	$L__BB1_12;
	setp.ne.s64 	%p115, %rd279, %rd273;
	mov.u64 	%rd290, %rd278;
	mov.u64 	%rd281, %rd279;
	@%p115 bra 	$L__BB1_13;
	setp.ge.u64 	%p116, %rd278, %rd282;
	mov.u64 	%rd281, %rd273;
	@%p116 bra 	$L__BB1_13;
$L__BB1_12:
	mov.u64 	%rd290, %rd282;
	mov.u64 	%rd281, %rd273;
	mov.u64 	%rd282, %rd278;
	mov.u64 	%rd273, %rd279;
$L__BB1_13:
	setp.lt.u64 	%p117, %rd273, %rd303;
	@%p117 bra 	$L__BB1_16;
	setp.ne.s64 	%p118, %rd273, %rd303;
	mov.u64 	%rd300, %rd282;
	mov.u64 	%rd301, %rd273;
	@%p118 bra 	$L__BB1_17;
	setp.ge.u64 	%p119, %rd282, %rd302;
	mov.u64 	%rd301, %rd303;
	@%p119 bra 	$L__BB1_17;
$L__BB1_16:
	mov.u64 	%rd300, %rd302;
	mov.u64 	%rd301, %rd303;
	mov.u64 	%rd302, %rd282;
	mov.u64 	%rd303, %rd273;
$L__BB1_17:
	setp.lt.u64 	%p120, %rd277, %rd281;
	@%p120 bra 	$L__BB1_20;
	setp.ne.s64 	%p121, %rd277, %rd281;
	mov.u64 	%rd296, %rd276;
	mov.u64 	%rd297, %rd277;
	mov.u64 	%rd291, %rd281;
	@%p121 bra 	$L__BB1_21;
	setp.ge.u64 	%p122, %rd276, %rd290;
	mov.u64 	%rd291, %rd277;
	@%p122 bra 	$L__BB1_21;
$L__BB1_20:
	mov.u64 	%rd296, %rd290;
	mov.u64 	%rd297, %rd281;
	mov.u64 	%rd290, %rd276;
	mov.u64 	%rd291, %rd277;
$L__BB1_21:
	setp.lt.u64 	%p123, %rd291, %rd301;
	@%p123 bra 	$L__BB1_24;
	setp.ne.s64 	%p124, %rd291, %rd301;
	mov.u64 	%rd298, %rd290;
	mov.u64 	%rd299, %rd291;
	@%p124 bra 	$L__BB1_25;
	setp.ge.u64 	%p125, %rd290, %rd300;
	mov.u64 	%rd299, %rd301;
	@%p125 bra 	$L__BB1_25;
$L__BB1_24:
	mov.u64 	%rd298, %rd300;
	mov.u64 	%rd299, %rd301;
	mov.u64 	%rd300, %rd290;
	mov.u64 	%rd301, %rd291;
$L__BB1_25:
	mov.b32 	%r200, 2;
	shl.b32 	%r151, %r2, 6;
	add.s32 	%r153, %r148, %r151;
$L__BB1_26:
	mov.u32 	%r7, %r200;
	bar.sync 	0;
	add.s32 	%r150, %r7, -1;
	st.shared.v2.u64 	[%r153], {%rd303, %rd302};
	st.shared.v2.u64 	[%r153+16], {%rd301, %rd300};
	st.shared.v2.u64 	[%r153+32], {%rd299, %rd298};
	st.shared.v2.u64 	[%r153+48], {%rd297, %rd296};
	bar.sync 	0;
	neg.s32 	%r154, %r7;
	and.b32  	%r155, %r2, %r154;
	shl.b32 	%r156, %r155, 2;
	shl.b32 	%r200, %r7, 1;
	and.b32  	%r157, %r150, %r2;
	shl.b32 	%r158, %r157, 2;
	min.u32 	%r9, %r158, 1024;
	min.u32 	%r10, %r156, 1024;
	add.s32 	%r159, %r10, %r200;
	min.u32 	%r11, %r159, 1024;
	add.s32 	%r160, %r11, %r200;
	min.u32 	%r12, %r160, 1024;
	sub.s32 	%r161, %r11, %r10;
	sub.s32 	%r162, %r12, %r11;
	setp.lt.s32 	%p126, %r9, %r162;
	sub.s32 	%r163, %r9, %r162;
	selp.b32 	%r203, 0, %r163, %p126;
	min.s32 	%r201, %r161, %r9;
	setp.ge.s32 	%p127, %r203, %r201;
	@%p127 bra 	$L__BB1_31;
	add.s32 	%r15, %r11, %r9;
$L__BB1_28:
	sub.s32 	%r164, %r201, %r203;
	shr.u32 	%r165, %r164, 31;
	add.s32 	%r166, %r164, %r165;
	shr.s32 	%r167, %r166, 1;
	add.s32 	%r18, %r167, %r203;
	add.s32 	%r168, %r18, %r10;
	shl.b32 	%r169, %r168, 4;
	mov.u32 	%r170, _ZZN3cub18CUB_300001_SM_10006detail10merge_sort30DeviceMergeSortBlockSortKernelINS2_10policy_hubIN6thrust24THRUST_300001_SM_1000_NS10device_ptrI6ulong2EEE9Policy600ES9_PNS0_8NullTypeES9_SD_j11sort_ulong2S8_SC_EEvbT0_T1_T2_T3_T4_PT6_PT7_T5_NS1_7vsmem_tEE19static_temp_storage;
	add.s32 	%r19, %r170, %r169;
	ld.shared.u64 	%rd44, [%r19];
	not.b32 	%r171, %r18;
	add.s32 	%r172, %r15, %r171;
	shl.b32 	%r173, %r172, 4;
	add.s32 	%r20, %r170, %r173;
	ld.shared.u64 	%rd45, [%r20];
	setp.lt.u64 	%p129, %rd45, %rd44;
	mov.pred 	%p170, 0;
	@%p129 bra 	$L__BB1_30;
	ld.shared.u64 	%rd242, [%r20+8];
	ld.shared.u64 	%rd244, [%r19+8];
	setp.ne.s64 	%p130, %rd45, %rd44;
	setp.ge.u64 	%p131, %rd242, %rd244;
	or.pred  	%p170, %p130, %p131;
$L__BB1_30:
	add.s32 	%r174, %r18, 1;
	selp.b32 	%r203, %r174, %r203, %p170;
	selp.b32 	%r201, %r201, %r18, %p170;
	setp.lt.s32 	%p132, %r203, %r201;
	@%p132 bra 	$L__BB1_28;
$L__BB1_31:
	add.s32 	%r24, %r203, %r10;
	add.s32 	%r175, %r11, %r9;
	sub.s32 	%r25, %r175, %r203;
	shl.b32 	%r176, %r24, 4;
	mov.u32 	%r177, _ZZN3cub18CUB_300001_SM_10006detail10merge_sort30DeviceMergeSortBlockSortKernelINS2_10policy_hubIN6thrust24THRUST_300001_SM_1000_NS10device_ptrI6ulong2EEE9Policy600ES9_PNS0_8NullTypeES9_SD_j11sort_ulong2S8_SC_EEvbT0_T1_T2_T3_T4_PT6_PT7_T5_NS1_7vsmem_tEE19static_temp_storage;
	add.s32 	%r26, %r177, %r176;
	ld.shared.v2.u64 	{%rd310, %rd311}, [%r26];
	shl.b32 	%r178, %r25, 4;
	add.s32 	%r27, %r177, %r178;
	ld.shared.v2.u64 	{%rd304, %rd305}, [%r27];
	setp.ge.s32 	%p134, %r25, %r12;
	mov.pred 	%p171, 0;
	@%p134 bra 	$L__BB1_34;
	setp.ge.s32 	%p136, %r24, %r11;
	setp.lt.u64 	%p137, %rd304, %rd310;
	or.pred  	%p138, %p136, %p137;
	mov.pred 	%p171, -1;
	@%p138 bra 	$L__BB1_34;
	setp.eq.s64 	%p139, %rd304, %rd310;
	setp.lt.u64 	%p140, %rd305, %rd311;
	and.pred  	%p171, %p139, %p140;
$L__BB1_34:
	selp.b64 	%rd302, %rd305, %rd311, %p171;
	selp.b64 	%rd303, %rd304, %rd310, %p171;
	selp.u32 	%r179, 1, 0, %p171;
	add.s32 	%r28, %r25, %r179;
	not.pred 	%p141, %p171;
	selp.u32 	%r180, 1, 0, %p141;
	add.s32 	%r29, %r24, %r180;
	@%p141 bra 	$L__BB1_36;
	ld.shared.v2.u64 	{%rd304, %rd305}, [%r27+16];
	bra.uni 	$L__BB1_37;
$L__BB1_36:
	ld.shared.v2.u64 	{%rd310, %rd311}, [%r26+16];
$L__BB1_37:
	setp.ge.s32 	%p143, %r28, %r12;
	mov.pred 	%p172, 0;
	@%p143 bra 	$L__BB1_40;
	setp.ge.s32 	%p145, %r29, %r11;
	setp.lt.u64 	%p146, %rd304, %rd310;
	or.pred  	%p147, %p145, %p146;
	mov.pred 	%p172, -1;
	@%p147 bra 	$L__BB1_40;
	setp.eq.s64 	%p148, %rd304, %rd310;
	setp.lt.u64 	%p149, %rd305, %rd311;
	and.pred  	%p172, %p148, %p149;
$L__BB1_40:
	selp.b64 	%rd300, %rd305, %rd311, %p172;
	selp.b64 	%rd301, %rd304, %rd310, %p172;
	selp.u32 	%r181, 1, 0, %p172;
	add.s32 	%r30, %r28, %r181;
	not.pred 	%p150, %p172;
	selp.u32 	%r182, 1, 0, %p150;
	add.s32 	%r31, %r29, %r182;
	@%p172 bra 	$L__BB1_42;
	shl.b32 	%r183, %r31, 4;
	mov.u32 	%r184, _ZZN3cub18CUB_300001_SM_10006detail10merge_sort30DeviceMergeSortBlockSortKernelINS2_10policy_hubIN6thrust24THRUST_300001_SM_1000_NS10device_ptrI6ulong2EEE9Policy600ES9_PNS0_8NullTypeES9_SD_j11sort_ulong2S8_SC_EEvbT0_T1_T2_T3_T4_PT6_PT7_T5_NS1_7vsmem_tEE19static_temp_storage;
	add.s32 	%r185, %r184, %r183;
	ld.shared.v2.u64 	{%rd310, %rd311}, [%r185];
	bra.uni 	$L__BB1_43;
$L__BB1_42:
	shl.b32 	%r186, %r30, 4;
	mov.u32 	%r187, _ZZN3cub18CUB_300001_SM_10006detail10merge_sort30DeviceMergeSortBlockSortKernelINS2_10policy_hubIN6thrust24THRUST_300001_SM_1000_NS10device_ptrI6ulong2EEE9Policy600ES9_PNS0_8NullTypeES9_SD_j11sort_ulong2S8_SC_EEvbT0_T1_T2_T3_T4_PT6_PT7_T5_NS1_7vsmem_tEE19static_temp_storage;
	add.s32 	%r188, %r187, %r186;
	ld.shared.v2.u64 	{%rd304, %rd305}, [%r188];
$L__BB1_43:
	setp.ge.s32 	%p152, %r30, %r12;
	mov.pred 	%p173, 0;
	@%p152 bra 	$L__BB1_46;
	setp.ge.s32 	%p154, %r31, %r11;
	setp.lt.u64 	%p155, %rd304, %rd310;
	or.pred  	%p156, %p154, %p155;
	mov.pred 	%p173, -1;
	@%p156 bra 	$L__BB1_46;
	setp.eq.s64 	%p157, %rd304, %rd310;
	setp.lt.u64 	%p158, %rd305, %rd311;
	and.pred  	%p173, %p157, %p158;
$L__BB1_46:
	selp.b64 	%rd298, %rd305, %rd311, %p173;
	selp.b64 	%rd299, %rd304, %rd310, %p173;
	selp.u32 	%r189, 1, 0, %p173;
	add.s32 	%r32, %r30, %r189;
	not.pred 	%p159, %p173;
	selp.u32 	%r190, 1, 0, %p159;
	add.s32 	%r33, %r31, %r190;
	@%p173 bra 	$L__BB1_48;
	shl.b32 	%r191, %r33, 4;
	mov.u32 	%r192, _ZZN3cub18CUB_300001_SM_10006detail10merge_sort30DeviceMergeSortBlockSortKernelINS2_10policy_hubIN6thrust24THRUST_300001_SM_1000_NS10device_ptrI6ulong2EEE9Policy600ES9_PNS0_8NullTypeES9_SD_j11sort_ulong2S8_SC_EEvbT0_T1_T2_T3_T4_PT6_PT7_T5_NS1_7vsmem_tEE19static_temp_storage;
	add.s32 	%r193, %r192, %r191;
	ld.shared.v2.u64 	{%rd310, %rd311}, [%r193];
	bra.uni 	$L__BB1_49;
$L__BB1_48:
	shl.b32 	%r194, %r32, 4;
	mov.u32 	%r195, _ZZN3cub18CUB_300001_SM_10006detail10merge_sort30DeviceMergeSortBlockSortKernelINS2_10policy_hubIN6thrust24THRUST_300001_SM_1000_NS10device_ptrI6ulong2EEE9Policy600ES9_PNS0_8NullTypeES9_SD_j11sort_ulong2S8_SC_EEvbT0_T1_T2_T3_T4_PT6_PT7_T5_NS1_7vsmem_tEE19static_temp_storage;
	add.s32 	%r196, %r195, %r194;
	ld.shared.v2.u64 	{%rd304, %rd305}, [%r196];
$L__BB1_49:
	setp.ge.s32 	%p161, %r32, %r12;
	mov.pred 	%p174, 0;
	@%p161 bra 	$L__BB1_52;
	setp.ge.s32 	%p163, %r33, %r11;
	setp.lt.u64 	%p164, %rd304, %rd310;
	or.pred  	%p165, %p163, %p164;
	mov.pred 	%p174, -1;
	@%p165 bra 	$L__BB1_52;
	setp.eq.s64 	%p166, %rd304, %rd310;
	setp.lt.u64 	%p167, %rd305, %rd311;
	and.pred  	%p174, %p166, %p167;
$L__BB1_52:
	selp.b64 	%rd296, %rd305, %rd311, %p174;
	selp.b64 	%rd297, %rd304, %rd310, %p174;
	setp.lt.u32 	%p168, %r7, 129;
	@%p168 bra 	$L__BB1_26;
	ld.param.s8 	%rs3, [_ZN3cub18CUB_300001_SM_10006detail10merge_sort30DeviceMergeSortBlockSortKernelINS2_10policy_hubIN6thrust24THRUST_300001_SM_1000_NS10device_ptrI6ulong2EEE9Policy600ES9_PNS0_8NullTypeES9_SD_j11sort_ulong2S8_SC_EEvbT0_T1_T2_T3_T4_PT6_PT7_T5_NS1_7vsmem_tE_param_0];
	bar.sync 	0;
	setp.eq.s16 	%p169, %rs3, 0;
	@%p169 bra 	$L__BB1_55;
	st.shared.v2.u64 	[%r6], {%rd303, %rd302};
	st.shared.v2.u64 	[%r6+16], {%rd301, %rd300};
	st.shared.v2.u64 	[%r6+32], {%rd299, %rd298};
	st.shared.v2.u64 	[%r6+48], {%rd297, %rd296};
	bar.warp.sync 	-1;
	ld.shared.v2.u64 	{%rd246, %rd247}, [%r5];
	ld.shared.v2.u64 	{%rd248, %rd249}, [%r5+512];
	ld.shared.v2.u64 	{%rd250, %rd251}, [%r5+1024];
	ld.shared.v2.u64 	{%rd252, %rd253}, [%r5+1536];
	cvt.u64.u32 	%rd254, %r4;
	mov.u32 	%r197, %ctaid.x;
	shl.b32 	%r198, %r197, 10;
	or.b32  	%r199, %r3, %r198;
	cvt.u64.u32 	%rd255, %r199;
	add.s64 	%rd256, %rd255, %rd254;
	shl.b64 	%rd257, %rd256, 4;
	add.s64 	%rd258, %rd2, %rd257;
	st.global.v2.u64 	[%rd258], {%rd246, %rd247};
	st.global.v2.u64 	[%rd258+512], {%rd248, %rd249};
	st.global.v2.u64 	[%rd258+1024], {%rd250, %rd251};
	st.global.v2.u64 	[%rd258+1536], {%rd252, %rd253};
	bra.uni 	$L__BB1_148;
$L__BB1_55:
	ld.param.u64 	%rd271, [_ZN3cub18CUB_300001_SM_10006detail10merge_sort30DeviceMergeSortBlockSortKernelINS2_10policy_hubIN6thrust24THRUST_300001_SM_1000_NS10device_ptrI6ulong2EEE9Policy600ES9_PNS0_8NullTypeES9_SD_j11sort_ulong2S8_SC_EEvbT0_T1_T2_T3_T4_PT6_PT7_T5_NS1_7vsmem_tE_param_6];
	st.shared.v2.u64 	[%r6], {%rd303, %rd302};
	st.shared.v2.u64 	[%r6+16], {%rd301, %rd300};
	st.shared.v2.u64 	[%r6+32], {%rd299, %rd298};
	st.shared.v2.u64 	[%r6+48], {%rd297, %rd296};
	bar.warp.sync 	-1;
	ld.shared.v2.u64 	{%rd259, %rd260}, [%r5];
	ld.shared.v2.u64 	{%rd261, %rd262}, [%r5+512];
	ld.shared.v2.u64 	{%rd263, %rd264}, [%r5+1024];
	ld.shared.v2.u64 	{%rd265, %rd266}, [%r5+1536];
	cvta.to.global.u64 	%rd267, %rd271;
	add.s64 	%rd269, %rd267, %rd232;
	st.global.v2.u64 	[%rd269], {%rd259, %rd260};
	st.global.v2.u64 	[%rd269+512], {%rd261, %rd262};
	st.global.v2.u64 	[%rd269+1024], {%rd263, %rd264};
	st.global.v2.u64 	[%rd269+1536], {%rd265, %rd266};
	bra.uni 	$L__BB1_148;
$L__BB1_56:
	sub.s32 	%r78, %r74, %r1;
	min.s32 	%r34, %r78, 1024;
	// begin inline asm
	griddepcontrol.wait;
	// end inline asm
	mul.wide.u32 	%rd214, %r1, 16;
	add.s64 	%rd215, %rd1, %rd214;
	mov.u32 	%r35, %tid.x;
	ld.global.v2.u64 	{%rd323, %rd322}, [%rd215];
	and.b32  	%r36, %r35, 31;
	shl.b32 	%r79, %r35, 2;
	and.b32  	%r80, %r79, 3968;
	or.b32  	%r37, %r80, %r36;
	setp.ge.s32 	%p22, %r37, %r34;
	shl.b32 	%r81, %r37, 4;
	cvt.u64.u32 	%rd216, %r81;
	add.s64 	%rd84, %rd215, %rd216;
	mov.u64 	%rd316, %rd322;
	mov.u64 	%rd317, %rd323;
	@%p22 bra 	$L__BB1_58;
	ld.global.v2.u64 	{%rd317, %rd316}, [%rd84];
$L__BB1_58:
	add.s32 	%r38, %r37, 32;
	setp.ge.s32 	%p23, %r38, %r34;
	mov.u64 	%rd318, %rd322;
	mov.u64 	%rd319, %rd323;
	@%p23 bra 	$L__BB1_60;
	ld.global.v2.u64 	{%rd319, %rd318}, [%rd84+512];
$L__BB1_60:
	add.s32 	%r39, %r37, 64;
	setp.ge.s32 	%p24, %r39, %r34;
	mov.u64 	%rd320, %rd322;
	mov.u64 	%rd321, %rd323;
	@%p24 bra 	$L__BB1_62;
	ld.global.v2.u64 	{%rd321, %rd320}, [%rd84+1024];
$L__BB1_62:
	add.s32 	%r40, %r37, 96;
	setp.ge.s32 	%p25, %r40, %r34;
	@%p25 bra 	$L__BB1_64;
	ld.global.v2.u64 	{%rd323, %rd322}, [%rd84+1536];
$L__BB1_64:
	// begin inline asm
	mov.u32 %r82, %laneid;
	// end inline asm
	add.s32 	%r83, %r82, %r80;
	shl.b32 	%r84, %r83, 4;
	mov.u32 	%r85, _ZZN3cub18CUB_300001_SM_10006detail10merge_sort30DeviceMergeSortBlockSortKernelINS2_10policy_hubIN6thrust24THRUST_300001_SM_1000_NS10device_ptrI6ulong2EEE9Policy600ES9_PNS0_8NullTypeES9_SD_j11sort_ulong2S8_SC_EEvbT0_T1_T2_T3_T4_PT6_PT7_T5_NS1_7vsmem_tEE19static_temp_storage;
	add.s32 	%r43, %r85, %r84;
	st.shared.v2.u64 	[%r43], {%rd317, %rd316};
	st.shared.v2.u64 	[%r43+512], {%rd319, %rd318};
	st.shared.v2.u64 	[%r43+1024], {%rd321, %rd320};
	st.shared.v2.u64 	[%r43+1536], {%rd323, %rd322};
	bar.warp.sync 	-1;
	mad.lo.s32 	%r44, %r82, 48, %r43;
	ld.shared.v2.u64 	{%rd359, %rd358}, [%r44];
	ld.shared.v2.u64 	{%rd103, %rd104}, [%r44+16];
	ld.shared.v2.u64 	{%rd105, %rd106}, [%r44+32];
	ld.shared.v2.u64 	{%rd107, %rd108}, [%r44+48];
	bar.sync 	0;
	// begin inline asm
	griddepcontrol.launch_dependents;
	// end inline asm
	or.b32  	%r86, %r79, 1;
	setp.ge.u32 	%p26, %r86, %r34;
	mov.u64 	%rd356, %rd358;
	mov.u64 	%rd357, %rd359;
	mov.u64 	%rd330, %rd359;
	mov.u64 	%rd331, %rd358;
	@%p26 bra 	$L__BB1_69;
	setp.lt.u64 	%p27, %rd359, %rd103;
	@%p27 bra 	$L__BB1_68;
	setp.ne.s64 	%p28, %rd359, %rd103;
	mov.u64 	%rd356, %rd104;
	mov.u64 	%rd357, %rd103;
	mov.u64 	%rd330, %rd359;
	mov.u64 	%rd331, %rd358;
	@%p28 bra 	$L__BB1_69;
	setp.ge.u64 	%p29, %rd358, %rd104;
	mov.u64 	%rd356, %rd104;
	mov.u64 	%rd357, %rd359;
	mov.u64 	%rd330, %rd359;
	mov.u64 	%rd331, %rd358;
	@%p29 bra 	$L__BB1_69;
$L__BB1_68:
	mov.u64 	%rd356, %rd104;
	mov.u64 	%rd357, %rd103;
	mov.u64 	%rd330, %rd103;
	mov.u64 	%rd331, %rd104;
$L__BB1_69:
	add.s32 	%r87, %r79, 2;
	setp.ge.u32 	%p30, %r87, %r34;
	mov.u64 	%rd354, %rd331;
	mov.u64 	%rd355, %rd330;
	@%p30 bra 	$L__BB1_74;
	setp.lt.u64 	%p31, %rd330, %rd105;
	@%p31 bra 	$L__BB1_73;
	setp.ne.s64 	%p32, %rd330, %rd105;
	mov.u64 	%rd354, %rd106;
	mov.u64 	%rd355, %rd105;
	@%p32 bra 	$L__BB1_74;
	setp.ge.u64 	%p33, %rd331, %rd106;
	mov.u64 	%rd354, %rd106;
	mov.u64 	%rd355, %rd105;
	mov.u64 	%rd330, %rd105;
	@%p33 bra 	$L__BB1_74;
$L__BB1_73:
	mov.u64 	%rd354, %rd106;
	mov.u64 	%rd355, %rd105;
	mov.u64 	%rd330, %rd105;
	mov.u64 	%rd331, %rd106;
$L__BB1_74:
	add.s32 	%r88, %r79, 3;
	setp.lt.u32 	%p34, %r88, %r34;
	selp.b64 	%rd352, %rd108, %rd331, %p34;
	selp.b64 	%rd353, %rd107, %rd330, %p34;
	setp.ge.u32 	%p35, %r79, %r34;
	@%p35 bra 	$L__BB1_99;
	setp.lt.u64 	%p36, %rd357, %rd359;
	@%p36 bra 	$L__BB1_78;
	setp.ne.s64 	%p37, %rd357, %rd359;
	mov.u64 	%rd342, %rd356;
	mov.u64 	%rd333, %rd357;
	@%p37 bra 	$L__BB1_79;
	setp.ge.u64 	%p38, %rd356, %rd358;
	mov.u64 	%rd333, %rd359;
	@%p38 bra 	$L__BB1_79;
$L__BB1_78:
	mov.u64 	%rd342, %rd358;
	mov.u64 	%rd333, %rd359;
	mov.u64 	%rd358, %rd356;
	mov.u64 	%rd359, %rd357;
$L__BB1_79:
	setp.lt.u64 	%p39, %rd353, %rd355;
	@%p39 bra 	$L__BB1_82;
	setp.ne.s64 	%p40, %rd353, %rd355;
	mov.u64 	%rd336, %rd352;
	mov.u64 	%rd337, %rd353;
	@%p40 bra 	$L__BB1_83;
	setp.ge.u64 	%p41, %rd352, %rd354;
	mov.u64 	%rd337, %rd355;
	@%p41 bra 	$L__BB1_83;
$L__BB1_82:
	mov.u64 	%rd336, %rd354;
	mov.u64 	%rd337, %rd355;
	mov.u64 	%rd354, %rd352;
	mov.u64 	%rd355, %rd353;
$L__BB1_83:
	setp.lt.u64 	%p42, %rd355, %rd333;
	@%p42 bra 	$L__BB1_86;
	setp.ne.s64 	%p43, %rd355, %rd333;
	mov.u64 	%rd350, %rd354;
	mov.u64 	%rd341, %rd355;
	@%p43 bra 	$L__BB1_87;
	setp.ge.u64 	%p44, %rd354, %rd342;
	mov.u64 	%rd341, %rd333;
	@%p44 bra 	$L__BB1_87;
$L__BB1_86:
	mov.u64 	%rd350, %rd342;
	mov.u64 	%rd341, %rd333;
	mov.u64 	%rd342, %rd354;
	mov.u64 	%rd333, %rd355;
$L__BB1_87:
	setp.lt.u64 	%p45, %rd333, %rd359;
	@%p45 bra 	$L__BB1_90;
	setp.ne.s64 	%p46, %rd333, %rd359;
	mov.u64 	%rd356, %rd342;
	mov.u64 	%rd357, %rd333;
	@%p46 bra 	$L__BB1_91;
	setp.ge.u64 	%p47, %rd342, %rd358;
	mov.u64 	%rd357, %rd359;
	@%p47 bra 	$L__BB1_91;
$L__BB1_90:
	mov.u64 	%rd356, %rd358;
	mov.u64 	%rd357, %rd359;
	mov.u64 	%rd358, %rd342;
	mov.u64 	%rd359, %rd333;
$L__BB1_91:
	setp.lt.u64 	%p48, %rd337, %rd341;
	@%p48 bra 	$L__BB1_94;
	setp.ne.s64 	%p49, %rd337, %rd341;
	mov.u64 	%rd352, %rd336;
	mov.u64 	%rd353, %rd337;
	mov.u64 	%rd351, %rd341;
	@%p49 bra 	$L__BB1_95;
	setp.ge.u64 	%p50, %rd336, %rd350;
	mov.u64 	%rd351, %rd337;
	@%p50 bra 	$L__BB1_95;
$L__BB1_94:
	mov.u64 	%rd352, %rd350;
	mov.u64 	%rd353, %rd341;
	mov.u64 	%rd350, %rd336;
	mov.u64 	%rd351, %rd337;
$L__BB1_95:
	setp.lt.u64 	%p51, %rd351, %rd357;
	@%p51 bra 	$L__BB1_98;
	setp.ne.s64 	%p52, %rd351, %rd357;
	mov.u64 	%rd354, %rd350;
	mov.u64 	%rd355, %rd351;
	@%p52 bra 	$L__BB1_99;
	setp.ge.u64 	%p53, %rd350, %rd356;
	mov.u64 	%rd354, %rd350;
	mov.u64 	%rd355, %rd357;
	@%p53 bra 	$L__BB1_99;
$L__BB1_98:
	mov.u64 	%rd354, %rd356;
	mov.u64 	%rd355, %rd357;
	mov.u64 	%rd356, %rd350;
	mov.u64 	%rd357, %rd351;
$L__BB1_99:
	mov.b32 	%r204, 2;
	shl.b32 	%r91, %r35, 6;
	mov.u32 	%r92, _ZZN3cub18CUB_300001_SM_10006detail10merge_sort30DeviceMergeSortBlockSortKernelINS2_10policy_hubIN6thrust24THRUST_300001_SM_1000_NS10device_ptrI6ulong2EEE9Policy600ES9_PNS0_8NullTypeES9_SD_j11sort_ulong2S8_SC_EEvbT0_T1_T2_T3_T4_PT6_PT7_T5_NS1_7vsmem_tEE19static_temp_storage;
	add.s32 	%r93, %r92, %r91;
$L__BB1_100:
	mov.u32 	%r45, %r204;
	bar.sync 	0;
	add.s32 	%r90, %r45, -1;
	st.shared.v2.u64 	[%r93], {%rd359, %rd358};
	st.shared.v2.u64 	[%r93+16], {%rd357, %rd356};
	st.shared.v2.u64 	[%r93+32], {%rd355, %rd354};
	st.shared.v2.u64 	[%r93+48], {%rd353, %rd352};
	bar.sync 	0;
	neg.s32 	%r94, %r45;
	and.b32  	%r95, %r35, %r94;
	shl.b32 	%r96, %r95, 2;
	shl.b32 	%r97, %r45, 1;
	and.b32  	%r98, %r90, %r35;
	shl.b32 	%r99, %r98, 2;
	min.s32 	%r46, %r99, %r34;
	min.s32 	%r47, %r96, %r34;
	add.s32 	%r100, %r47, %r97;
	min.s32 	%r48, %r100, %r34;
	add.s32 	%r101, %r48, %r97;
	min.s32 	%r49, %r101, %r34;
	sub.s32 	%r102, %r48, %r47;
	sub.s32 	%r103, %r49, %r48;
	setp.lt.s32 	%p54, %r46, %r103;
	sub.s32 	%r104, %r46, %r103;
	selp.b32 	%r207, 0, %r104, %p54;
	min.s32 	%r205, %r102, %r46;
	setp.ge.s32 	%p55, %r207, %r205;
	@%p55 bra 	$L__BB1_105;
	add.s32 	%r52, %r48, %r46;
$L__BB1_102:
	sub.s32 	%r105, %r205, %r207;
	shr.u32 	%r106, %r105, 31;
	add.s32 	%r107, %r105, %r106;
	shr.s32 	%r108, %r107, 1;
	add.s32 	%r55, %r108, %r207;
	add.s32 	%r109, %r55, %r47;
	shl.b32 	%r110, %r109, 4;
	mov.u32 	%r111, _ZZN3cub18CUB_300001_SM_10006detail10merge_sort30DeviceMergeSortBlockSortKernelINS2_10policy_hubIN6thrust24THRUST_300001_SM_1000_NS10device_ptrI6ulong2EEE9Policy600ES9_PNS0_8NullTypeES9_SD_j11sort_ulong2S8_SC_EEvbT0_T1_T2_T3_T4_PT6_PT7_T5_NS1_7vsmem_tEE19static_temp_storage;
	add.s32 	%r56, %r111, %r110;
	ld.shared.u64 	%rd155, [%r56];
	not.b32 	%r112, %r55;
	add.s32 	%r113, %r52, %r112;
	shl.b32 	%r114, %r113, 4;
	add.s32 	%r57, %r111, %r114;
	ld.shared.u64 	%rd156, [%r57];
	setp.lt.u64 	%p57, %rd156, %rd155;
	mov.pred 	%p175, 0;
	@%p57 bra 	$L__BB1_104;
	ld.shared.u64 	%rd217, [%r57+8];
	ld.shared.u64 	%rd219, [%r56+8];
	setp.ne.s64 	%p58, %rd156, %rd155;
	setp.ge.u64 	%p59, %rd217, %rd219;
	or.pred  	%p175, %p58, %p59;
$L__BB1_104:
	add.s32 	%r115, %r55, 1;
	selp.b32 	%r207, %r115, %r207, %p175;
	selp.b32 	%r205, %r205, %r55, %p175;
	setp.lt.s32 	%p60, %r207, %r205;
	@%p60 bra 	$L__BB1_102;
$L__BB1_105:
	add.s32 	%r61, %r207, %r47;
	add.s32 	%r116, %r48, %r46;
	sub.s32 	%r62, %r116, %r207;
	shl.b32 	%r117, %r61, 4;
	mov.u32 	%r118, _ZZN3cub18CUB_300001_SM_10006detail10merge_sort30DeviceMergeSortBlockSortKernelINS2_10policy_hubIN6thrust24THRUST_300001_SM_1000_NS10device_ptrI6ulong2EEE9Policy600ES9_PNS0_8NullTypeES9_SD_j11sort_ulong2S8_SC_EEvbT0_T1_T2_T3_T4_PT6_PT7_T5_NS1_7vsmem_tEE19static_temp_storage;
	add.s32 	%r63, %r118, %r117;
	ld.shared.v2.u64 	{%rd374, %rd375}, [%r63];
	shl.b32 	%r119, %r62, 4;
	add.s32 	%r64, %r118, %r119;
	ld.shared.v2.u64 	{%rd368, %rd369}, [%r64];
	setp.ge.s32 	%p62, %r62, %r49;
	mov.pred 	%p176, 0;
	@%p62 bra 	$L__BB1_108;
	setp.ge.s32 	%p64, %r61, %r48;
	setp.lt.u64 	%p65, %rd368, %rd374;
	or.pred  	%p66, %p64, %p65;
	mov.pred 	%p176, -1;
	@%p66 bra 	$L__BB1_108;
	setp.eq.s64 	%p67, %rd368, %rd374;
	setp.lt.u64 	%p68, %rd369, %rd375;
	and.pred  	%p176, %p67, %p68;
$L__BB1_108:
	selp.b64 	%rd358, %rd369, %rd375, %p176;
	selp.b64 	%rd359, %rd368, %rd374, %p176;
	selp.u32 	%r120, 1, 0, %p176;
	add.s32 	%r65, %r62, %r120;
	not.pred 	%p69, %p176;
	selp.u32 	%r121, 1, 0, %p69;
	add.s32 	%r66, %r61, %r121;
	@%p69 bra 	$L__BB1_110;
	ld.shared.v2.u64 	{%rd368, %rd369}, [%r64+16];
	bra.uni 	$L__BB1_111;
$L__BB1_110:
	ld.shared.v2.u64 	{%rd374, %rd375}, [%r63+16];
$L__BB1_111:
	setp.ge.s32 	%p71, %r65, %r49;
	mov.pred 	%p177, 0;
	@%p71 bra 	$L__BB1_114;
	setp.ge.s32 	%p73, %r66, %r48;
	setp.lt.u64 	%p74, %rd368, %rd374;
	or.pred  	%p75, %p73, %p74;
	mov.pred 	%p177, -1;
	@%p75 bra 	$L__BB1_114;
	setp.eq.s64 	%p76, %rd368, %rd374;
	setp.lt.u64 	%p77, %rd369, %rd375;
	and.pred  	%p177, %p76, %p77;
$L__BB1_114:
	selp.b64 	%rd356, %rd369, %rd375, %p177;
	selp.b64 	%rd357, %rd368, %rd374, %p177;
	selp.u32 	%r122, 1, 0, %p177;
	add.s32 	%r67, %r65, %r122;
	not.pred 	%p78, %p177;
	selp.u32 	%r123, 1, 0, %p78;
	add.s32 	%r68, %r66, %r123;
	@%p177 bra 	$L__BB1_116;
	shl.b32 	%r124, %r68, 4;
	mov.u32 	%r125, _ZZN3cub18CUB_300001_SM_10006detail10merge_sort30DeviceMergeSortBlockSortKernelINS2_10policy_hubIN6thrust24THRUST_300001_SM_1000_NS10device_ptrI6ulong2EEE9Policy600ES9_PNS0_8NullTypeES9_SD_j11sort_ulong2S8_SC_EEvbT0_T1_T2_T3_T4_PT6_PT7_T5_NS1_7vsmem_tEE19static_temp_storage;
	add.s32 	%r126, %r125, %r124;
	ld.shared.v2.u64 	{%rd374, %rd375}, [%r126];
	bra.uni 	$L__BB1_117;
$L__BB1_116:
	shl.b32 	%r127, %r67, 4;
	mov.u32 	%r128, _ZZN3cub18CUB_300001_SM_10006detail10merge_sort30DeviceMergeSortBlockSortKernelINS2_10policy_hubIN6thrust24THRUST_300001_SM_1000_NS10device_ptrI6ulong2EEE9Policy600ES9_PNS0_8NullTypeES9_SD_j11sort_ulong2S8_SC_EEvbT0_T1_T2_T3_T4_PT6_PT7_T5_NS1_7vsmem_tEE19static_temp_storage;
	add.s32 	%r129, %r128, %r127;
	ld.shared.v2.u64 	{%rd368, %rd369}, [%r129];
$L__BB1_117:
	setp.ge.s32 	%p80, %r67, %r49;
	mov.pred 	%p178, 0;
	@%p80 bra 	$L__BB1_120;
	setp.ge.s32 	%p82, %r68, %r48;
	setp.lt.u64 	%p83, %rd368, %rd374;
	or.pred  	%p84, %p82, %p83;
	mov.pred 	%p178, -1;
	@%p84 bra 	$L__BB1_120;
	setp.eq.s64 	%p85, %rd368, %rd374;
	setp.lt.u64 	%p86, %rd369, %rd375;
	and.pred  	%p178, %p85, %p86;
$L__BB1_120:
	selp.b64 	%rd354, %rd369, %rd375, %p178;
	selp.b64 	%rd355, %rd368, %rd374, %p178;
	selp.u32 	%r130, 1, 0, %p178;
	add.s32 	%r69, %r67, %r130;
	not.pred 	%p87, %p178;
	selp.u32 	%r131, 1, 0, %p87;
	add.s32 	%r70, %r68, %r131;
	@%p178 bra 	$L__BB1_122;
	shl.b32 	%r132, %r70, 4;
	mov.u32 	%r133, _ZZN3cub18CUB_300001_SM_10006detail10merge_sort30DeviceMergeSortBlockSortKernelINS2_10policy_hubIN6thrust24THRUST_300001_SM_1000_NS10device_ptrI6ulong2EEE9Policy600ES9_PNS0_8NullTypeES9_SD_j11sort_ulong2S8_SC_EEvbT0_T1_T2_T3_T4_PT6_PT7_T5_NS1_7vsmem_tEE19static_temp_storage;
	add.s32 	%r134, %r133, %r132;
	ld.shared.v2.u64 	{%rd374, %rd375}, [%r134];
	bra.uni 	$L__BB1_123;
$L__BB1_122:
	shl.b32 	%r135, %r69, 4;
	mov.u32 	%r136, _ZZN3cub18CUB_300001_SM_10006detail10merge_sort30DeviceMergeSortBlockSortKernelINS2_10policy_hubIN6thrust24THRUST_300001_SM_1000_NS10device_ptrI6ulong2EEE9Policy600ES9_PNS0_8NullTypeES9_SD_j11sort_ulong2S8_SC_EEvbT0_T1_T2_T3_T4_PT6_PT7_T5_NS1_7vsmem_tEE19static_temp_storage;
	add.s32 	%r137, %r136, %r135;
	ld.shared.v2.u64 	{%rd368, %rd369}, [%r137];
$L__BB1_123:
	setp.ge.s32 	%p89, %r69, %r49;
	mov.pred 	%p179, 0;
	@%p89 bra 	$L__BB1_126;
	setp.ge.s32 	%p91, %r70, %r48;
	setp.lt.u64 	%p92, %rd368, %rd374;
	or.pred  	%p93, %p91, %p92;
	mov.pred 	%p179, -1;
	@%p93 bra 	$L__BB1_126;
	setp.eq.s64 	%p94, %rd368, %rd374;
	setp.lt.u64 	%p95, %rd369, %rd375;
	and.pred  	%p179, %p94, %p95;
$L__BB1_126:
	shl.b32 	%r204, %r45, 1;
	selp.b64 	%rd352, %rd369, %rd375, %p179;
	selp.b64 	%rd353, %rd368, %rd374, %p179;
	setp.lt.u32 	%p96, %r45, 129;
	@%p96 bra 	$L__BB1_100;
	ld.param.s8 	%rs2, [_ZN3cub18CUB_300001_SM_10006detail10merge_sort30DeviceMergeSortBlockSortKernelINS2_10policy_hubIN6thrust24THRUST_300001_SM_1000_NS10device_ptrI6ulong2EEE9Policy600ES9_PNS0_8NullTypeES9_SD_j11sort_ulong2S8_SC_EEvbT0_T1_T2_T3_T4_PT6_PT7_T5_NS1_7vsmem_tE_param_0];
	bar.sync 	0;
	setp.eq.s16 	%p97, %rs2, 0;
	@%p97 bra 	$L__BB1_138;
	st.shared.v2.u64 	[%r44], {%rd359, %rd358};
	st.shared.v2.u64 	[%r44+16], {%rd357, %rd356};
	st.shared.v2.u64 	[%r44+32], {%rd355, %rd354};
	st.shared.v2.u64 	[%r44+48], {%rd353, %rd352};
	bar.warp.sync 	-1;
	ld.shared.v2.u64 	{%rd193, %rd194}, [%r43];
	ld.shared.v2.u64 	{%rd195, %rd196}, [%r43+512];
	ld.shared.v2.u64 	{%rd197, %rd198}, [%r43+1024];
	ld.shared.v2.u64 	{%rd199, %rd200}, [%r43+1536];
	setp.eq.s32 	%p98, %r35, 0;
	@%p98 bra 	$L__BB1_129;
	bra.uni 	$L__BB1_130;
$L__BB1_129:
	st.volatile.shared.u32 	[_ZZN3cub18CUB_300001_SM_10006detail10merge_sort30DeviceMergeSortBlockSortKernelINS2_10policy_hubIN6thrust24THRUST_300001_SM_1000_NS10device_ptrI6ulong2EEE9Policy600ES9_PNS0_8NullTypeES9_SD_j11sort_ulong2S8_SC_EEvbT0_T1_T2_T3_T4_PT6_PT7_T5_NS1_7vsmem_tEE19static_temp_storage+16384], %r34;
$L__BB1_130:
	bar.sync 	0;
	ld.volatile.shared.u32 	%r72, [_ZZN3cub18CUB_300001_SM_10006detail10merge_sort30DeviceMergeSortBlockSortKernelINS2_10policy_hubIN6thrust24THRUST_300001_SM_1000_NS10device_ptrI6ulong2EEE9Policy600ES9_PNS0_8NullTypeES9_SD_j11sort_ulong2S8_SC_EEvbT0_T1_T2_T3_T4_PT6_PT7_T5_NS1_7vsmem_tEE19static_temp_storage+16384];
	cvt.u64.u32 	%rd221, %r80;
	mov.u32 	%r138, %ctaid.x;
	shl.b32 	%r139, %r138, 10;
	or.b32  	%r140, %r36, %r139;
	cvt.u64.u32 	%rd222, %r140;
	add.s64 	%rd223, %rd222, %rd221;
	setp.ge.s32 	%p99, %r37, %r72;
	shl.b64 	%rd224, %rd223, 4;
	add.s64 	%rd209, %rd2, %rd224;
	@%p99 bra 	$L__BB1_132;
	st.global.v2.u64 	[%rd209], {%rd193, %rd194};
$L__BB1_132:
	setp.ge.s32 	%p100, %r38, %r72;
	@%p100 bra 	$L__BB1_134;
	st.global.v2.u64 	[%rd209+512], {%rd195, %rd196};
$L__BB1_134:
	setp.ge.s32 	%p101, %r39, %r72;
	@%p101 bra 	$L__BB1_136;
	st.global.v2.u64 	[%rd209+1024], {%rd197, %rd198};
$L__BB1_136:
	setp.ge.s32 	%p102, %r40, %r72;
	@%p102 bra 	$L__BB1_148;
	st.global.v2.u64 	[%rd209+1536], {%rd199, %rd200};
	bra.uni 	$L__BB1_148;
$L__BB1_138:
	st.shared.v2.u64 	[%r44], {%rd359, %rd358};
	st.shared.v2.u64 	[%r44+16], {%rd357, %rd356};
	st.shared.v2.u64 	[%r44+32], {%rd355, %rd354};
	st.shared.v2.u64 	[%r44+48], {%rd353, %rd352};
	bar.warp.sync 	-1;
	ld.shared.v2.u64 	{%rd201, %rd202}, [%r43];
	ld.shared.v2.u64 	{%rd203, %rd204}, [%r43+512];
	ld.shared.v2.u64 	{%rd205, %rd206}, [%r43+1024];
	ld.shared.v2.u64 	{%rd207, %rd208}, [%r43+1536];
	setp.eq.s32 	%p103, %r35, 0;
	@%p103 bra 	$L__BB1_139;
	bra.uni 	$L__BB1_140;
$L__BB1_139:
	st.volatile.shared.u32 	[_ZZN3cub18CUB_300001_SM_10006detail10merge_sort30DeviceMergeSortBlockSortKernelINS2_10policy_hubIN6thrust24THRUST_300001_SM_1000_NS10device_ptrI6ulong2EEE9Policy600ES9_PNS0_8NullTypeES9_SD_j11sort_ulong2S8_SC_EEvbT0_T1_T2_T3_T4_PT6_PT7_T5_NS1_7vsmem_tEE19static_temp_storage+16384], %r34;
$L__BB1_140:
	ld.param.u64 	%rd270, [_ZN3cub18CUB_300001_SM_10006detail10merge_sort30DeviceMergeSortBlockSortKernelINS2_10policy_hubIN6thrust24THRUST_300001_SM_1000_NS10device_ptrI6ulong2EEE9Policy600ES9_PNS0_8NullTypeES9_SD_j11sort_ulong2S8_SC_EEvbT0_T1_T2_T3_T4_PT6_PT7_T5_NS1_7vsmem_tE_param_6];
	bar.sync 	0;
	ld.volatile.shared.u32 	%r73, [_ZZN3cub18CUB_300001_SM_10006detail10merge_sort30DeviceMergeSortBlockSortKernelINS2_10policy_hubIN6thrust24THRUST_300001_SM_1000_NS10device_ptrI6ulong2EEE9Policy600ES9_PNS0_8NullTypeES9_SD_j11sort_ulong2S8_SC_EEvbT0_T1_T2_T3_T4_PT6_PT7_T5_NS1_7vsmem_tEE19static_temp_storage+16384];
	setp.ge.s32 	%p104, %r37, %r73;
	cvt.u64.u32 	%rd225, %r37;
	mov.u32 	%r141, %ctaid.x;
	shl.b32 	%r142, %r141, 10;
	cvt.u64.u32 	%rd226, %r142;
	add.s64 	%rd227, %rd225, %rd226;
	cvta.to.global.u64 	%rd228, %rd270;
	shl.b64 	%rd229, %rd227, 4;
	add.s64 	%rd210, %rd228, %rd229;
	@%p104 bra 	$L__BB1_142;
	st.global.v2.u64 	[%rd210], {%rd201, %rd202};
$L__BB1_142:
	setp.ge.s32 	%p105, %r38, %r73;
	@%p105 bra 	$L__BB1_144;
	st.global.v2.u64 	[%rd210+512], {%rd203, %rd204};
$L__BB1_144:
	setp.ge.s32 	%p106, %r39, %r73;
	@%p106 bra 	$L__BB1_146;
	st.global.v2.u64 	[%rd210+1024], {%rd205, %rd206};
$L__BB1_146:
	setp.ge.s32 	%p107, %r40, %r73;
	@%p107 bra 	$L__BB1_148;
	st.global.v2.u64 	[%rd210+1536], {%rd207, %rd208};
$L__BB1_148:
	ret;

}
	// .globl	_ZN3cub18CUB_300001_SM_10006detail10merge_sort30DeviceMergeSortPartitionKernelIN6thrust24THRUST_300001_SM_1000_NS10device_ptrI6ulong2EEj11sort_ulong2S7_EEvbT_PT2_T0_SD_PSD_T1_SD_i
.visible .entry _ZN3cub18CUB_300001_SM_10006detail10merge_sort30DeviceMergeSortPartitionKernelIN6thrust24THRUST_300001_SM_1000_NS10device_ptrI6ulong2EEj11sort_ulong2S7_EEvbT_PT2_T0_SD_PSD_T1_SD_i(
	.param .u8 _ZN3cub18CUB_300001_SM_10006detail10merge_sort30DeviceMergeSortPartitionKernelIN6thrust24THRUST_300001_SM_1000_NS10device_ptrI6ulong2EEj11sort_ulong2S7_EEvbT_PT2_T0_SD_PSD_T1_SD_i_param_0,
	.param .align 8 .b8 _ZN3cub18CUB_300001_SM_10006detail10merge_sort30DeviceMergeSortPartitionKernelIN6thrust24THRUST_300001_SM_1000_NS10device_ptrI6ulong2EEj11sort_ulong2S7_EEvbT_PT2_T0_SD_PSD_T1_SD_i_param_1[8],
	.param .u64 .ptr .align 1 _ZN3cub18CUB_300001_SM_10006detail10merge_sort30DeviceMergeSortPartitionKernelIN6thrust24THRUST_300001_SM_1000_NS10device_ptrI6ulong2EEj11sort_ulong2S7_EEvbT_PT2_T0_SD_PSD_T1_SD_i_param_2,
	.param .u32 _ZN3cub18CUB_300001_SM_10006detail10merge_sort30DeviceMergeSortPartitionKernelIN6thrust24THRUST_300001_SM_1000_NS10device_ptrI6ulong2EEj11sort_ulong2S7_EEvbT_PT2_T0_SD_PSD_T1_SD_i_param_3,
	.param .u32 _ZN3cub18CUB_300001_SM_10006detail10merge_sort30DeviceMergeSortPartitionKernelIN6thrust24THRUST_300001_SM_1000_NS10device_ptrI6ulong2EEj11sort_ulong2S7_EEvbT_PT2_T0_SD_PSD_T1_SD_i_param_4,
	.param .u64 .ptr .align 1 _ZN3cub18CUB_300001_SM_10006detail10merge_sort30DeviceMergeSortPartitionKernelIN6thrust24THRUST_300001_SM_1000_NS10device_ptrI6ulong2EEj11sort_ulong2S7_EEvbT_PT2_T0_SD_PSD_T1_SD_i_param_5,
	.param .align 1 .b8 _ZN3cub18CUB_300001_SM_10006detail10merge_sort30DeviceMergeSortPartitionKernelIN6thrust24THRUST_300001_SM_1000_NS10device_ptrI6ulong2EEj11sort_ulong2S7_EEvbT_PT2_T0_SD_PSD_T1_SD_i_param_6[1],
	.param .u32 _ZN3cub18CUB_300001_SM_10006detail10merge_sort30DeviceMergeSortPartitionKernelIN6thrust24THRUST_300001_SM_1000_NS10device_ptrI6ulong2EEj11sort_ulong2S7_EEvbT_PT2_T0_SD_PSD_T1_SD_i_param_7,
	.param .u32 _ZN3cub18CUB_300001_SM_10006detail10merge_sort30DeviceMergeSortPartitionKernelIN6thrust24THRUST_300001_SM_1000_NS10device_ptrI6ulong2EEj11sort_ulong2S7_EEvbT_PT2_T0_SD_PSD_T1_SD_i_param_8
)
{
	.reg .pred 	%p<22>;
	.reg .b16 	%rs<2>;
	.reg .b32 	%r<66>;
	.reg .b64 	%rd<44>;

	ld.param.u64 	%rd17, [_ZN3cub18CUB_300001_SM_10006detail10merge_sort30DeviceMergeSortPartitionKernelIN6thrust24THRUST_300001_SM_1000_NS10device_ptrI6ulong2EEj11sort_ulong2S7_EEvbT_PT2_T0_SD_PSD_T1_SD_i_param_1];
	ld.param.s8 	%rs1, [_ZN3cub18CUB_300001_SM_10006detail10merge_sort30DeviceMergeSortPartitionKernelIN6thrust24THRUST_300001_SM_1000_NS10device_ptrI6ulong2EEj11sort_ulong2S7_EEvbT_PT2_T0_SD_PSD_T1_SD_i_param_0];
	ld.param.u64 	%rd18, [_ZN3cub18CUB_300001_SM_10006detail10merge_sort30DeviceMergeSortPartitionKernelIN6thrust24THRUST_300001_SM_1000_NS10device_ptrI6ulong2EEj11sort_ulong2S7_EEvbT_PT2_T0_SD_PSD_T1_SD_i_param_2];
	ld.param.u32 	%r22, [_ZN3cub18CUB_300001_SM_10006detail10merge_sort30DeviceMergeSortPartitionKernelIN6thrust24THRUST_300001_SM_1000_NS10device_ptrI6ulong2EEj11sort_ulong2S7_EEvbT_PT2_T0_SD_PSD_T1_SD_i_param_3];
	ld.param.u32 	%r23, [_ZN3cub18CUB_300001_SM_10006detail10merge_sort30DeviceMergeSortPartitionKernelIN6thrust24THRUST_300001_SM_1000_NS10device_ptrI6ulong2EEj11sort_ulong2S7_EEvbT_PT2_T0_SD_PSD_T1_SD_i_param_4];
	ld.param.u64 	%rd19, [_ZN3cub18CUB_300001_SM_10006detail10merge_sort30DeviceMergeSortPartitionKernelIN6thrust24THRUST_300001_SM_1000_NS10device_ptrI6ulong2EEj11sort_ulong2S7_EEvbT_PT2_T0_SD_PSD_T1_SD_i_param_5];
	ld.param.u32 	%r24, [_ZN3cub18CUB_300001_SM_10006detail10merge_sort30DeviceMergeSortPartitionKernelIN6thrust24THRUST_300001_SM_1000_NS10device_ptrI6ulong2EEj11sort_ulong2S7_EEvbT_PT2_T0_SD_PSD_T1_SD_i_param_7];
	ld.param.u32 	%r25, [_ZN3cub18CUB_300001_SM_10006detail10merge_sort30DeviceMergeSortPartitionKernelIN6thrust24THRUST_300001_SM_1000_NS10device_ptrI6ulong2EEj11sort_ulong2S7_EEvbT_PT2_T0_SD_PSD_T1_SD_i_param_8];
	cvta.to.global.u64 	%rd1, %rd19;
	mov.u32 	%r26, %ntid.x;
	mov.u32 	%r27, %ctaid.x;
	mov.u32 	%r28, %tid.x;
	mad.lo.s32 	%r1, %r26, %r27, %r28;
	setp.ge.u32 	%p5, %r1, %r23;
	@%p5 bra 	$L__BB2_15;
	shr.u32 	%r29, %r24, 1;
	add.s32 	%r2, %r24, -1;
	neg.s32 	%r30, %r24;
	and.b32  	%r31, %r1, %r30;
	mul.lo.s32 	%r32, %r25, %r31;
	mul.lo.s32 	%r33, %r25, %r29;
	min.u32 	%r3, %r32, %r22;
	not.b32 	%r34, %r32;
	min.u32 	%r35, %r33, %r34;
	add.s32 	%r36, %r35, %r32;
	min.u32 	%r4, %r36, %r22;
	not.b32 	%r37, %r4;
	min.u32 	%r38, %r33, %r37;
	add.s32 	%r39, %r38, %r4;
	min.u32 	%r5, %r39, %r22;
	// begin inline asm
	griddepcontrol.wait;
	// end inline asm
	add.s32 	%r40, %r1, 1;
	setp.ne.s32 	%p6, %r40, %r23;
	@%p6 bra 	$L__BB2_3;
	mul.wide.u32 	%rd42, %r1, 4;
	add.s64 	%rd43, %rd1, %rd42;
	st.global.u32 	[%rd43], %r4;
	bra.uni 	$L__BB2_15;
$L__BB2_3:
	sub.s32 	%r41, %r5, %r3;
	and.b32  	%r42, %r2, %r1;
	mul.lo.s32 	%r43, %r42, %r25;
	min.u32 	%r6, %r43, %r41;
	setp.eq.s16 	%p7, %rs1, 0;
	@%p7 bra 	$L__BB2_9;
	sub.s32 	%r44, %r4, %r3;
	sub.s32 	%r45, %r5, %r4;
	max.u32 	%r46, %r6, %r45;
	sub.s32 	%r65, %r46, %r45;
	min.u32 	%r61, %r44, %r6;
	setp.ge.u32 	%p8, %r65, %r61;
	@%p8 bra 	$L__BB2_14;
	cvta.to.global.u64 	%rd3, %rd17;
	cvt.u64.u32 	%rd4, %r4;
	cvt.u64.u32 	%rd5, %r3;
$L__BB2_6:
	sub.s32 	%r47, %r61, %r65;
	shr.u32 	%r48, %r47, 1;
	add.s32 	%r11, %r48, %r65;
	cvt.u64.u32 	%rd20, %r11;
	add.s64 	%rd21, %rd20, %rd5;
	shl.b64 	%rd22, %rd21, 4;
	add.s64 	%rd6, %rd3, %rd22;
	ld.global.u64 	%rd7, [%rd6];
	not.b32 	%r49, %r11;
	add.s32 	%r50, %r6, %r49;
	cvt.u64.u32 	%rd23, %r50;
	add.s64 	%rd24, %rd23, %rd4;
	shl.b64 	%rd25, %rd24, 4;
	add.s64 	%rd8, %rd3, %rd25;
	ld.global.u64 	%rd9, [%rd8];
	setp.lt.u64 	%p10, %rd9, %rd7;
	mov.pred 	%p20, 0;
	@%p10 bra 	$L__BB2_8;
	ld.global.u64 	%rd26, [%rd8+8];
	ld.global.u64 	%rd28, [%rd6+8];
	setp.ne.s64 	%p11, %rd9, %rd7;
	setp.ge.u64 	%p12, %rd26, %rd28;
	or.pred  	%p20, %p11, %p12;
$L__BB2_8:
	add.s32 	%r51, %r11, 1;
	selp.b32 	%r65, %r51, %r65, %p20;
	selp.b32 	%r61, %r61, %r11, %p20;
	setp.lt.u32 	%p13, %r65, %r61;
	@%p13 bra 	$L__BB2_6;
	bra.uni 	$L__BB2_14;
$L__BB2_9:
	sub.s32 	%r52, %r4, %r3;
	sub.s32 	%r53, %r5, %r4;
	max.u32 	%r54, %r6, %r53;
	sub.s32 	%r65, %r54, %r53;
	min.u32 	%r63, %r52, %r6;
	setp.ge.u32 	%p14, %r65, %r63;
	@%p14 bra 	$L__BB2_14;
	cvta.to.global.u64 	%rd10, %rd18;
	cvt.u64.u32 	%rd11, %r4;
	cvt.u64.u32 	%rd12, %r3;
$L__BB2_11:
	sub.s32 	%r55, %r63, %r65;
	shr.u32 	%r56, %r55, 1;
	add.s32 	%r18, %r56, %r65;
	cvt.u64.u32 	%rd30, %r18;
	add.s64 	%rd31, %rd30, %rd12;
	shl.b64 	%rd32, %rd31, 4;
	add.s64 	%rd13, %rd10, %rd32;
	ld.global.u64 	%rd14, [%rd13];
	not.b32 	%r57, %r18;
	add.s32 	%r58, %r6, %r57;
	cvt.u64.u32 	%rd33, %r58;
	add.s64 	%rd34, %rd33, %rd11;
	shl.b64 	%rd35, %rd34, 4;
	add.s64 	%rd15, %rd10, %rd35;
	ld.global.u64 	%rd16, [%rd15];
	setp.lt.u64 	%p16, %rd16, %rd14;
	mov.pred 	%p21, 0;
	@%p16 bra 	$L__BB2_13;
	ld.global.u64 	%rd36, [%rd15+8];
	ld.global.u64 	%rd38, [%rd13+8];
	setp.ne.s64 	%p17, %rd16, %rd14;
	setp.ge.u64 	%p18, %rd36, %rd38;
	or.pred  	%p21, %p17, %p18;
$L__BB2_13:
	add.s32 	%r59, %r18, 1;
	selp.b32 	%r65, %r59, %r65, %p21;
	selp.b32 	%r63, %r63, %r18, %p21;
	setp.lt.u32 	%p19, %r65, %r63;
	@%p19 bra 	$L__BB2_11;
$L__BB2_14:
	add.s32 	%r60, %r65, %r3;
	mul.wide.u32 	%rd40, %r1, 4;
	add.s64 	%rd41, %rd1, %rd40;
	st.global.u32 	[%rd41], %r60;
$L__BB2_15:
	ret;

}
	// .globl	_ZN3cub18CUB_300001_SM_10006detail10merge_sort26DeviceMergeSortMergeKernelINS2_10policy_hubIN6thrust24THRUST_300001_SM_1000_NS10device_ptrI6ulong2EEE9Policy600ES9_PNS0_8NullTypeES9_SD_j11sort_ulong2S8_SC_EEvbT2_T3_T4_PT6_PT7_T5_PSH_SH_NS1_7vsmem_tE
.visible .entry _ZN3cub18CUB_300001_SM_10006detail10merge_sort26DeviceMergeSortMergeKernelINS2_10policy_hubIN6thrust24THRUST_300001_SM_1000_NS10device_ptrI6ulong2EEE9Policy600ES9_PNS0_8NullTypeES9_SD_j11sort_ulong2S8_SC_EEvbT2_T3_T4_PT6_PT7_T5_PSH_SH_NS1_7vsmem_tE(
	.param .u8 _ZN3cub18CUB_300001_SM_10006detail10merge_sort26DeviceMergeSortMergeKernelINS2_10policy_hubIN6thrust24THRUST_300001_SM_1000_NS10device_ptrI6ulong2EEE9Policy600ES9_PNS0_8NullTypeES9_SD_j11sort_ulong2S8_SC_EEvbT2_T3_T4_PT6_PT7_T5_PSH_SH_NS1_7vsmem_tE_param_0,
	.param .align 8 .b8 _ZN3cub18CUB_300001_SM_10006detail10merge_sort26DeviceMergeSortMergeKernelINS2_10policy_hubIN6thrust24THRUST_300001_SM_1000_NS10device_ptrI6ulong2EEE9Policy600ES9_PNS0_8NullTypeES9_SD_j11sort_ulong2S8_SC_EEvbT2_T3_T4_PT6_PT7_T5_PSH_SH_NS1_7vsmem_tE_param_1[8],
	.param .u64 .ptr .align 1 _ZN3cub18CUB_300001_SM_10006detail10merge_sort26DeviceMergeSortMergeKernelINS2_10policy_hubIN6thrust24THRUST_300001_SM_1000_NS10device_ptrI6ulong2EEE9Policy600ES9_PNS0_8NullTypeES9_SD_j11sort_ulong2S8_SC_EEvbT2_T3_T4_PT6_PT7_T5_PSH_SH_NS1_7vsmem_tE_param_2,
	.param .u32 _ZN3cub18CUB_300001_SM_10006detail10merge_sort26DeviceMergeSortMergeKernelINS2_10policy_hubIN6thrust24THRUST_300001_SM_1000_NS10device_ptrI6ulong2EEE9Policy600ES9_PNS0_8NullTypeES9_SD_j11sort_ulong2S8_SC_EEvbT2_T3_T4_PT6_PT7_T5_PSH_SH_NS1_7vsmem_tE_param_3,
	.param .u64 .ptr .align 1 _ZN3cub18CUB_300001_SM_10006detail10merge_sort26DeviceMergeSortMergeKernelINS2_10policy_hubIN6thrust24THRUST_300001_SM_1000_NS10device_ptrI6ulong2EEE9Policy600ES9_PNS0_8NullTypeES9_SD_j11sort_ulong2S8_SC_EEvbT2_T3_T4_PT6_PT7_T5_PSH_SH_NS1_7vsmem_tE_param_4,
	.param .u64 .ptr .align 1 _ZN3cub18CUB_300001_SM_10006detail10merge_sort26DeviceMergeSortMergeKernelINS2_10policy_hubIN6thrust24THRUST_300001_SM_1000_NS10device_ptrI6ulong2EEE9Policy600ES9_PNS0_8NullTypeES9_SD_j11sort_ulong2S8_SC_EEvbT2_T3_T4_PT6_PT7_T5_PSH_SH_NS1_7vsmem_tE_param_5,
	.param .align 1 .b8 _ZN3cub18CUB_300001_SM_10006detail10merge_sort26DeviceMergeSortMergeKernelINS2_10policy_hubIN6thrust24THRUST_300001_SM_1000_NS10device_ptrI6ulong2EEE9Policy600ES9_PNS0_8NullTypeES9_SD_j11sort_ulong2S8_SC_EEvbT2_T3_T4_PT6_PT7_T5_PSH_SH_NS1_7vsmem_tE_param_6[1],
	.param .u64 .ptr .align 1 _ZN3cub18CUB_300001_SM_10006detail10merge_sort26DeviceMergeSortMergeKernelINS2_10policy_hubIN6thrust24THRUST_300001_SM_1000_NS10device_ptrI6ulong2EEE9Policy600ES9_PNS0_8NullTypeES9_SD_j11sort_ulong2S8_SC_EEvbT2_T3_T4_PT6_PT7_T5_PSH_SH_NS1_7vsmem_tE_param_7,
	.param .u32 _ZN3cub18CUB_300001_SM_10006detail10merge_sort26DeviceMergeSortMergeKernelINS2_10policy_hubIN6thrust24THRUST_300001_SM_1000_NS10device_ptrI6ulong2EEE9Policy600ES9_PNS0_8NullTypeES9_SD_j11sort_ulong2S8_SC_EEvbT2_T3_T4_PT6_PT7_T5_PSH_SH_NS1_7vsmem_tE_param_8,
	.param .align 8 .b8 _ZN3cub18CUB_300001_SM_10006detail10merge_sort26DeviceMergeSortMergeKernelINS2_10policy_hubIN6thrust24THRUST_300001_SM_1000_NS10device_ptrI6ulong2EEE9Policy600ES9_PNS0_8NullTypeES9_SD_j11sort_ulong2S8_SC_EEvbT2_T3_T4_PT6_PT7_T5_PSH_SH_NS1_7vsmem_tE_param_9[8]
)
.maxntid 256
{
	.reg .pred 	%p<158>;
	.reg .b16 	%rs<6>;
	.reg .b32 	%r<251>;
	.reg .b64 	%rd<387>;
	// demoted variable
	.shared .align 16 .b8 _ZZN3cub18CUB_300001_SM_10006detail10merge_sort26DeviceMergeSortMergeKernelINS2_10policy_hubIN6thrust24THRUST_300001_SM_1000_NS10device_ptrI6ulong2EEE9Policy600ES9_PNS0_8NullTypeES9_SD_j11sort_ulong2S8_SC_EEvbT2_T3_T4_PT6_PT7_T5_PSH_SH_NS1_7vsmem_tEE19static_temp_storage[16400];
	ld.param.u64 	%rd211, [_ZN3cub18CUB_300001_SM_10006detail10merge_sort26DeviceMergeSortMergeKernelINS2_10policy_hubIN6thrust24THRUST_300001_SM_1000_NS10device_ptrI6ulong2EEE9Policy600ES9_PNS0_8NullTypeES9_SD_j11sort_ulong2S8_SC_EEvbT2_T3_T4_PT6_PT7_T5_PSH_SH_NS1_7vsmem_tE_param_1];
	ld.param.u32 	%r76, [_ZN3cub18CUB_300001_SM_10006detail10merge_sort26DeviceMergeSortMergeKernelINS2_10policy_hubIN6thrust24THRUST_300001_SM_1000_NS10device_ptrI6ulong2EEE9Policy600ES9_PNS0_8NullTypeES9_SD_j11sort_ulong2S8_SC_EEvbT2_T3_T4_PT6_PT7_T5_PSH_SH_NS1_7vsmem_tE_param_3];
	ld.param.u64 	%rd210, [_ZN3cub18CUB_300001_SM_10006detail10merge_sort26DeviceMergeSortMergeKernelINS2_10policy_hubIN6thrust24THRUST_300001_SM_1000_NS10device_ptrI6ulong2EEE9Policy600ES9_PNS0_8NullTypeES9_SD_j11sort_ulong2S8_SC_EEvbT2_T3_T4_PT6_PT7_T5_PSH_SH_NS1_7vsmem_tE_param_4];
	ld.param.u64 	%rd212, [_ZN3cub18CUB_300001_SM_10006detail10merge_sort26DeviceMergeSortMergeKernelINS2_10policy_hubIN6thrust24THRUST_300001_SM_1000_NS10device_ptrI6ulong2EEE9Policy600ES9_PNS0_8NullTypeES9_SD_j11sort_ulong2S8_SC_EEvbT2_T3_T4_PT6_PT7_T5_PSH_SH_NS1_7vsmem_tE_param_7];
	ld.param.u32 	%r77, [_ZN3cub18CUB_300001_SM_10006detail10merge_sort26DeviceMergeSortMergeKernelINS2_10policy_hubIN6thrust24THRUST_300001_SM_1000_NS10device_ptrI6ulong2EEE9Policy600ES9_PNS0_8NullTypeES9_SD_j11sort_ulong2S8_SC_EEvbT2_T3_T4_PT6_PT7_T5_PSH_SH_NS1_7vsmem_tE_param_8];
	cvta.to.global.u64 	%rd1, %rd210;
	cvta.to.global.u64 	%rd2, %rd212;
	cvta.to.global.u64 	%rd3, %rd211;
	mov.u32 	%r1, %ctaid.x;
	mov.u32 	%r78, %nctaid.x;
	shl.b32 	%r2, %r1, 10;
	mov.u32 	%r3, %tid.x;
	add.s32 	%r79, %r78, -1;
	setp.ge.u32 	%p21, %r1, %r79;
	@%p21 bra 	$L__BB3_55;
	ld.param.s8 	%rs4, [_ZN3cub18CUB_300001_SM_10006detail10merge_sort26DeviceMergeSortMergeKernelINS2_10policy_hubIN6thrust24THRUST_300001_SM_1000_NS10device_ptrI6ulong2EEE9Policy600ES9_PNS0_8NullTypeES9_SD_j11sort_ulong2S8_SC_EEvbT2_T3_T4_PT6_PT7_T5_PSH_SH_NS1_7vsmem_tE_param_0];
	mul.wide.u32 	%rd262, %r1, 4;
	add.s64 	%rd263, %rd2, %rd262;
	ld.global.u32 	%r161, [%rd263];
	ld.global.u32 	%r162, [%rd263+4];
	neg.s32 	%r163, %r77;
	and.b32  	%r164, %r1, %r163;
	shl.b32 	%r4, %r164, 10;
	shl.b32 	%r165, %r77, 9;
	and.b32  	%r5, %r165, -1024;
	sub.s32 	%r166, %r1, %r164;
	shl.b32 	%r167, %r166, 10;
	sub.s32 	%r6, %r161, %r4;
	sub.s32 	%r168, %r162, %r4;
	sub.s32 	%r169, %r76, %r4;
	max.u32 	%r170, %r169, %r5;
	sub.s32 	%r171, %r170, %r5;
	sub.s32 	%r172, %r167, %r6;
	min.u32 	%r7, %r172, %r171;
	setp.eq.s32 	%p94, %r167, -1024;
	selp.b32 	%r173, 1023, 1024, %p94;
	add.s32 	%r174, %r173, %r167;
	sub.s32 	%r175, %r174, %r168;
	or.b32  	%r176, %r1, %r163;
	setp.eq.s32 	%p95, %r176, -1;
	min.u32 	%r177, %r5, %r169;
	selp.b32 	%r178, %r177, %r168, %p95;
	selp.b32 	%r179, %r5, %r175, %p95;
	min.u32 	%r8, %r179, %r171;
	sub.s32 	%r9, %r178, %r6;
	// begin inline asm
	griddepcontrol.wait;
	// end inline asm
	setp.eq.s16 	%p96, %rs4, 0;
	@%p96 bra 	$L__BB3_14;
	cvt.u64.u32 	%rd264, %r4;
	cvt.u64.u32 	%rd265, %r6;
	add.s64 	%rd266, %rd265, %rd264;
	cvt.u64.u32 	%rd267, %r5;
	add.s64 	%rd268, %rd264, %rd267;
	cvt.u64.u32 	%rd269, %r7;
	add.s64 	%rd270, %rd268, %rd269;
	setp.ge.s32 	%p97, %r3, %r9;
	cvt.u64.u32 	%rd271, %r3;
	add.s64 	%rd272, %rd266, %rd271;
	shl.b64 	%rd273, %rd272, 4;
	add.s64 	%rd4, %rd3, %rd273;
	sub.s32 	%r180, %r3, %r9;
	cvt.s64.s32 	%rd274, %r180;
	add.s64 	%rd275, %rd270, %rd274;
	shl.b64 	%rd276, %rd275, 4;
	add.s64 	%rd5, %rd3, %rd276;
	@%p97 bra 	$L__BB3_4;
	ld.global.v2.u64 	{%rd342, %rd341}, [%rd4];
	bra.uni 	$L__BB3_5;
$L__BB3_4:
	ld.global.v2.u64 	{%rd342, %rd341}, [%rd5];
$L__BB3_5:
	add.s32 	%r181, %r3, 256;
	setp.lt.s32 	%p98, %r181, %r9;
	@%p98 bra 	$L__BB3_7;
	ld.global.v2.u64 	{%rd340, %rd339}, [%rd5+4096];
	bra.uni 	$L__BB3_8;
$L__BB3_7:
	ld.global.v2.u64 	{%rd340, %rd339}, [%rd4+4096];
$L__BB3_8:
	add.s32 	%r182, %r3, 512;
	setp.lt.s32 	%p99, %r182, %r9;
	@%p99 bra 	$L__BB3_10;
	ld.global.v2.u64 	{%rd338, %rd337}, [%rd5+8192];
	bra.uni 	$L__BB3_11;
$L__BB3_10:
	ld.global.v2.u64 	{%rd338, %rd337}, [%rd4+8192];
$L__BB3_11:
	add.s32 	%r183, %r3, 768;
	setp.lt.s32 	%p100, %r183, %r9;
	@%p100 bra 	$L__BB3_13;
	ld.global.v2.u64 	{%rd336, %rd335}, [%rd5+12288];
	bra.uni 	$L__BB3_26;
$L__BB3_13:
	ld.global.v2.u64 	{%rd336, %rd335}, [%rd4+12288];
	bra.uni 	$L__BB3_26;
$L__BB3_14:
	cvt.u64.u32 	%rd277, %r4;
	cvt.u64.u32 	%rd278, %r6;
	add.s64 	%rd279, %rd278, %rd277;
	cvt.u64.u32 	%rd280, %r5;
	add.s64 	%rd281, %rd277, %rd280;
	cvt.u64.u32 	%rd282, %r7;
	add.s64 	%rd283, %rd281, %rd282;
	setp.ge.s32 	%p101, %r3, %r9;
	cvt.u64.u32 	%rd284, %r3;
	add.s64 	%rd285, %rd279, %rd284;
	shl.b64 	%rd286, %rd285, 4;
	add.s64 	%rd28, %rd1, %rd286;
	sub.s32 	%r184, %r3, %r9;
	cvt.s64.s32 	%rd287, %r184;
	add.s64 	%rd288, %rd283, %rd287;
	shl.b64 	%rd289, %rd288, 4;
	add.s64 	%rd29, %rd1, %rd289;
	@%p101 bra 	$L__BB3_16;
	ld.global.v2.u64 	{%rd342, %rd341}, [%rd28];
	bra.uni 	$L__BB3_17;
$L__BB3_16:
	ld.global.v2.u64 	{%rd342, %rd341}, [%rd29];
$L__BB3_17:
	add.s32 	%r185, %r3, 256;
	setp.lt.s32 	%p102, %r185, %r9;
	@%p102 bra 	$L__BB3_19;
	ld.global.v2.u64 	{%rd340, %rd339}, [%rd29+4096];
	bra.uni 	$L__BB3_20;
$L__BB3_19:
	ld.global.v2.u64 	{%rd340, %rd339}, [%rd28+4096];
$L__BB3_20:
	add.s32 	%r186, %r3, 512;
	setp.lt.s32 	%p103, %r186, %r9;
	@%p103 bra 	$L__BB3_22;
	ld.global.v2.u64 	{%rd338, %rd337}, [%rd29+8192];
	bra.uni 	$L__BB3_23;
$L__BB3_22:
	ld.global.v2.u64 	{%rd338, %rd337}, [%rd28+8192];
$L__BB3_23:
	add.s32 	%r187, %r3, 768;
	setp.lt.s32 	%p104, %r187, %r9;
	@%p104 bra 	$L__BB3_25;
	ld.global.v2.u64 	{%rd336, %rd335}, [%rd29+12288];
	bra.uni 	$L__BB3_26;
$L__BB3_25:
	ld.global.v2.u64 	{%rd336, %rd335}, [%rd28+12288];
$L__BB3_26:
	sub.s32 	%r188, %r8, %r7;
	shl.b32 	%r189, %r3, 4;
	mov.u32 	%r190, _ZZN3cub18CUB_300001_SM_10006detail10merge_sort26DeviceMergeSortMergeKernelINS2_10policy_hubIN6thrust24THRUST_300001_SM_1000_NS10device_ptrI6ulong2EEE9Policy600ES9_PNS0_8NullTypeES9_SD_j11sort_ulong2S8_SC_EEvbT2_T3_T4_PT6_PT7_T5_PSH_SH_NS1_7vsmem_tEE19static_temp_storage;
	add.s32 	%r191, %r190, %r189;
	st.shared.v2.u64 	[%r191], {%rd342, %rd341};
	st.shared.v2.u64 	[%r191+4096], {%rd340, %rd339};
	st.shared.v2.u64 	[%r191+8192], {%rd338, %rd337};
	st.shared.v2.u64 	[%r191+12288], {%rd336, %rd335};
	bar.sync 	0;
	// begin inline asm
	griddepcontrol.launch_dependents;
	// end inline asm
	add.s32 	%r10, %r188, %r9;
	shl.b32 	%r11, %r3, 2;
	min.s32 	%r12, %r11, %r10;
	setp.lt.s32 	%p105, %r12, %r188;
	sub.s32 	%r192, %r12, %r188;
	selp.b32 	%r247, 0, %r192, %p105;
	min.s32 	%r245, %r9, %r12;
	setp.ge.s32 	%p106, %r247, %r245;
	@%p106 bra 	$L__BB3_31;
	add.s32 	%r15, %r12, %r9;
$L__BB3_28:
	sub.s32 	%r193, %r245, %r247;
	shr.u32 	%r194, %r193, 31;
	add.s32 	%r195, %r193, %r194;
	shr.s32 	%r196, %r195, 1;
	add.s32 	%r18, %r196, %r247;
	shl.b32 	%r197, %r18, 4;
	add.s32 	%r19, %r190, %r197;
	ld.shared.u64 	%rd60, [%r19];
	not.b32 	%r199, %r18;
	add.s32 	%r200, %r15, %r199;
	shl.b32 	%r201, %r200, 4;
	add.s32 	%r20, %r190, %r201;
	ld.shared.u64 	%rd61, [%r20];
	setp.lt.u64 	%p108, %rd61, %rd60;
	mov.pred 	%p148, 0;
	@%p108 bra 	$L__BB3_30;
	ld.shared.u64 	%rd290, [%r20+8];
	ld.shared.u64 	%rd292, [%r19+8];
	setp.ne.s64 	%p109, %rd61, %rd60;
	setp.ge.u64 	%p110, %rd290, %rd292;
	or.pred  	%p148, %p109, %p110;
$L__BB3_30:
	add.s32 	%r202, %r18, 1;
	selp.b32 	%r247, %r202, %r247, %p148;
	selp.b32 	%r245, %r245, %r18, %p148;
	setp.lt.s32 	%p111, %r247, %r245;
	@%p111 bra 	$L__BB3_28;
$L__BB3_31:
	sub.s32 	%r203, %r12, %r247;
	add.s32 	%r24, %r203, %r9;
	shl.b32 	%r204, %r24, 4;
	add.s32 	%r25, %r190, %r204;
	ld.shared.v2.u64 	{%rd343, %rd344}, [%r25];
	shl.b32 	%r206, %r247, 4;
	add.s32 	%r26, %r190, %r206;
	ld.shared.v2.u64 	{%rd349, %rd350}, [%r26];
	setp.ge.s32 	%p113, %r24, %r10;
	mov.pred 	%p149, 0;
	@%p113 bra 	$L__BB3_34;
	setp.ge.s32 	%p115, %r247, %r9;
	setp.lt.u64 	%p116, %rd343, %rd349;
	or.pred  	%p117, %p115, %p116;
	mov.pred 	%p149, -1;
	@%p117 bra 	$L__BB3_34;
	setp.eq.s64 	%p118, %rd343, %rd349;
	setp.lt.u64 	%p119, %rd344, %rd350;
	and.pred  	%p149, %p118, %p119;
$L__BB3_34:
	selp.b64 	%rd66, %rd344, %rd350, %p149;
	selp.b64 	%rd67, %rd343, %rd349, %p149;
	selp.u32 	%r207, 1, 0, %p149;
	add.s32 	%r27, %r24, %r207;
	not.pred 	%p120, %p149;
	selp.u32 	%r208, 1, 0, %p120;
	add.s32 	%r28, %r247, %r208;
	@%p120 bra 	$L__BB3_36;
	ld.shared.v2.u64 	{%rd343, %rd344}, [%r25+16];
	bra.uni 	$L__BB3_37;
$L__BB3_36:
	ld.shared.v2.u64 	{%rd349, %rd350}, [%r26+16];
$L__BB3_37:
	setp.ge.s32 	%p122, %r27, %r10;
	mov.pred 	%p150, 0;
	@%p122 bra 	$L__BB3_40;
	setp.ge.s32 	%p124, %r28, %r9;
	setp.lt.u64 	%p125, %rd343, %rd349;
	or.pred  	%p126, %p124, %p125;
	mov.pred 	%p150, -1;
	@%p126 bra 	$L__BB3_40;
	setp.eq.s64 	%p127, %rd343, %rd349;
	setp.lt.u64 	%p128, %rd344, %rd350;
	and.pred  	%p150, %p127, %p128;
$L__BB3_40:
	selp.b64 	%rd76, %rd344, %rd350, %p150;
	selp.b64 	%rd77, %rd343, %rd349, %p150;
	selp.u32 	%r209, 1, 0, %p150;
	add.s32 	%r29, %r27, %r209;
	not.pred 	%p129, %p150;
	selp.u32 	%r210, 1, 0, %p129;
	add.s32 	%r30, %r28, %r210;
	@%p150 bra 	$L__BB3_42;
	shl.b32 	%r211, %r30, 4;
	add.s32 	%r213, %r190, %r211;
	ld.shared.v2.u64 	{%rd349, %rd350}, [%r213];
	bra.uni 	$L__BB3_43;
$L__BB3_42:
	shl.b32 	%r214, %r29, 4;
	add.s32 	%r216, %r190, %r214;
	ld.shared.v2.u64 	{%rd343, %rd344}, [%r216];
$L__BB3_43:
	setp.ge.s32 	%p131, %r29, %r10;
	mov.pred 	%p151, 0;
	@%p131 bra 	$L__BB3_46;
	setp.ge.s32 	%p133, %r30, %r9;
	setp.lt.u64 	%p134, %rd343, %rd349;
	or.pred  	%p135, %p133, %p134;
	mov.pred 	%p151, -1;
	@%p135 bra 	$L__BB3_46;
	setp.eq.s64 	%p136, %rd343, %rd349;
	setp.lt.u64 	%p137, %rd344, %rd350;
	and.pred  	%p151, %p136, %p137;
$L__BB3_46:
	selp.b64 	%rd86, %rd344, %rd350, %p151;
	selp.b64 	%rd87, %rd343, %rd349, %p151;
	selp.u32 	%r217, 1, 0, %p151;
	add.s32 	%r31, %r29, %r217;
	not.pred 	%p138, %p151;
	selp.u32 	%r218, 1, 0, %p138;
	add.s32 	%r32, %r30, %r218;
	@%p151 bra 	$L__BB3_48;
	shl.b32 	%r219, %r32, 4;
	add.s32 	%r221, %r190, %r219;
	ld.shared.v2.u64 	{%rd349, %rd350}, [%r221];
	bra.uni 	$L__BB3_49;
$L__BB3_48:
	shl.b32 	%r222, %r31, 4;
	add.s32 	%r224, %r190, %r222;
	ld.shared.v2.u64 	{%rd343, %rd344}, [%r224];
$L__BB3_49:
	setp.ge.s32 	%p140, %r31, %r10;
	mov.pred 	%p152, 0;
	@%p140 bra 	$L__BB3_52;
	setp.ge.s32 	%p142, %r32, %r9;
	setp.lt.u64 	%p143, %rd343, %rd349;
	or.pred  	%p144, %p142, %p143;
	mov.pred 	%p152, -1;
	@%p144 bra 	$L__BB3_52;
	setp.eq.s64 	%p145, %rd343, %rd349;
	setp.lt.u64 	%p146, %rd344, %rd350;
	and.pred  	%p152, %p145, %p146;
$L__BB3_52:
	ld.param.s8 	%rs5, [_ZN3cub18CUB_300001_SM_10006detail10merge_sort26DeviceMergeSortMergeKernelINS2_10policy_hubIN6thrust24THRUST_300001_SM_1000_NS10device_ptrI6ulong2EEE9Policy600ES9_PNS0_8NullTypeES9_SD_j11sort_ulong2S8_SC_EEvbT2_T3_T4_PT6_PT7_T5_PSH_SH_NS1_7vsmem_tE_param_0];
	setp.eq.s16 	%p147, %rs5, 0;
	selp.b64 	%rd96, %rd344, %rd350, %p152;
	selp.b64 	%rd97, %rd343, %rd349, %p152;
	bar.sync 	0;
	@%p147 bra 	$L__BB3_54;
	ld.param.u64 	%rd322, [_ZN3cub18CUB_300001_SM_10006detail10merge_sort26DeviceMergeSortMergeKernelINS2_10policy_hubIN6thrust24THRUST_300001_SM_1000_NS10device_ptrI6ulong2EEE9Policy600ES9_PNS0_8NullTypeES9_SD_j11sort_ulong2S8_SC_EEvbT2_T3_T4_PT6_PT7_T5_PSH_SH_NS1_7vsmem_tE_param_4];
	cvt.u64.u32 	%rd294, %r2;
	// begin inline asm
	mov.u32 %r225, %laneid;
	// end inline asm
	and.b32  	%r226, %r11, 3968;
	shl.b32 	%r227, %r225, 2;
	add.s32 	%r228, %r227, %r226;
	shl.b32 	%r229, %r228, 4;
	add.s32 	%r231, %r190, %r229;
	st.shared.v2.u64 	[%r231], {%rd67, %rd66};
	st.shared.v2.u64 	[%r231+16], {%rd77, %rd76};
	st.shared.v2.u64 	[%r231+32], {%rd87, %rd86};
	st.shared.v2.u64 	[%r231+48], {%rd97, %rd96};
	bar.warp.sync 	-1;
	mad.lo.s32 	%r232, %r225, -48, %r231;
	ld.shared.v2.u64 	{%rd295, %rd296}, [%r232];
	ld.shared.v2.u64 	{%rd297, %rd298}, [%r232+512];
	ld.shared.v2.u64 	{%rd299, %rd300}, [%r232+1024];
	ld.shared.v2.u64 	{%rd301, %rd302}, [%r232+1536];
	and.b32  	%r233, %r3, 31;
	or.b32  	%r234, %r226, %r233;
	cvt.u64.u32 	%rd303, %r234;
	add.s64 	%rd304, %rd303, %rd294;
	cvta.to.global.u64 	%rd305, %rd322;
	shl.b64 	%rd306, %rd304, 4;
	add.s64 	%rd307, %rd305, %rd306;
	st.global.v2.u64 	[%rd307], {%rd295, %rd296};
	st.global.v2.u64 	[%rd307+512], {%rd297, %rd298};
	st.global.v2.u64 	[%rd307+1024], {%rd299, %rd300};
	st.global.v2.u64 	[%rd307+1536], {%rd301, %rd302};
	bra.uni 	$L__BB3_135;
$L__BB3_54:
	// begin inline asm
	mov.u32 %r235, %laneid;
	// end inline asm
	and.b32  	%r236, %r11, 3968;
	shl.b32 	%r237, %r235, 2;
	add.s32 	%r238, %r237, %r236;
	shl.b32 	%r239, %r238, 4;
	add.s32 	%r241, %r190, %r239;
	st.shared.v2.u64 	[%r241], {%rd67, %rd66};
	st.shared.v2.u64 	[%r241+16], {%rd77, %rd76};
	st.shared.v2.u64 	[%r241+32], {%rd87, %rd86};
	st.shared.v2.u64 	[%r241+48], {%rd97, %rd96};
	bar.warp.sync 	-1;
	mad.lo.s32 	%r242, %r235, -48, %r241;
	ld.shared.v2.u64 	{%rd308, %rd309}, [%r242];
	ld.shared.v2.u64 	{%rd310, %rd311}, [%r242+512];
	ld.shared.v2.u64 	{%rd312, %rd313}, [%r242+1024];
	ld.shared.v2.u64 	{%rd314, %rd315}, [%r242+1536];
	and.b32  	%r243, %r3, 31;
	cvt.u64.u32 	%rd316, %r236;
	add.s32 	%r244, %r243, %r2;
	cvt.u64.u32 	%rd317, %r244;
	add.s64 	%rd318, %rd317, %rd316;
	shl.b64 	%rd319, %rd318, 4;
	add.s64 	%rd320, %rd3, %rd319;
	st.global.v2.u64 	[%rd320], {%rd308, %rd309};
	st.global.v2.u64 	[%rd320+512], {%rd310, %rd311};
	st.global.v2.u64 	[%rd320+1024], {%rd312, %rd313};
	st.global.v2.u64 	[%rd320+1536], {%rd314, %rd315};
	bra.uni 	$L__BB3_135;
$L__BB3_55:
	ld.param.s8 	%rs2, [_ZN3cub18CUB_300001_SM_10006detail10merge_sort26DeviceMergeSortMergeKernelINS2_10policy_hubIN6thrust24THRUST_300001_SM_1000_NS10device_ptrI6ulong2EEE9Policy600ES9_PNS0_8NullTypeES9_SD_j11sort_ulong2S8_SC_EEvbT2_T3_T4_PT6_PT7_T5_PSH_SH_NS1_7vsmem_tE_param_0];
	mul.wide.u32 	%rd213, %r1, 4;
	add.s64 	%rd214, %rd2, %rd213;
	ld.global.u32 	%r80, [%rd214];
	ld.global.u32 	%r81, [%rd214+4];
	neg.s32 	%r82, %r77;
	and.b32  	%r83, %r1, %r82;
	shl.b32 	%r33, %r83, 10;
	shl.b32 	%r84, %r77, 9;
	and.b32  	%r34, %r84, -1024;
	sub.s32 	%r85, %r1, %r83;
	shl.b32 	%r86, %r85, 10;
	sub.s32 	%r35, %r80, %r33;
	sub.s32 	%r87, %r81, %r33;
	sub.s32 	%r88, %r76, %r33;
	max.u32 	%r89, %r88, %r34;
	sub.s32 	%r90, %r89, %r34;
	sub.s32 	%r91, %r86, %r35;
	min.u32 	%r36, %r91, %r90;
	setp.eq.s32 	%p22, %r86, -1024;
	selp.b32 	%r92, 1023, 1024, %p22;
	add.s32 	%r93, %r92, %r86;
	sub.s32 	%r94, %r93, %r87;
	or.b32  	%r95, %r1, %r82;
	setp.eq.s32 	%p23, %r95, -1;
	min.u32 	%r96, %r34, %r88;
	selp.b32 	%r97, %r96, %r87, %p23;
	selp.b32 	%r98, %r34, %r94, %p23;
	min.u32 	%r99, %r98, %r90;
	sub.s32 	%r37, %r97, %r35;
	sub.s32 	%r38, %r99, %r36;
	// begin inline asm
	griddepcontrol.wait;
	// end inline asm
	setp.eq.s16 	%p24, %rs2, 0;
	@%p24 bra 	$L__BB3_72;
	cvt.u64.u32 	%rd216, %r33;
	cvt.u64.u32 	%rd217, %r35;
	add.s64 	%rd218, %rd217, %rd216;
	cvt.u64.u32 	%rd219, %r34;
	add.s64 	%rd220, %rd216, %rd219;
	cvt.u64.u32 	%rd221, %r36;
	add.s64 	%rd222, %rd220, %rd221;
	add.s32 	%r39, %r38, %r37;
	setp.ge.s32 	%p25, %r3, %r39;
	cvt.u64.u32 	%rd223, %r3;
	add.s64 	%rd224, %rd218, %rd223;
	shl.b64 	%rd225, %rd224, 4;
	add.s64 	%rd98, %rd3, %rd225;
	sub.s32 	%r100, %r3, %r37;
	cvt.s64.s32 	%rd226, %r100;
	add.s64 	%rd227, %rd222, %rd226;
	shl.b64 	%rd228, %rd227, 4;
	add.s64 	%rd99, %rd3, %rd228;
	@%p25 bra 	$L__BB3_60;
	setp.ge.s32 	%p26, %r3, %r37;
	@%p26 bra 	$L__BB3_59;
	ld.global.v2.u64 	{%rd374, %rd373}, [%rd98];
	bra.uni 	$L__BB3_60;
$L__BB3_59:
	ld.global.v2.u64 	{%rd374, %rd373}, [%rd99];
$L__BB3_60:
	add.s32 	%r40, %r3, 256;
	setp.ge.s32 	%p27, %r40, %r39;
	@%p27 bra 	$L__BB3_64;
	setp.lt.s32 	%p28, %r40, %r37;
	@%p28 bra 	$L__BB3_63;
	ld.global.v2.u64 	{%rd372, %rd371}, [%rd99+4096];
	bra.uni 	$L__BB3_64;
$L__BB3_63:
	ld.global.v2.u64 	{%rd372, %rd371}, [%rd98+4096];
$L__BB3_64:
	add.s32 	%r41, %r3, 512;
	setp.ge.s32 	%p29, %r41, %r39;
	@%p29 bra 	$L__BB3_68;
	setp.lt.s32 	%p30, %r41, %r37;
	@%p30 bra 	$L__BB3_67;
	ld.global.v2.u64 	{%rd370, %rd369}, [%rd99+8192];
	bra.uni 	$L__BB3_68;
$L__BB3_67:
	ld.global.v2.u64 	{%rd370, %rd369}, [%rd98+8192];
$L__BB3_68:
	add.s32 	%r42, %r3, 768;
	setp.ge.s32 	%p31, %r42, %r39;
	@%p31 bra 	$L__BB3_88;
	setp.lt.s32 	%p32, %r42, %r37;
	@%p32 bra 	$L__BB3_71;
	ld.global.v2.u64 	{%rd368, %rd367}, [%rd99+12288];
	bra.uni 	$L__BB3_88;
$L__BB3_71:
	ld.global.v2.u64 	{%rd368, %rd367}, [%rd98+12288];
	bra.uni 	$L__BB3_88;
$L__BB3_72:
	cvt.u64.u32 	%rd233, %r33;
	cvt.u64.u32 	%rd234, %r35;
	add.s64 	%rd235, %rd234, %rd233;
	cvt.u64.u32 	%rd236, %r34;
	add.s64 	%rd237, %rd233, %rd236;
	cvt.u64.u32 	%rd238, %r36;
	add.s64 	%rd239, %rd237, %rd238;
	add.s32 	%r43, %r38, %r37;
	setp.ge.s32 	%p33, %r3, %r43;
	cvt.u64.u32 	%rd240, %r3;
	add.s64 	%rd241, %rd235, %rd240;
	shl.b64 	%rd242, %rd241, 4;
	add.s64 	%rd122, %rd1, %rd242;
	sub.s32 	%r101, %r3, %r37;
	cvt.s64.s32 	%rd243, %r101;
	add.s64 	%rd244, %rd239, %rd243;
	shl.b64 	%rd245, %rd244, 4;
	add.s64 	%rd123, %rd1, %rd245;
	@%p33 bra 	$L__BB3_76;
	setp.ge.s32 	%p34, %r3, %r37;
	@%p34 bra 	$L__BB3_75;
	ld.global.v2.u64 	{%rd374, %rd373}, [%rd122];
	bra.uni 	$L__BB3_76;
$L__BB3_75:
	ld.global.v2.u64 	{%rd374, %rd373}, [%rd123];
$L__BB3_76:
	add.s32 	%r44, %r3, 256;
	setp.ge.s32 	%p35, %r44, %r43;
	@%p35 bra 	$L__BB3_80;
	setp.lt.s32 	%p36, %r44, %r37;
	@%p36 bra 	$L__BB3_79;
	ld.global.v2.u64 	{%rd372, %rd371}, [%rd123+4096];
	bra.uni 	$L__BB3_80;
$L__BB3_79:
	ld.global.v2.u64 	{%rd372, %rd371}, [%rd122+4096];
$L__BB3_80:
	add.s32 	%r45, %r3, 512;
	setp.ge.s32 	%p37, %r45, %r43;
	@%p37 bra 	$L__BB3_84;
	setp.lt.s32 	%p38, %r45, %r37;
	@%p38 bra 	$L__BB3_83;
	ld.global.v2.u64 	{%rd370, %rd369}, [%rd123+8192];
	bra.uni 	$L__BB3_84;
$L__BB3_83:
	ld.global.v2.u64 	{%rd370, %rd369}, [%rd122+8192];
$L__BB3_84:
	add.s32 	%r46, %r3, 768;
	setp.ge.s32 	%p39, %r46, %r43;
	@%p39 bra 	$L__BB3_88;
	setp.lt.s32 	%p40, %r46, %r37;
	@%p40 bra 	$L__BB3_87;
	ld.global.v2.u64 	{%rd368, %rd367}, [%rd123+12288];
	bra.uni 	$L__BB3_88;
$L__BB3_87:
	ld.global.v2.u64 	{%rd368, %rd367}, [%rd122+12288];
$L__BB3_88:
	shl.b32 	%r102, %r3, 4;
	mov.u32 	%r103, _ZZN3cub18CUB_300001_SM_10006detail10merge_sort26DeviceMergeSortMergeKernelINS2_10policy_hubIN6thrust24THRUST_300001_SM_1000_NS10device_ptrI6ulong2EEE9Policy600ES9_PNS0_8NullTypeES9_SD_j11sort_ulong2S8_SC_EEvbT2_T3_T4_PT6_PT7_T5_PSH_SH_NS1_7vsmem_tEE19static_temp_storage;
	add.s32 	%r104, %r103, %r102;
	st.shared.v2.u64 	[%r104], {%rd374, %rd373};
	st.shared.v2.u64 	[%r104+4096], {%rd372, %rd371};
	st.shared.v2.u64 	[%r104+8192], {%rd370, %rd369};
	st.shared.v2.u64 	[%r104+12288], {%rd368, %rd367};
	bar.sync 	0;
	// begin inline asm
	griddepcontrol.launch_dependents;
	// end inline asm
	add.s32 	%r47, %r38, %r37;
	shl.b32 	%r48, %r3, 2;
	min.s32 	%r49, %r48, %r47;
	setp.lt.s32 	%p41, %r49, %r38;
	sub.s32 	%r105, %r49, %r38;
	selp.b32 	%r250, 0, %r105, %p41;
	min.s32 	%r248, %r37, %r49;
	setp.ge.s32 	%p42, %r250, %r248;
	@%p42 bra 	$L__BB3_93;
	add.s32 	%r52, %r49, %r37;
$L__BB3_90:
	sub.s32 	%r106, %r248, %r250;
	shr.u32 	%r107, %r106, 31;
	add.s32 	%r108, %r106, %r107;
	shr.s32 	%r109, %r108, 1;
	add.s32 	%r55, %r109, %r250;
	shl.b32 	%r110, %r55, 4;
	add.s32 	%r56, %r103, %r110;
	ld.shared.u64 	%rd154, [%r56];
	not.b32 	%r112, %r55;
	add.s32 	%r113, %r52, %r112;
	shl.b32 	%r114, %r113, 4;
	add.s32 	%r57, %r103, %r114;
	ld.shared.u64 	%rd155, [%r57];
	setp.lt.u64 	%p44, %rd155, %rd154;
	mov.pred 	%p153, 0;
	@%p44 bra 	$L__BB3_92;
	ld.shared.u64 	%rd249, [%r57+8];
	ld.shared.u64 	%rd251, [%r56+8];
	setp.ne.s64 	%p45, %rd155, %rd154;
	setp.ge.u64 	%p46, %rd249, %rd251;
	or.pred  	%p153, %p45, %p46;
$L__BB3_92:
	add.s32 	%r115, %r55, 1;
	selp.b32 	%r250, %r115, %r250, %p153;
	selp.b32 	%r248, %r248, %r55, %p153;
	setp.lt.s32 	%p47, %r250, %r248;
	@%p47 bra 	$L__BB3_90;
$L__BB3_93:
	sub.s32 	%r116, %r49, %r250;
	add.s32 	%r61, %r116, %r37;
	shl.b32 	%r117, %r61, 4;
	add.s32 	%r62, %r103, %r117;
	ld.shared.v2.u64 	{%rd375, %rd376}, [%r62];
	shl.b32 	%r119, %r250, 4;
	add.s32 	%r63, %r103, %r119;
	ld.shared.v2.u64 	{%rd381, %rd382}, [%r63];
	setp.ge.s32 	%p49, %r61, %r47;
	mov.pred 	%p154, 0;
	@%p49 bra 	$L__BB3_96;
	setp.ge.s32 	%p51, %r250, %r37;
	setp.lt.u64 	%p52, %rd375, %rd381;
	or.pred  	%p53, %p51, %p52;
	mov.pred 	%p154, -1;
	@%p53 bra 	$L__BB3_96;
	setp.eq.s64 	%p54, %rd375, %rd381;
	setp.lt.u64 	%p55, %rd376, %rd382;
	and.pred  	%p154, %p54, %p55;
$L__BB3_96:
	selp.b64 	%rd160, %rd376, %rd382, %p154;
	selp.b64 	%rd161, %rd375, %rd381, %p154;
	selp.u32 	%r120, 1, 0, %p154;
	add.s32 	%r64, %r61, %r120;
	not.pred 	%p56, %p154;
	selp.u32 	%r121, 1, 0, %p56;
	add.s32 	%r65, %r250, %r121;
	@%p56 bra 	$L__BB3_98;
	ld.shared.v2.u64 	{%rd375, %rd376}, [%r62+16];
	bra.uni 	$L__BB3_99;
$L__BB3_98:
	ld.shared.v2.u64 	{%rd381, %rd382}, [%r63+16];
$L__BB3_99:
	setp.ge.s32 	%p58, %r64, %r47;
	mov.pred 	%p155, 0;
	@%p58 bra 	$L__BB3_102;
	setp.ge.s32 	%p60, %r65, %r37;
	setp.lt.u64 	%p61, %rd375, %rd381;
	or.pred  	%p62, %p60, %p61;
	mov.pred 	%p155, -1;
	@%p62 bra 	$L__BB3_102;
	setp.eq.s64 	%p63, %rd375, %rd381;
	setp.lt.u64 	%p64, %rd376, %rd382;
	and.pred  	%p155, %p63, %p64;
$L__BB3_102:
	selp.b64 	%rd170, %rd376, %rd382, %p155;
	selp.b64 	%rd171, %rd375, %rd381, %p155;
	selp.u32 	%r122, 1, 0, %p155;
	add.s32 	%r66, %r64, %r122;
	not.pred 	%p65, %p155;
	selp.u32 	%r123, 1, 0, %p65;
	add.s32 	%r67, %r65, %r123;
	@%p155 bra 	$L__BB3_104;
	shl.b32 	%r124, %r67, 4;
	add.s32 	%r126, %r103, %r124;
	ld.shared.v2.u64 	{%rd381, %rd382}, [%r126];
	bra.uni 	$L__BB3_105;
$L__BB3_104:
	shl.b32 	%r127, %r66, 4;
	add.s32 	%r129, %r103, %r127;
	ld.shared.v2.u64 	{%rd375, %rd376}, [%r129];
$L__BB3_105:
	setp.ge.s32 	%p67, %r66, %r47;
	mov.pred 	%p156, 0;
	@%p67 bra 	$L__BB3_108;
	setp.ge.s32 	%p69, %r67, %r37;
	setp.lt.u64 	%p70, %rd375, %rd381;
	or.pred  	%p71, %p69, %p70;
	mov.pred 	%p156, -1;
	@%p71 bra 	$L__BB3_108;
	setp.eq.s64 	%p72, %rd375, %rd381;
	setp.lt.u64 	%p73, %rd376, %rd382;
	and.pred  	%p156, %p72, %p73;
$L__BB3_108:
	selp.b64 	%rd180, %rd376, %rd382, %p156;
	selp.b64 	%rd181, %rd375, %rd381, %p156;
	selp.u32 	%r130, 1, 0, %p156;
	add.s32 	%r68, %r66, %r130;
	not.pred 	%p74, %p156;
	selp.u32 	%r131, 1, 0, %p74;
	add.s32 	%r69, %r67, %r131;
	@%p156 bra 	$L__BB3_110;
	shl.b32 	%r132, %r69, 4;
	add.s32 	%r134, %r103, %r132;
	ld.shared.v2.u64 	{%rd381, %rd382}, [%r134];
	bra.uni 	$L__BB3_111;
$L__BB3_110:
	shl.b32 	%r135, %r68, 4;
	add.s32 	%r137, %r103, %r135;
	ld.shared.v2.u64 	{%rd375, %rd376}, [%r137];
$L__BB3_111:
	setp.ge.s32 	%p76, %r68, %r47;
	mov.pred 	%p157, 0;
	@%p76 bra 	$L__BB3_114;
	setp.ge.s32 	%p78, %r69, %r37;
	setp.lt.u64 	%p79, %rd375, %rd381;
	or.pred  	%p80, %p78, %p79;
	mov.pred 	%p157, -1;
	@%p80 bra 	$L__BB3_114;
	setp.eq.s64 	%p81, %rd375, %rd381;
	setp.lt.u64 	%p82, %rd376, %rd382;
	and.pred  	%p157, %p81, %p82;
$L__BB3_114:
	ld.param.s8 	%rs3, [_ZN3cub18CUB_300001_SM_10006detail10merge_sort26DeviceMergeSortMergeKernelINS2_10policy_hubIN6thrust24THRUST_300001_SM_1000_NS10device_ptrI6ulong2EEE9Policy600ES9_PNS0_8NullTypeES9_SD_j11sort_ulong2S8_SC_EEvbT2_T3_T4_PT6_PT7_T5_PSH_SH_NS1_7vsmem_tE_param_0];
	setp.eq.s16 	%p83, %rs3, 0;
	selp.b64 	%rd190, %rd376, %rd382, %p157;
	selp.b64 	%rd191, %rd375, %rd381, %p157;
	bar.sync 	0;
	@%p83 bra 	$L__BB3_125;
	// begin inline asm
	mov.u32 %r138, %laneid;
	// end inline asm
	and.b32  	%r70, %r48, 3968;
	shl.b32 	%r139, %r138, 2;
	add.s32 	%r140, %r139, %r70;
	shl.b32 	%r141, %r140, 4;
	add.s32 	%r143, %r103, %r141;
	st.shared.v2.u64 	[%r143], {%rd161, %rd160};
	st.shared.v2.u64 	[%r143+16], {%rd171, %rd170};
	st.shared.v2.u64 	[%r143+32], {%rd181, %rd180};
	st.shared.v2.u64 	[%r143+48], {%rd191, %rd190};
	bar.warp.sync 	-1;
	mad.lo.s32 	%r144, %r138, -48, %r143;
	ld.shared.v2.u64 	{%rd192, %rd193}, [%r144];
	ld.shared.v2.u64 	{%rd194, %rd195}, [%r144+512];
	ld.shared.v2.u64 	{%rd196, %rd197}, [%r144+1024];
	ld.shared.v2.u64 	{%rd198, %rd199}, [%r144+1536];
	setp.ne.s32 	%p84, %r3, 0;
	@%p84 bra 	$L__BB3_117;
	st.volatile.shared.u32 	[_ZZN3cub18CUB_300001_SM_10006detail10merge_sort26DeviceMergeSortMergeKernelINS2_10policy_hubIN6thrust24THRUST_300001_SM_1000_NS10device_ptrI6ulong2EEE9Policy600ES9_PNS0_8NullTypeES9_SD_j11sort_ulong2S8_SC_EEvbT2_T3_T4_PT6_PT7_T5_PSH_SH_NS1_7vsmem_tEE19static_temp_storage+16384], %r47;
$L__BB3_117:
	ld.param.u64 	%rd321, [_ZN3cub18CUB_300001_SM_10006detail10merge_sort26DeviceMergeSortMergeKernelINS2_10policy_hubIN6thrust24THRUST_300001_SM_1000_NS10device_ptrI6ulong2EEE9Policy600ES9_PNS0_8NullTypeES9_SD_j11sort_ulong2S8_SC_EEvbT2_T3_T4_PT6_PT7_T5_PSH_SH_NS1_7vsmem_tE_param_4];
	bar.sync 	0;
	ld.volatile.shared.u32 	%r71, [_ZZN3cub18CUB_300001_SM_10006detail10merge_sort26DeviceMergeSortMergeKernelINS2_10policy_hubIN6thrust24THRUST_300001_SM_1000_NS10device_ptrI6ulong2EEE9Policy600ES9_PNS0_8NullTypeES9_SD_j11sort_ulong2S8_SC_EEvbT2_T3_T4_PT6_PT7_T5_PSH_SH_NS1_7vsmem_tEE19static_temp_storage+16384];
	and.b32  	%r145, %r3, 31;
	add.s32 	%r72, %r70, %r145;
	setp.ge.s32 	%p85, %r72, %r71;
	cvt.u64.u32 	%rd253, %r72;
	cvt.u64.u32 	%rd254, %r2;
	add.s64 	%rd255, %rd253, %rd254;
	cvta.to.global.u64 	%rd256, %rd321;
	shl.b64 	%rd257, %rd255, 4;
	add.s64 	%rd200, %rd256, %rd257;
	@%p85 bra 	$L__BB3_119;
	st.global.v2.u64 	[%rd200], {%rd192, %rd193};
$L__BB3_119:
	add.s32 	%r146, %r72, 32;
	setp.ge.s32 	%p86, %r146, %r71;
	@%p86 bra 	$L__BB3_121;
	st.global.v2.u64 	[%rd200+512], {%rd194, %rd195};
$L__BB3_121:
	add.s32 	%r147, %r72, 64;
	setp.ge.s32 	%p87, %r147, %r71;
	@%p87 bra 	$L__BB3_123;
	st.global.v2.u64 	[%rd200+1024], {%rd196, %rd197};
$L__BB3_123:
	add.s32 	%r148, %r72, 96;
	setp.ge.s32 	%p88, %r148, %r71;
	@%p88 bra 	$L__BB3_135;
	st.global.v2.u64 	[%rd200+1536], {%rd198, %rd199};
	bra.uni 	$L__BB3_135;
$L__BB3_125:
	// begin inline asm
	mov.u32 %r149, %laneid;
	// end inline asm
	and.b32  	%r73, %r48, 3968;
	shl.b32 	%r150, %r149, 2;
	add.s32 	%r151, %r150, %r73;
	shl.b32 	%r152, %r151, 4;
	add.s32 	%r154, %r103, %r152;
	st.shared.v2.u64 	[%r154], {%rd161, %rd160};
	st.shared.v2.u64 	[%r154+16], {%rd171, %rd170};
	st.shared.v2.u64 	[%r154+32], {%rd181, %rd180};
	st.shared.v2.u64 	[%r154+48], {%rd191, %rd190};
	bar.warp.sync 	-1;
	mad.lo.s32 	%r155, %r149, -48, %r154;
	ld.shared.v2.u64 	{%rd201, %rd202}, [%r155];
	ld.shared.v2.u64 	{%rd203, %rd204}, [%r155+512];
	ld.shared.v2.u64 	{%rd205, %rd206}, [%r155+1024];
	ld.shared.v2.u64 	{%rd207, %rd208}, [%r155+1536];
	setp.ne.s32 	%p89, %r3, 0;
	@%p89 bra 	$L__BB3_127;
	st.volatile.shared.u32 	[_ZZN3cub18CUB_300001_SM_10006detail10merge_sort26DeviceMergeSortMergeKernelINS2_10policy_hubIN6thrust24THRUST_300001_SM_1000_NS10device_ptrI6ulong2EEE9Policy600ES9_PNS0_8NullTypeES9_SD_j11sort_ulong2S8_SC_EEvbT2_T3_T4_PT6_PT7_T5_PSH_SH_NS1_7vsmem_tEE19static_temp_storage+16384], %r47;
$L__BB3_127:
	bar.sync 	0;
	ld.volatile.shared.u32 	%r74, [_ZZN3cub18CUB_300001_SM_10006detail10merge_sort26DeviceMergeSortMergeKernelINS2_10policy_hubIN6thrust24THRUST_300001_SM_1000_NS10device_ptrI6ulong2EEE9Policy600ES9_PNS0_8NullTypeES9_SD_j11sort_ulong2S8_SC_EEvbT2_T3_T4_PT6_PT7_T5_PSH_SH_NS1_7vsmem_tEE19static_temp_storage+16384];
	and.b32  	%r156, %r3, 31;
	cvt.u64.u32 	%rd258, %r73;
	add.s32 	%r75, %r73, %r156;
	add.s32 	%r157, %r156, %r2;
	cvt.u64.u32 	%rd259, %r157;
	add.s64 	%rd260, %rd259, %rd258;
	setp.ge.s32 	%p90, %r75, %r74;
	shl.b64 	%rd261, %rd260, 4;
	add.s64 	%rd209, %rd3, %rd261;
	@%p90 bra 	$L__BB3_129;
	st.global.v2.u64 	[%rd209], {%rd201, %rd202};
$L__BB3_129:
	add.s32 	%r158, %r75, 32;
	setp.ge.s32 	%p91, %r158, %r74;
	@%p91 bra 	$L__BB3_131;
	st.global.v2.u64 	[%rd209+512], {%rd203, %rd204};
$L__BB3_131:
	add.s32 	%r159, %r75, 64;
	setp.ge.s32 	%p92, %r159, %r74;
	@%p92 bra 	$L__BB3_133;
	st.global.v2.u64 	[%rd209+1024], {%rd205, %rd206};
$L__BB3_133:
	add.s32 	%r160, %r75, 96;
	setp.ge.s32 	%p93, %r160, %r74;
	@%p93 bra 	$L__BB3_135;
	st.global.v2.u64 	[%rd209+1536], {%rd207, %rd208};
$L__BB3_135:
	ret;

}
	// .globl	_ZN3cub18CUB_300001_SM_10006detail10merge_sort30DeviceMergeSortBlockSortKernelINS2_10policy_hubIN6thrust24THRUST_300001_SM_1000_NS10device_ptrI6ulong2EEE9Policy600ES9_PNS0_8NullTypeES9_SD_m11sort_ulong2S8_SC_EEvbT0_T1_T2_T3_T4_PT6_PT7_T5_NS1_7vsmem_tE
.visible .entry _ZN3cub18CUB_300001_SM_10006detail10merge_sort30DeviceMergeSortBlockSortKernelINS2_10policy_hubIN6thrust24THRUST_300001_SM_1000_NS10device_ptrI6ulong2EEE9Policy600ES9_PNS0_8NullTypeES9_SD_m11sort_ulong2S8_SC_EEvbT0_T1_T2_T3_T4_PT6_PT7_T5_NS1_7vsmem_tE(
	.param .u8 _ZN3cub18CUB_300001_SM_10006detail10merge_sort30DeviceMergeSortBlockSortKernelINS2_10policy_hubIN6thrust24THRUST_300001_SM_1000_NS10device_ptrI6ulong2EEE9Policy600ES9_PNS0_8NullTypeES9_SD_m11sort_ulong2S8_SC_EEvbT0_T1_T2_T3_T4_PT6_PT7_T5_NS1_7vsmem_tE_param_0,
	.param .align 8 .b8 _ZN3cub18CUB_300001_SM_10006detail10merge_sort30DeviceMergeSortBlockSortKernelINS2_10policy_hubIN6thrust24THRUST_300001_SM_1000_NS10device_ptrI6ulong2EEE9Policy600ES9_PNS0_8NullTypeES9_SD_m11sort_ulong2S8_SC_EEvbT0_T1_T2_T3_T4_PT6_PT7_T5_NS1_7vsmem_tE_param_1[8],
	.param .u64 .ptr .align 1 _ZN3cub18CUB_300001_SM_10006detail10merge_sort30DeviceMergeSortBlockSortKernelINS2_10policy_hubIN6thrust24THRUST_300001_SM_1000_NS10device_ptrI6ulong2EEE9Policy600ES9_PNS0_8NullTypeES9_SD_m11sort_ulong2S8_SC_EEvbT0_T1_T2_T3_T4_PT6_PT7_T5_NS1_7vsmem_tE_param_2,
	.param .align 8 .b8 _ZN3cub18CUB_300001_SM_10006detail10merge_sort30DeviceMergeSortBlockSortKernelINS2_10policy_hubIN6thrust24THRUST_300001_SM_1000_NS10device_ptrI6ulong2EEE9Policy600ES9_PNS0_8NullTypeES9_SD_m11sort_ulong2S8_SC_EEvbT0_T1_T2_T3_T4_PT6_PT7_T5_NS1_7vsmem_tE_param_3[8],
	.param .u64 .ptr .align 1 _ZN3cub18CUB_300001_SM_10006detail10merge_sort30DeviceMergeSortBlockSortKernelINS2_10policy_hubIN6thrust24THRUST_300001_SM_1000_NS10device_ptrI6ulong2EEE9Policy600ES9_PNS0_8NullTypeES9_SD_m11sort_ulong2S8_SC_EEvbT0_T1_T2_T3_T4_PT6_PT7_T5_NS1_7vsmem_tE_param_4,
	.param .u64 _ZN3cub18CUB_300001_SM_10006detail10merge_sort30DeviceMergeSortBlockSortKernelINS2_10policy_hubIN6thrust24THRUST_300001_SM_1000_NS10device_ptrI6ulong2EEE9Policy600ES9_PNS0_8NullTypeES9_SD_m11sort_ulong2S8_SC_EEvbT0_T1_T2_T3_T4_PT6_PT7_T5_NS1_7vsmem_tE_param_5,
	.param .u64 .ptr .align 1 _ZN3cub18CUB_300001_SM_10006detail10merge_sort30DeviceMergeSortBlockSortKernelINS2_10policy_hubIN6thrust24THRUST_300001_SM_1000_NS10device_ptrI6ulong2EEE9Policy600ES9_PNS0_8NullTypeES9_SD_m11sort_ulong2S8_SC_EEvbT0_T1_T2_T3_T4_PT6_PT7_T5_NS1_7vsmem_tE_param_6,
	.param .u64 .ptr .align 1 _ZN3cub18CUB_300001_SM_10006detail10merge_sort30DeviceMergeSortBlockSortKernelINS2_10policy_hubIN6thrust24THRUST_300001_SM_1000_NS10device_ptrI6ulong2EEE9Policy600ES9_PNS0_8NullTypeES9_SD_m11sort_ulong2S8_SC_EEvbT0_T1_T2_T3_T4_PT6_PT7_T5_NS1_7vsmem_tE_param_7,
	.param .align 1 .b8 _ZN3cub18CUB_300001_SM_10006detail10merge_sort30DeviceMergeSortBlockSortKernelINS2_10policy_hubIN6thrust24THRUST_300001_SM_1000_NS10device_ptrI6ulong2EEE9Policy600ES9_PNS0_8NullTypeES9_SD_m11sort_ulong2S8_SC_EEvbT0_T1_T2_T3_T4_PT6_PT7_T5_NS1_7vsmem_tE_param_8[1],
	.param .align 8 .b8 _ZN3cub18CUB_300001_SM_10006detail10merge_sort30DeviceMergeSortBlockSortKernelINS2_10policy_hubIN6thrust24THRUST_300001_SM_1000_NS10device_ptrI6ulong2EEE9Policy600ES9_PNS0_8NullTypeES9_SD_m11sort_ulong2S8_SC_EEvbT0_T1_T2_T3_T4_PT6_PT7_T5_NS1_7vsmem_tE_param_9[8]
)
.maxntid 256
{
	.reg .pred 	%p<180>;
	.reg .b16 	%rs<4>;
	.reg .b32 	%r<201>;
	.reg .b64 	%rd<387>;
	// demoted variable
	.shared .align 16 .b8 _ZZN3cub18CUB_300001_SM_10006detail10merge_sort30DeviceMergeSortBlockSortKernelINS2_10policy_hubIN6thrust24THRUST_300001_SM_1000_NS10device_ptrI6ulong2EEE9Policy600ES9_PNS0_8NullTypeES9_SD_m11sort_ulong2S8_SC_EEvbT0_T1_T2_T3_T4_PT6_PT7_T5_NS1_7vsmem_tEE19static_temp_storage[16400];
	ld.param.u64 	%rd215, [_ZN3cub18CUB_300001_SM_10006detail10merge_sort30DeviceMergeSortBlockSortKernelINS2_10policy_hubIN6thrust24THRUST_300001_SM_1000_NS10device_ptrI6ulong2EEE9Policy600ES9_PNS0_8NullTypeES9_SD_m11sort_ulong2S8_SC_EEvbT0_T1_T2_T3_T4_PT6_PT7_T5_NS1_7vsmem_tE_param_3];
	ld.param.u64 	%rd216, [_ZN3cub18CUB_300001_SM_10006detail10merge_sort30DeviceMergeSortBlockSortKernelINS2_10policy_hubIN6thrust24THRUST_300001_SM_1000_NS10device_ptrI6ulong2EEE9Policy600ES9_PNS0_8NullTypeES9_SD_m11sort_ulong2S8_SC_EEvbT0_T1_T2_T3_T4_PT6_PT7_T5_NS1_7vsmem_tE_param_1];
	ld.param.u64 	%rd213, [_ZN3cub18CUB_300001_SM_10006detail10merge_sort30DeviceMergeSortBlockSortKernelINS2_10policy_hubIN6thrust24THRUST_300001_SM_1000_NS10device_ptrI6ulong2EEE9Policy600ES9_PNS0_8NullTypeES9_SD_m11sort_ulong2S8_SC_EEvbT0_T1_T2_T3_T4_PT6_PT7_T5_NS1_7vsmem_tE_param_5];
	cvta.to.global.u64 	%rd1, %rd216;
	cvta.to.global.u64 	%rd2, %rd215;
	mov.u32 	%r73, %ctaid.x;
	cvt.u64.u32 	%rd217, %r73;
	mov.u32 	%r74, %nctaid.x;
	cvt.u64.u32 	%rd218, %r74;
	mul.wide.u32 	%rd3, %r73, 1024;
	add.s64 	%rd219, %rd218, -1;
	setp.le.u64 	%p21, %rd219, %rd217;
	@%p21 bra 	$L__BB4_56;
	// begin inline asm
	griddepcontrol.wait;
	// end inline asm
	mov.u32 	%r1, %tid.x;
	and.b32  	%r2, %r1, 31;
	shl.b32 	%r139, %r1, 2;
	and.b32  	%r3, %r139, 3968;
	or.b32  	%r140, %r3, %r2;
	cvt.u64.u32 	%rd236, %r140;
	add.s64 	%rd4, %rd3, %rd236;
	shl.b64 	%rd237, %rd4, 4;
	add.s64 	%rd238, %rd1, %rd237;
	ld.global.v2.u64 	{%rd239, %rd240}, [%rd238];
	ld.global.v2.u64 	{%rd241, %rd242}, [%rd238+512];
	ld.global.v2.u64 	{%rd243, %rd244}, [%rd238+1024];
	ld.global.v2.u64 	{%rd245, %rd246}, [%rd238+1536];
	// begin inline asm
	mov.u32 %r138, %laneid;
	// end inline asm
	add.s32 	%r141, %r138, %r3;
	shl.b32 	%r142, %r141, 4;
	mov.u32 	%r143, _ZZN3cub18CUB_300001_SM_10006detail10merge_sort30DeviceMergeSortBlockSortKernelINS2_10policy_hubIN6thrust24THRUST_300001_SM_1000_NS10device_ptrI6ulong2EEE9Policy600ES9_PNS0_8NullTypeES9_SD_m11sort_ulong2S8_SC_EEvbT0_T1_T2_T3_T4_PT6_PT7_T5_NS1_7vsmem_tEE19static_temp_storage;
	add.s32 	%r4, %r143, %r142;
	st.shared.v2.u64 	[%r4], {%rd239, %rd240};
	st.shared.v2.u64 	[%r4+512], {%rd241, %rd242};
	st.shared.v2.u64 	[%r4+1024], {%rd243, %rd244};
	st.shared.v2.u64 	[%r4+1536], {%rd245, %rd246};
	bar.warp.sync 	-1;
	mad.lo.s32 	%r5, %r138, 48, %r4;
	ld.shared.v2.u64 	{%rd310, %rd309}, [%r5];
	ld.shared.v2.u64 	{%rd7, %rd8}, [%r5+16];
	ld.shared.v2.u64 	{%rd286, %rd285}, [%r5+32];
	ld.shared.v2.u64 	{%rd11, %rd12}, [%r5+48];
	bar.sync 	0;
	// begin inline asm
	griddepcontrol.launch_dependents;
	// end inline asm
	setp.lt.u64 	%p108, %rd7, %rd310;
	@%p108 bra 	$L__BB4_4;
	setp.ne.s64 	%p109, %rd7, %rd310;
	mov.u64 	%rd289, %rd8;
	mov.u64 	%rd280, %rd7;
	@%p109 bra 	$L__BB4_5;
	setp.ge.u64 	%p110, %rd8, %rd309;
	mov.u64 	%rd280, %rd310;
	@%p110 bra 	$L__BB4_5;
$L__BB4_4:
	mov.u64 	%rd289, %rd309;
	mov.u64 	%rd280, %rd310;
	mov.u64 	%rd309, %rd8;
	mov.u64 	%rd310, %rd7;
$L__BB4_5:
	setp.lt.u64 	%p111, %rd11, %rd286;
	@%p111 bra 	$L__BB4_8;
	setp.ne.s64 	%p112, %rd11, %rd286;
	mov.u64 	%rd283, %rd12;
	mov.u64 	%rd284, %rd11;
	@%p112 bra 	$L__BB4_9;
	setp.ge.u64 	%p113, %rd12, %rd285;
	mov.u64 	%rd284, %rd286;
	@%p113 bra 	$L__BB4_9;
$L__BB4_8:
	mov.u64 	%rd283, %rd285;
	mov.u64 	%rd284, %rd286;
	mov.u64 	%rd285, %rd12;
	mov.u64 	%rd286, %rd11;
$L__BB4_9:
	setp.lt.u64 	%p114, %rd286, %rd280;
	@%p114 bra 	$L__BB4_12;
	setp.ne.s64 	%p115, %rd286, %rd280;
	mov.u64 	%rd297, %rd285;
	mov.u64 	%rd288, %rd286;
	@%p115 bra 	$L__BB4_13;
	setp.ge.u64 	%p116, %rd285, %rd289;
	mov.u64 	%rd288, %rd280;
	@%p116 bra 	$L__BB4_13;
$L__BB4_12:
	mov.u64 	%rd297, %rd289;
	mov.u64 	%rd288, %rd280;
	mov.u64 	%rd289, %rd285;
	mov.u64 	%rd280, %rd286;
$L__BB4_13:
	setp.lt.u64 	%p117, %rd280, %rd310;
	@%p117 bra 	$L__BB4_16;
	setp.ne.s64 	%p118, %rd280, %rd310;
	mov.u64 	%rd307, %rd289;
	mov.u64 	%rd308, %rd280;
	@%p118 bra 	$L__BB4_17;
	setp.ge.u64 	%p119, %rd289, %rd309;
	mov.u64 	%rd308, %rd310;
	@%p119 bra 	$L__BB4_17;
$L__BB4_16:
	mov.u64 	%rd307, %rd309;
	mov.u64 	%rd308, %rd310;
	mov.u64 	%rd309, %rd289;
	mov.u64 	%rd310, %rd280;
$L__BB4_17:
	setp.lt.u64 	%p120, %rd284, %rd288;
	@%p120 bra 	$L__BB4_20;
	setp.ne.s64 	%p121, %rd284, %rd288;
	mov.u64 	%rd303, %rd283;
	mov.u64 	%rd304, %rd284;
	mov.u64 	%rd298, %rd288;
	@%p121 bra 	$L__BB4_21;
	setp.ge.u64 	%p122, %rd283, %rd297;
	mov.u64 	%rd298, %rd284;
	@%p122 bra 	$L__BB4_21;
$L__BB4_20:
	mov.u64 	%rd303, %rd297;
	mov.u64 	%rd304, %rd288;
	mov.u64 	%rd297, %rd283;
	mov.u64 	%rd298, %rd284;
$L__BB4_21:
	setp.lt.u64 	%p123, %rd298, %rd308;
	@%p123 bra 	$L__BB4_24;
	setp.ne.s64 	%p124, %rd298, %rd308;
	mov.u64 	%rd305, %rd297;
	mov.u64 	%rd306, %rd298;
	@%p124 bra 	$L__BB4_25;
	setp.ge.u64 	%p125, %rd297, %rd307;
	mov.u64 	%rd306, %rd308;
	@%p125 bra 	$L__BB4_25;
$L__BB4_24:
	mov.u64 	%rd305, %rd307;
	mov.u64 	%rd306, %rd308;
	mov.u64 	%rd307, %rd297;
	mov.u64 	%rd308, %rd298;
$L__BB4_25:
	mov.b32 	%r193, 2;
	shl.b32 	%r146, %r1, 6;
	add.s32 	%r148, %r143, %r146;
$L__BB4_26:
	mov.u32 	%r6, %r193;
	bar.sync 	0;
	add.s32 	%r145, %r6, -1;
	st.shared.v2.u64 	[%r148], {%rd310, %rd309};
	st.shared.v2.u64 	[%r148+16], {%rd308, %rd307};
	st.shared.v2.u64 	[%r148+32], {%rd306, %rd305};
	st.shared.v2.u64 	[%r148+48], {%rd304, %rd303};
	bar.sync 	0;
	neg.s32 	%r149, %r6;
	and.b32  	%r150, %r1, %r149;
	shl.b32 	%r151, %r150, 2;
	shl.b32 	%r193, %r6, 1;
	and.b32  	%r152, %r145, %r1;
	shl.b32 	%r153, %r152, 2;
	min.u32 	%r8, %r153, 1024;
	min.u32 	%r9, %r151, 1024;
	add.s32 	%r154, %r9, %r193;
	min.u32 	%r10, %r154, 1024;
	add.s32 	%r155, %r10, %r193;
	min.u32 	%r11, %r155, 1024;
	sub.s32 	%r156, %r10, %r9;
	sub.s32 	%r157, %r11, %r10;
	setp.lt.s32 	%p126, %r8, %r157;
	sub.s32 	%r158, %r8, %r157;
	selp.b32 	%r196, 0, %r158, %p126;
	min.s32 	%r194, %r156, %r8;
	setp.ge.s32 	%p127, %r196, %r194;
	@%p127 bra 	$L__BB4_31;
	add.s32 	%r14, %r10, %r8;
$L__BB4_28:
	sub.s32 	%r159, %r194, %r196;
	shr.u32 	%r160, %r159, 31;
	add.s32 	%r161, %r159, %r160;
	shr.s32 	%r162, %r161, 1;
	add.s32 	%r17, %r162, %r196;
	add.s32 	%r163, %r17, %r9;
	shl.b32 	%r164, %r163, 4;
	mov.u32 	%r165, _ZZN3cub18CUB_300001_SM_10006detail10merge_sort30DeviceMergeSortBlockSortKernelINS2_10policy_hubIN6thrust24THRUST_300001_SM_1000_NS10device_ptrI6ulong2EEE9Policy600ES9_PNS0_8NullTypeES9_SD_m11sort_ulong2S8_SC_EEvbT0_T1_T2_T3_T4_PT6_PT7_T5_NS1_7vsmem_tEE19static_temp_storage;
	add.s32 	%r18, %r165, %r164;
	ld.shared.u64 	%rd45, [%r18];
	not.b32 	%r166, %r17;
	add.s32 	%r167, %r14, %r166;
	shl.b32 	%r168, %r167, 4;
	add.s32 	%r19, %r165, %r168;
	ld.shared.u64 	%rd46, [%r19];
	setp.lt.u64 	%p129, %rd46, %rd45;
	mov.pred 	%p170, 0;
	@%p129 bra 	$L__BB4_30;
	ld.shared.u64 	%rd247, [%r19+8];
	ld.shared.u64 	%rd249, [%r18+8];
	setp.ne.s64 	%p130, %rd46, %rd45;
	setp.ge.u64 	%p131, %rd247, %rd249;
	or.pred  	%p170, %p130, %p131;
$L__BB4_30:
	add.s32 	%r169, %r17, 1;
	selp.b32 	%r196, %r169, %r196, %p170;
	selp.b32 	%r194, %r194, %r17, %p170;
	setp.lt.s32 	%p132, %r196, %r194;
	@%p132 bra 	$L__BB4_28;
$L__BB4_31:
	add.s32 	%r23, %r196, %r9;
	add.s32 	%r170, %r10, %r8;
	sub.s32 	%r24, %r170, %r196;
	shl.b32 	%r171, %r23, 4;
	mov.u32 	%r172, _ZZN3cub18CUB_300001_SM_10006detail10merge_sort30DeviceMergeSortBlockSortKernelINS2_10policy_hubIN6thrust24THRUST_300001_SM_1000_NS10device_ptrI6ulong2EEE9Policy600ES9_PNS0_8NullTypeES9_SD_m11sort_ulong2S8_SC_EEvbT0_T1_T2_T3_T4_PT6_PT7_T5_NS1_7vsmem_tEE19static_temp_storage;
	add.s32 	%r25, %r172, %r171;
	ld.shared.v2.u64 	{%rd317, %rd318}, [%r25];
	shl.b32 	%r173, %r24, 4;
	add.s32 	%r26, %r172, %r173;
	ld.shared.v2.u64 	{%rd311, %rd312}, [%r26];
	setp.ge.s32 	%p134, %r24, %r11;
	mov.pred 	%p171, 0;
	@%p134 bra 	$L__BB4_34;
	setp.ge.s32 	%p136, %r23, %r10;
	setp.lt.u64 	%p137, %rd311, %rd317;
	or.pred  	%p138, %p136, %p137;
	mov.pred 	%p171, -1;
	@%p138 bra 	$L__BB4_34;
	setp.eq.s64 	%p139, %rd311, %rd317;
	setp.lt.u64 	%p140, %rd312, %rd318;
	and.pred  	%p171, %p139, %p140;
$L__BB4_34:
	selp.b64 	%rd309, %rd312, %rd318, %p171;
	selp.b64 	%rd310, %rd311, %rd317, %p171;
	selp.u32 	%r174, 1, 0, %p171;
	add.s32 	%r27, %r24, %r174;
	not.pred 	%p141, %p171;
	selp.u32 	%r175, 1, 0, %p141;
	add.s32 	%r28, %r23, %r175;
	@%p141 bra 	$L__BB4_36;
	ld.shared.v2.u64 	{%rd311, %rd312}, [%r26+16];
	bra.uni 	$L__BB4_37;
$L__BB4_36:
	ld.shared.v2.u64 	{%rd317, %rd318}, [%r25+16];
$L__BB4_37:
	setp.ge.s32 	%p143, %r27, %r11;
	mov.pred 	%p172, 0;
	@%p143 bra 	$L__BB4_40;
	setp.ge.s32 	%p145, %r28, %r10;
	setp.lt.u64 	%p146, %rd311, %rd317;
	or.pred  	%p147, %p145, %p146;
	mov.pred 	%p172, -1;
	@%p147 bra 	$L__BB4_40;
	setp.eq.s64 	%p148, %rd311, %rd317;
	setp.lt.u64 	%p149, %rd312, %rd318;
	and.pred  	%p172, %p148, %p149;
$L__BB4_40:
	selp.b64 	%rd307, %rd312, %rd318, %p172;
	selp.b64 	%rd308, %rd311, %rd317, %p172;
	selp.u32 	%r176, 1, 0, %p172;
	add.s32 	%r29, %r27, %r176;
	not.pred 	%p150, %p172;
	selp.u32 	%r177, 1, 0, %p150;
	add.s32 	%r30, %r28, %r177;
	@%p172 bra 	$L__BB4_42;
	shl.b32 	%r178, %r30, 4;
	mov.u32 	%r179, _ZZN3cub18CUB_300001_SM_10006detail10merge_sort30DeviceMergeSortBlockSortKernelINS2_10policy_hubIN6thrust24THRUST_300001_SM_1000_NS10device_ptrI6ulong2EEE9Policy600ES9_PNS0_8NullTypeES9_SD_m11sort_ulong2S8_SC_EEvbT0_T1_T2_T3_T4_PT6_PT7_T5_NS1_7vsmem_tEE19static_temp_storage;
	add.s32 	%r180, %r179, %r178;
	ld.shared.v2.u64 	{%rd317, %rd318}, [%r180];
	bra.uni 	$L__BB4_43;
$L__BB4_42:
	shl.b32 	%r181, %r29, 4;
	mov.u32 	%r182, _ZZN3cub18CUB_300001_SM_10006detail10merge_sort30DeviceMergeSortBlockSortKernelINS2_10policy_hubIN6thrust24THRUST_300001_SM_1000_NS10device_ptrI6ulong2EEE9Policy600ES9_PNS0_8NullTypeES9_SD_m11sort_ulong2S8_SC_EEvbT0_T1_T2_T3_T4_PT6_PT7_T5_NS1_7vsmem_tEE19static_temp_storage;
	add.s32 	%r183, %r182, %r181;
	ld.shared.v2.u64 	{%rd311, %rd312}, [%r183];
$L__BB4_43:
	setp.ge.s32 	%p152, %r29, %r11;
	mov.pred 	%p173, 0;
	@%p152 bra 	$L__BB4_46;
	setp.ge.s32 	%p154, %r30, %r10;
	setp.lt.u64 	%p155, %rd311, %rd317;
	or.pred  	%p156, %p154, %p155;
	mov.pred 	%p173, -1;
	@%p156 bra 	$L__BB4_46;
	setp.eq.s64 	%p157, %rd311, %rd317;
	setp.lt.u64 	%p158, %rd312, %rd318;
	and.pred  	%p173, %p157, %p158;
$L__BB4_46:
	selp.b64 	%rd305, %rd312, %rd318, %p173;
	selp.b64 	%rd306, %rd311, %rd317, %p173;
	selp.u32 	%r184, 1, 0, %p173;
	add.s32 	%r31, %r29, %r184;
	not.pred 	%p159, %p173;
	selp.u32 	%r185, 1, 0, %p159;
	add.s32 	%r32, %r30, %r185;
	@%p173 bra 	$L__BB4_48;
	shl.b32 	%r186, %r32, 4;
	mov.u32 	%r187, _ZZN3cub18CUB_300001_SM_10006detail10merge_sort30DeviceMergeSortBlockSortKernelINS2_10policy_hubIN6thrust24THRUST_300001_SM_1000_NS10device_ptrI6ulong2EEE9Policy600ES9_PNS0_8NullTypeES9_SD_m11sort_ulong2S8_SC_EEvbT0_T1_T2_T3_T4_PT6_PT7_T5_NS1_7vsmem_tEE19static_temp_storage;
	add.s32 	%r188, %r187, %r186;
	ld.shared.v2.u64 	{%rd317, %rd318}, [%r188];
	bra.uni 	$L__BB4_49;
$L__BB4_48:
	shl.b32 	%r189, %r31, 4;
	mov.u32 	%r190, _ZZN3cub18CUB_300001_SM_10006detail10merge_sort30DeviceMergeSortBlockSortKernelINS2_10policy_hubIN6thrust24THRUST_300001_SM_1000_NS10device_ptrI6ulong2EEE9Policy600ES9_PNS0_8NullTypeES9_SD_m11sort_ulong2S8_SC_EEvbT0_T1_T2_T3_T4_PT6_PT7_T5_NS1_7vsmem_tEE19static_temp_storage;
	add.s32 	%r191, %r190, %r189;
	ld.shared.v2.u64 	{%rd311, %rd312}, [%r191];
$L__BB4_49:
	setp.ge.s32 	%p161, %r31, %r11;
	mov.pred 	%p174, 0;
	@%p161 bra 	$L__BB4_52;
	setp.ge.s32 	%p163, %r32, %r10;
	setp.lt.u64 	%p164, %rd311, %rd317;
	or.pred  	%p165, %p163, %p164;
	mov.pred 	%p174, -1;
	@%p165 bra 	$L__BB4_52;
	setp.eq.s64 	%p166, %rd311, %rd317;
	setp.lt.u64 	%p167, %rd312, %rd318;
	and.pred  	%p174, %p166, %p167;
$L__BB4_52:
	selp.b64 	%rd303, %rd312, %rd318, %p174;
	selp.b64 	%rd304, %rd311, %rd317, %p174;
	setp.lt.u32 	%p168, %r6, 129;
	@%p168 bra 	$L__BB4_26;
	ld.param.s8 	%rs3, [_ZN3cub18CUB_300001_SM_10006detail10merge_sort30DeviceMergeSortBlockSortKernelINS2_10policy_hubIN6thrust24THRUST_300001_SM_1000_NS10device_ptrI6ulong2EEE9Policy600ES9_PNS0_8NullTypeES9_SD_m11sort_ulong2S8_SC_EEvbT0_T1_T2_T3_T4_PT6_PT7_T5_NS1_7vsmem_tE_param_0];
	bar.sync 	0;
	setp.eq.s16 	%p169, %rs3, 0;
	@%p169 bra 	$L__BB4_55;
	st.shared.v2.u64 	[%r5], {%rd310, %rd309};
	st.shared.v2.u64 	[%r5+16], {%rd308, %rd307};
	st.shared.v2.u64 	[%r5+32], {%rd306, %rd305};
	st.shared.v2.u64 	[%r5+48], {%rd304, %rd303};
	bar.warp.sync 	-1;
	ld.shared.v2.u64 	{%rd251, %rd252}, [%r4];
	ld.shared.v2.u64 	{%rd253, %rd254}, [%r4+512];
	ld.shared.v2.u64 	{%rd255, %rd256}, [%r4+1024];
	ld.shared.v2.u64 	{%rd257, %rd258}, [%r4+1536];
	cvt.u64.u32 	%rd259, %r3;
	cvt.u64.u32 	%rd260, %r2;
	mov.u32 	%r192, %ctaid.x;
	mul.wide.u32 	%rd261, %r192, 1024;
	or.b64  	%rd262, %rd261, %rd260;
	add.s64 	%rd263, %rd262, %rd259;
	shl.b64 	%rd264, %rd263, 4;
	add.s64 	%rd265, %rd2, %rd264;
	st.global.v2.u64 	[%rd265], {%rd251, %rd252};
	st.global.v2.u64 	[%rd265+512], {%rd253, %rd254};
	st.global.v2.u64 	[%rd265+1024], {%rd255, %rd256};
	st.global.v2.u64 	[%rd265+1536], {%rd257, %rd258};
	bra.uni 	$L__BB4_148;
$L__BB4_55:
	ld.param.u64 	%rd278, [_ZN3cub18CUB_300001_SM_10006detail10merge_sort30DeviceMergeSortBlockSortKernelINS2_10policy_hubIN6thrust24THRUST_300001_SM_1000_NS10device_ptrI6ulong2EEE9Policy600ES9_PNS0_8NullTypeES9_SD_m11sort_ulong2S8_SC_EEvbT0_T1_T2_T3_T4_PT6_PT7_T5_NS1_7vsmem_tE_param_6];
	st.shared.v2.u64 	[%r5], {%rd310, %rd309};
	st.shared.v2.u64 	[%r5+16], {%rd308, %rd307};
	st.shared.v2.u64 	[%r5+32], {%rd306, %rd305};
	st.shared.v2.u64 	[%r5+48], {%rd304, %rd303};
	bar.warp.sync 	-1;
	ld.shared.v2.u64 	{%rd266, %rd267}, [%r4];
	ld.shared.v2.u64 	{%rd268, %rd269}, [%r4+512];
	ld.shared.v2.u64 	{%rd270, %rd271}, [%r4+1024];
	ld.shared.v2.u64 	{%rd272, %rd273}, [%r4+1536];
	cvta.to.global.u64 	%rd274, %rd278;
	add.s64 	%rd276, %rd274, %rd237;
	st.global.v2.u64 	[%rd276], {%rd266, %rd267};
	st.global.v2.u64 	[%rd276+512], {%rd268, %rd269};
	st.global.v2.u64 	[%rd276+1024], {%rd270, %rd271};
	st.global.v2.u64 	[%rd276+1536], {%rd272, %rd273};
	bra.uni 	$L__BB4_148;
$L__BB4_56:
	cvt.u32.u64 	%r75, %rd3;
	cvt.u32.u64 	%r76, %rd213;
	sub.s32 	%r77, %r76, %r75;
	min.s32 	%r33, %r77, 1024;
	// begin inline asm
	griddepcontrol.wait;
	// end inline asm
	shl.b64 	%rd220, %rd3, 4;
	add.s64 	%rd221, %rd1, %rd220;
	mov.u32 	%r34, %tid.x;
	ld.global.v2.u64 	{%rd330, %rd329}, [%rd221];
	and.b32  	%r35, %r34, 31;
	shl.b32 	%r78, %r34, 2;
	and.b32  	%r79, %r78, 3968;
	or.b32  	%r36, %r79, %r35;
	setp.ge.s32 	%p22, %r36, %r33;
	shl.b32 	%r80, %r36, 4;
	cvt.u64.u32 	%rd222, %r80;
	add.s64 	%rd85, %rd221, %rd222;
	mov.u64 	%rd323, %rd329;
	mov.u64 	%rd324, %rd330;
	@%p22 bra 	$L__BB4_58;
	ld.global.v2.u64 	{%rd324, %rd323}, [%rd85];
$L__BB4_58:
	add.s32 	%r37, %r36, 32;
	setp.ge.s32 	%p23, %r37, %r33;
	mov.u64 	%rd325, %rd329;
	mov.u64 	%rd326, %rd330;
	@%p23 bra 	$L__BB4_60;
	ld.global.v2.u64 	{%rd326, %rd325}, [%rd85+512];
$L__BB4_60:
	add.s32 	%r38, %r36, 64;
	setp.ge.s32 	%p24, %r38, %r33;
	mov.u64 	%rd327, %rd329;
	mov.u64 	%rd328, %rd330;
	@%p24 bra 	$L__BB4_62;
	ld.global.v2.u64 	{%rd328, %rd327}, [%rd85+1024];
$L__BB4_62:
	add.s32 	%r39, %r36, 96;
	setp.ge.s32 	%p25, %r39, %r33;
	@%p25 bra 	$L__BB4_64;
	ld.global.v2.u64 	{%rd330, %rd329}, [%rd85+1536];
$L__BB4_64:
	// begin inline asm
	mov.u32 %r81, %laneid;
	// end inline asm
	add.s32 	%r82, %r81, %r79;
	shl.b32 	%r83, %r82, 4;
	mov.u32 	%r84, _ZZN3cub18CUB_300001_SM_10006detail10merge_sort30DeviceMergeSortBlockSortKernelINS2_10policy_hubIN6thrust24THRUST_300001_SM_1000_NS10device_ptrI6ulong2EEE9Policy600ES9_PNS0_8NullTypeES9_SD_m11sort_ulong2S8_SC_EEvbT0_T1_T2_T3_T4_PT6_PT7_T5_NS1_7vsmem_tEE19static_temp_storage;
	add.s32 	%r42, %r84, %r83;
	st.shared.v2.u64 	[%r42], {%rd324, %rd323};
	st.shared.v2.u64 	[%r42+512], {%rd326, %rd325};
	st.shared.v2.u64 	[%r42+1024], {%rd328, %rd327};
	st.shared.v2.u64 	[%r42+1536], {%rd330, %rd329};
	bar.warp.sync 	-1;
	mad.lo.s32 	%r43, %r81, 48, %r42;
	ld.shared.v2.u64 	{%rd366, %rd365}, [%r43];
	ld.shared.v2.u64 	{%rd104, %rd105}, [%r43+16];
	ld.shared.v2.u64 	{%rd106, %rd107}, [%r43+32];
	ld.shared.v2.u64 	{%rd108, %rd109}, [%r43+48];
	bar.sync 	0;
	// begin inline asm
	griddepcontrol.launch_dependents;
	// end inline asm
	or.b32  	%r85, %r78, 1;
	setp.ge.u32 	%p26, %r85, %r33;
	mov.u64 	%rd363, %rd365;
	mov.u64 	%rd364, %rd366;
	mov.u64 	%rd337, %rd366;
	mov.u64 	%rd338, %rd365;
	@%p26 bra 	$L__BB4_69;
	setp.lt.u64 	%p27, %rd366, %rd104;
	@%p27 bra 	$L__BB4_68;
	setp.ne.s64 	%p28, %rd366, %rd104;
	mov.u64 	%rd363, %rd105;
	mov.u64 	%rd364, %rd104;
	mov.u64 	%rd337, %rd366;
	mov.u64 	%rd338, %rd365;
	@%p28 bra 	$L__BB4_69;
	setp.ge.u64 	%p29, %rd365, %rd105;
	mov.u64 	%rd363, %rd105;
	mov.u64 	%rd364, %rd366;
	mov.u64 	%rd337, %rd366;
	mov.u64 	%rd338, %rd365;
	@%p29 bra 	$L__BB4_69;
$L__BB4_68:
	mov.u64 	%rd363, %rd105;
	mov.u64 	%rd364, %rd104;
	mov.u64 	%rd337, %rd104;
	mov.u64 	%rd338, %rd105;
$L__BB4_69:
	add.s32 	%r86, %r78, 2;
	setp.ge.u32 	%p30, %r86, %r33;
	mov.u64 	%rd361, %rd338;
	mov.u64 	%rd362, %rd337;
	@%p30 bra 	$L__BB4_74;
	setp.lt.u64 	%p31, %rd337, %rd106;
	@%p31 bra 	$L__BB4_73;
	setp.ne.s64 	%p32, %rd337, %rd106;
	mov.u64 	%rd361, %rd107;
	mov.u64 	%rd362, %rd106;
	@%p32 bra 	$L__BB4_74;
	setp.ge.u64 	%p33, %rd338, %rd107;
	mov.u64 	%rd361, %rd107;
	mov.u64 	%rd362, %rd106;
	mov.u64 	%rd337, %rd106;
	@%p33 bra 	$L__BB4_74;
$L__BB4_73:
	mov.u64 	%rd361, %rd107;
	mov.u64 	%rd362, %rd106;
	mov.u64 	%rd337, %rd106;
	mov.u64 	%rd338, %rd107;
$L__BB4_74:
	add.s32 	%r87, %r78, 3;
	setp.lt.u32 	%p34, %r87, %r33;
	selp.b64 	%rd359, %rd109, %rd338, %p34;
	selp.b64 	%rd360, %rd108, %rd337, %p34;
	setp.ge.u32 	%p35, %r78, %r33;
	@%p35 bra 	$L__BB4_99;
	setp.lt.u64 	%p36, %rd364, %rd366;
	@%p36 bra 	$L__BB4_78;
	setp.ne.s64 	%p37, %rd364, %rd366;
	mov.u64 	%rd349, %rd363;
	mov.u64 	%rd340, %rd364;
	@%p37 bra 	$L__BB4_79;
	setp.ge.u64 	%p38, %rd363, %rd365;
	mov.u64 	%rd340, %rd366;
	@%p38 bra 	$L__BB4_79;
$L__BB4_78:
	mov.u64 	%rd349, %rd365;
	mov.u64 	%rd340, %rd366;
	mov.u64 	%rd365, %rd363;
	mov.u64 	%rd366, %rd364;
$L__BB4_79:
	setp.lt.u64 	%p39, %rd360, %rd362;
	@%p39 bra 	$L__BB4_82;
	setp.ne.s64 	%p40, %rd360, %rd362;
	mov.u64 	%rd343, %rd359;
	mov.u64 	%rd344, %rd360;
	@%p40 bra 	$L__BB4_83;
	setp.ge.u64 	%p41, %rd359, %rd361;
	mov.u64 	%rd344, %rd362;
	@%p41 bra 	$L__BB4_83;
$L__BB4_82:
	mov.u64 	%rd343, %rd361;
	mov.u64 	%rd344, %rd362;
	mov.u64 	%rd361, %rd359;
	mov.u64 	%rd362, %rd360;
$L__BB4_83:
	setp.lt.u64 	%p42, %rd362, %rd340;
	@%p42 bra 	$L__BB4_86;
	setp.ne.s64 	%p43, %rd362, %rd340;
	mov.u64 	%rd357, %rd361;
	mov.u64 	%rd348, %rd362;
	@%p43 bra 	$L__BB4_87;
	setp.ge.u64 	%p44, %rd361, %rd349;
	mov.u64 	%rd348, %rd340;
	@%p44 bra 	$L__BB4_87;
$L__BB4_86:
	mov.u64 	%rd357, %rd349;
	mov.u64 	%rd348, %rd340;
	mov.u64 	%rd349, %rd361;
	mov.u64 	%rd340, %rd362;
$L__BB4_87:
	setp.lt.u64 	%p45, %rd340, %rd366;
	@%p45 bra 	$L__BB4_90;
	setp.ne.s64 	%p46, %rd340, %rd366;
	mov.u64 	%rd363, %rd349;
	mov.u64 	%rd364, %rd340;
	@%p46 bra 	$L__BB4_91;
	setp.ge.u64 	%p47, %rd349, %rd365;
	mov.u64 	%rd364, %rd366;
	@%p47 bra 	$L__BB4_91;
$L__BB4_90:
	mov.u64 	%rd363, %rd365;
	mov.u64 	%rd364, %rd366;
	mov.u64 	%rd365, %rd349;
	mov.u64 	%rd366, %rd340;
$L__BB4_91:
	setp.lt.u64 	%p48, %rd344, %rd348;
	@%p48 bra 	$L__BB4_94;
	setp.ne.s64 	%p49, %rd344, %rd348;
	mov.u64 	%rd359, %rd343;
	mov.u64 	%rd360, %rd344;
	mov.u64 	%rd358, %rd348;
	@%p49 bra 	$L__BB4_95;
	setp.ge.u64 	%p50, %rd343, %rd357;
	mov.u64 	%rd358, %rd344;
	@%p50 bra 	$L__BB4_95;
$L__BB4_94:
	mov.u64 	%rd359, %rd357;
	mov.u64 	%rd360, %rd348;
	mov.u64 	%rd357, %rd343;
	mov.u64 	%rd358, %rd344;
$L__BB4_95:
	setp.lt.u64 	%p51, %rd358, %rd364;
	@%p51 bra 	$L__BB4_98;
	setp.ne.s64 	%p52, %rd358, %rd364;
	mov.u64 	%rd361, %rd357;
	mov.u64 	%rd362, %rd358;
	@%p52 bra 	$L__BB4_99;
	setp.ge.u64 	%p53, %rd357, %rd363;
	mov.u64 	%rd361, %rd357;
	mov.u64 	%rd362, %rd364;
	@%p53 bra 	$L__BB4_99;
$L__BB4_98:
	mov.u64 	%rd361, %rd363;
	mov.u64 	%rd362, %rd364;
	mov.u64 	%rd363, %rd357;
	mov.u64 	%rd364, %rd358;
$L__BB4_99:
	mov.b32 	%r197, 2;
	shl.b32 	%r90, %r34, 6;
	mov.u32 	%r91, _ZZN3cub18CUB_300001_SM_10006detail10merge_sort30DeviceMergeSortBlockSortKernelINS2_10policy_hubIN6thrust24THRUST_300001_SM_1000_NS10device_ptrI6ulong2EEE9Policy600ES9_PNS0_8NullTypeES9_SD_m11sort_ulong2S8_SC_EEvbT0_T1_T2_T3_T4_PT6_PT7_T5_NS1_7vsmem_tEE19static_temp_storage;
	add.s32 	%r92, %r91, %r90;
$L__BB4_100:
	mov.u32 	%r44, %r197;
	bar.sync 	0;
	add.s32 	%r89, %r44, -1;
	st.shared.v2.u64 	[%r92], {%rd366, %rd365};
	st.shared.v2.u64 	[%r92+16], {%rd364, %rd363};
	st.shared.v2.u64 	[%r92+32], {%rd362, %rd361};
	st.shared.v2.u64 	[%r92+48], {%rd360, %rd359};
	bar.sync 	0;
	neg.s32 	%r93, %r44;
	and.b32  	%r94, %r34, %r93;
	shl.b32 	%r95, %r94, 2;
	shl.b32 	%r96, %r44, 1;
	and.b32  	%r97, %r89, %r34;
	shl.b32 	%r98, %r97, 2;
	min.s32 	%r45, %r98, %r33;
	min.s32 	%r46, %r95, %r33;
	add.s32 	%r99, %r46, %r96;
	min.s32 	%r47, %r99, %r33;
	add.s32 	%r100, %r47, %r96;
	min.s32 	%r48, %r100, %r33;
	sub.s32 	%r101, %r47, %r46;
	sub.s32 	%r102, %r48, %r47;
	setp.lt.s32 	%p54, %r45, %r102;
	sub.s32 	%r103, %r45, %r102;
	selp.b32 	%r200, 0, %r103, %p54;
	min.s32 	%r198, %r101, %r45;
	setp.ge.s32 	%p55, %r200, %r198;
	@%p55 bra 	$L__BB4_105;
	add.s32 	%r51, %r47, %r45;
$L__BB4_102:
	sub.s32 	%r104, %r198, %r200;
	shr.u32 	%r105, %r104, 31;
	add.s32 	%r106, %r104, %r105;
	shr.s32 	%r107, %r106, 1;
	add.s32 	%r54, %r107, %r200;
	add.s32 	%r108, %r54, %r46;
	shl.b32 	%r109, %r108, 4;
	mov.u32 	%r110, _ZZN3cub18CUB_300001_SM_10006detail10merge_sort30DeviceMergeSortBlockSortKernelINS2_10policy_hubIN6thrust24THRUST_300001_SM_1000_NS10device_ptrI6ulong2EEE9Policy600ES9_PNS0_8NullTypeES9_SD_m11sort_ulong2S8_SC_EEvbT0_T1_T2_T3_T4_PT6_PT7_T5_NS1_7vsmem_tEE19static_temp_storage;
	add.s32 	%r55, %r110, %r109;
	ld.shared.u64 	%rd156, [%r55];
	not.b32 	%r111, %r54;
	add.s32 	%r112, %r51, %r111;
	shl.b32 	%r113, %r112, 4;
	add.s32 	%r56, %r110, %r113;
	ld.shared.u64 	%rd157, [%r56];
	setp.lt.u64 	%p57, %rd157, %rd156;
	mov.pred 	%p175, 0;
	@%p57 bra 	$L__BB4_104;
	ld.shared.u64 	%rd223, [%r56+8];
	ld.shared.u64 	%rd225, [%r55+8];
	setp.ne.s64 	%p58, %rd157, %rd156;
	setp.ge.u64 	%p59, %rd223, %rd225;
	or.pred  	%p175, %p58, %p59;
$L__BB4_104:
	add.s32 	%r114, %r54, 1;
	selp.b32 	%r200, %r114, %r200, %p175;
	selp.b32 	%r198, %r198, %r54, %p175;
	setp.lt.s32 	%p60, %r200, %r198;
	@%p60 bra 	$L__BB4_102;
$L__BB4_105:
	add.s32 	%r60, %r200, %r46;
	add.s32 	%r115, %r47, %r45;
	sub.s32 	%r61, %r115, %r200;
	shl.b32 	%r116, %r60, 4;
	mov.u32 	%r117, _ZZN3cub18CUB_300001_SM_10006detail10merge_sort30DeviceMergeSortBlockSortKernelINS2_10policy_hubIN6thrust24THRUST_300001_SM_1000_NS10device_ptrI6ulong2EEE9Policy600ES9_PNS0_8NullTypeES9_SD_m11sort_ulong2S8_SC_EEvbT0_T1_T2_T3_T4_PT6_PT7_T5_NS1_7vsmem_tEE19static_temp_storage;
	add.s32 	%r62, %r117, %r116;
	ld.shared.v2.u64 	{%rd381, %rd382}, [%r62];
	shl.b32 	%r118, %r61, 4;
	add.s32 	%r63, %r117, %r118;
	ld.shared.v2.u64 	{%rd375, %rd376}, [%r63];
	setp.ge.s32 	%p62, %r61, %r48;
	mov.pred 	%p176, 0;
	@%p62 bra 	$L__BB4_108;
	setp.ge.s32 	%p64, %r60, %r47;
	setp.lt.u64 	%p65, %rd375, %rd381;
	or.pred  	%p66, %p64, %p65;
	mov.pred 	%p176, -1;
	@%p66 bra 	$L__BB4_108;
	setp.eq.s64 	%p67, %rd375, %rd381;
	setp.lt.u64 	%p68, %rd376, %rd382;
	and.pred  	%p176, %p67, %p68;
$L__BB4_108:
	selp.b64 	%rd365, %rd376, %rd382, %p176;
	selp.b64 	%rd366, %rd375, %rd381, %p176;
	selp.u32 	%r119, 1, 0, %p176;
	add.s32 	%r64, %r61, %r119;
	not.pred 	%p69, %p176;
	selp.u32 	%r120, 1, 0, %p69;
	add.s32 	%r65, %r60, %r120;
	@%p69 bra 	$L__BB4_110;
	ld.shared.v2.u64 	{%rd375, %rd376}, [%r63+16];
	bra.uni 	$L__BB4_111;
$L__BB4_110:
	ld.shared.v2.u64 	{%rd381, %rd382}, [%r62+16];
$L__BB4_111:
	setp.ge.s32 	%p71, %r64, %r48;
	mov.pred 	%p177, 0;
	@%p71 bra 	$L__BB4_114;
	setp.ge.s32 	%p73, %r65, %r47;
	setp.lt.u64 	%p74, %rd375, %rd381;
	or.pred  	%p75, %p73, %p74;
	mov.pred 	%p177, -1;
	@%p75 bra 	$L__BB4_114;
	setp.eq.s64 	%p76, %rd375, %rd381;
	setp.lt.u64 	%p77, %rd376, %rd382;
	and.pred  	%p177, %p76, %p77;
$L__BB4_114:
	selp.b64 	%rd363, %rd376, %rd382, %p177;
	selp.b64 	%rd364, %rd375, %rd381, %p177;
	selp.u32 	%r121, 1, 0, %p177;
	add.s32 	%r66, %r64, %r121;
	not.pred 	%p78, %p177;
	selp.u32 	%r122, 1, 0, %p78;
	add.s32 	%r67, %r65, %r122;
	@%p177 bra 	$L__BB4_116;
	shl.b32 	%r123, %r67, 4;
	mov.u32 	%r124, _ZZN3cub18CUB_300001_SM_10006detail10merge_sort30DeviceMergeSortBlockSortKernelINS2_10policy_hubIN6thrust24THRUST_300001_SM_1000_NS10device_ptrI6ulong2EEE9Policy600ES9_PNS0_8NullTypeES9_SD_m11sort_ulong2S8_SC_EEvbT0_T1_T2_T3_T4_PT6_PT7_T5_NS1_7vsmem_tEE19static_temp_storage;
	add.s32 	%r125, %r124, %r123;
	ld.shared.v2.u64 	{%rd381, %rd382}, [%r125];
	bra.uni 	$L__BB4_117;
$L__BB4_116:
	shl.b32 	%r126, %r66, 4;
	mov.u32 	%r127, _ZZN3cub18CUB_300001_SM_10006detail10merge_sort30DeviceMergeSortBlockSortKernelINS2_10policy_hubIN6thrust24THRUST_300001_SM_1000_NS10device_ptrI6ulong2EEE9Policy600ES9_PNS0_8NullTypeES9_SD_m11sort_ulong2S8_SC_EEvbT0_T1_T2_T3_T4_PT6_PT7_T5_NS1_7vsmem_tEE19static_temp_storage;
	add.s32 	%r128, %r127, %r126;
	ld.shared.v2.u64 	{%rd375, %rd376}, [%r128];
$L__BB4_117:
	setp.ge.s32 	%p80, %r66, %r48;
	mov.pred 	%p178, 0;
	@%p80 bra 	$L__BB4_120;
	setp.ge.s32 	%p82, %r67, %r47;
	setp.lt.u64 	%p83, %rd375, %rd381;
	or.pred  	%p84, %p82, %p83;
	mov.pred 	%p178, -1;
	@%p84 bra 	$L__BB4_120;
	setp.eq.s64 	%p85, %rd375, %rd381;
	setp.lt.u64 	%p86, %rd376, %rd382;
	and.pred  	%p178, %p85, %p86;
$L__BB4_120:
	selp.b64 	%rd361, %rd376, %rd382, %p178;
	selp.b64 	%rd362, %rd375, %rd381, %p178;
	selp.u32 	%r129, 1, 0, %p178;
	add.s32 	%r68, %r66, %r129;
	not.pred 	%p87, %p178;
	selp.u32 	%r130, 1, 0, %p87;
	add.s32 	%r69, %r67, %r130;
	@%p178 bra 	$L__BB4_122;
	shl.b32 	%r131, %r69, 4;
	mov.u32 	%r132, _ZZN3cub18CUB_300001_SM_10006detail10merge_sort30DeviceMergeSortBlockSortKernelINS2_10policy_hubIN6thrust24THRUST_300001_SM_1000_NS10device_ptrI6ulong2EEE9Policy600ES9_PNS0_8NullTypeES9_SD_m11sort_ulong2S8_SC_EEvbT0_T1_T2_T3_T4_PT6_PT7_T5_NS1_7vsmem_tEE19static_temp_storage;
	add.s32 	%r133, %r132, %r131;
	ld.shared.v2.u64 	{%rd381, %rd382}, [%r133];
	bra.uni 	$L__BB4_123;
$L__BB4_122:
	shl.b32 	%r134, %r68, 4;
	mov.u32 	%r135, _ZZN3cub18CUB_300001_SM_10006detail10merge_sort30DeviceMergeSortBlockSortKernelINS2_10policy_hubIN6thrust24THRUST_300001_SM_1000_NS10device_ptrI6ulong2EEE9Policy600ES9_PNS0_8NullTypeES9_SD_m11sort_ulong2S8_SC_EEvbT0_T1_T2_T3_T4_PT6_PT7_T5_NS1_7vsmem_tEE19static_temp_storage;
	add.s32 	%r136, %r135, %r134;
	ld.shared.v2.u64 	{%rd375, %rd376}, [%r136];
$L__BB4_123:
	setp.ge.s32 	%p89, %r68, %r48;
	mov.pred 	%p179, 0;
	@%p89 bra 	$L__BB4_126;
	setp.ge.s32 	%p91, %r69, %r47;
	setp.lt.u64 	%p92, %rd375, %rd381;
	or.pred  	%p93, %p91, %p92;
	mov.pred 	%p179, -1;
	@%p93 bra 	$L__BB4_126;
	setp.eq.s64 	%p94, %rd375, %rd381;
	setp.lt.u64 	%p95, %rd376, %rd382;
	and.pred  	%p179, %p94, %p95;
$L__BB4_126:
	shl.b32 	%r197, %r44, 1;
	selp.b64 	%rd359, %rd376, %rd382, %p179;
	selp.b64 	%rd360, %rd375, %rd381, %p179;
	setp.lt.u32 	%p96, %r44, 129;
	@%p96 bra 	$L__BB4_100;
	ld.param.s8 	%rs2, [_ZN3cub18CUB_300001_SM_10006detail10merge_sort30DeviceMergeSortBlockSortKernelINS2_10policy_hubIN6thrust24THRUST_300001_SM_1000_NS10device_ptrI6ulong2EEE9Policy600ES9_PNS0_8NullTypeES9_SD_m11sort_ulong2S8_SC_EEvbT0_T1_T2_T3_T4_PT6_PT7_T5_NS1_7vsmem_tE_param_0];
	mov.u32 	%r137, %ctaid.x;
	mul.wide.u32 	%rd194, %r137, 1024;
	bar.sync 	0;
	setp.eq.s16 	%p97, %rs2, 0;
	@%p97 bra 	$L__BB4_138;
	st.shared.v2.u64 	[%r43], {%rd366, %rd365};
	st.shared.v2.u64 	[%r43+16], {%rd364, %rd363};
	st.shared.v2.u64 	[%r43+32], {%rd362, %rd361};
	st.shared.v2.u64 	[%r43+48], {%rd360, %rd359};
	bar.warp.sync 	-1;
	ld.shared.v2.u64 	{%rd195, %rd196}, [%r42];
	ld.shared.v2.u64 	{%rd197, %rd198}, [%r42+512];
	ld.shared.v2.u64 	{%rd199, %rd200}, [%r42+1024];
	ld.shared.v2.u64 	{%rd201, %rd202}, [%r42+1536];
	setp.eq.s32 	%p98, %r34, 0;
	@%p98 bra 	$L__BB4_129;
	bra.uni 	$L__BB4_130;
$L__BB4_129:
	st.volatile.shared.u32 	[_ZZN3cub18CUB_300001_SM_10006detail10merge_sort30DeviceMergeSortBlockSortKernelINS2_10policy_hubIN6thrust24THRUST_300001_SM_1000_NS10device_ptrI6ulong2EEE9Policy600ES9_PNS0_8NullTypeES9_SD_m11sort_ulong2S8_SC_EEvbT0_T1_T2_T3_T4_PT6_PT7_T5_NS1_7vsmem_tEE19static_temp_storage+16384], %r33;
$L__BB4_130:
	bar.sync 	0;
	ld.volatile.shared.u32 	%r71, [_ZZN3cub18CUB_300001_SM_10006detail10merge_sort30DeviceMergeSortBlockSortKernelINS2_10policy_hubIN6thrust24THRUST_300001_SM_1000_NS10device_ptrI6ulong2EEE9Policy600ES9_PNS0_8NullTypeES9_SD_m11sort_ulong2S8_SC_EEvbT0_T1_T2_T3_T4_PT6_PT7_T5_NS1_7vsmem_tEE19static_temp_storage+16384];
	cvt.u64.u32 	%rd227, %r79;
	cvt.u64.u32 	%rd228, %r35;
	add.s64 	%rd229, %rd194, %rd228;
	add.s64 	%rd230, %rd229, %rd227;
	setp.ge.s32 	%p99, %r36, %r71;
	shl.b64 	%rd231, %rd230, 4;
	add.s64 	%rd211, %rd2, %rd231;
	@%p99 bra 	$L__BB4_132;
	st.global.v2.u64 	[%rd211], {%rd195, %rd196};
$L__BB4_132:
	setp.ge.s32 	%p100, %r37, %r71;
	@%p100 bra 	$L__BB4_134;
	st.global.v2.u64 	[%rd211+512], {%rd197, %rd198};
$L__BB4_134:
	setp.ge.s32 	%p101, %r38, %r71;
	@%p101 bra 	$L__BB4_136;
	st.global.v2.u64 	[%rd211+1024], {%rd199, %rd200};
$L__BB4_136:
	setp.ge.s32 	%p102, %r39, %r71;
	@%p102 bra 	$L__BB4_148;
	st.global.v2.u64 	[%rd211+1536], {%rd201, %rd202};
	bra.uni 	$L__BB4_148;
$L__BB4_138:
	st.shared.v2.u64 	[%r43], {%rd366, %rd365};
	st.shared.v2.u64 	[%r43+16], {%rd364, %rd363};
	st.shared.v2.u64 	[%r43+32], {%rd362, %rd361};
	st.shared.v2.u64 	[%r43+48], {%rd360, %rd359};
	bar.warp.sync 	-1;
	ld.shared.v2.u64 	{%rd203, %rd204}, [%r42];
	ld.shared.v2.u64 	{%rd205, %rd206}, [%r42+512];
	ld.shared.v2.u64 	{%rd207, %rd208}, [%r42+1024];
	ld.shared.v2.u64 	{%rd209, %rd210}, [%r42+1536];
	setp.eq.s32 	%p103, %r34, 0;
	@%p103 bra 	$L__BB4_139;
	bra.uni 	$L__BB4_140;
$L__BB4_139:
	st.volatile.shared.u32 	[_ZZN3cub18CUB_300001_SM_10006detail10merge_sort30DeviceMergeSortBlockSortKernelINS2_10policy_hubIN6thrust24THRUST_300001_SM_1000_NS10device_ptrI6ulong2EEE9Policy600ES9_PNS0_8NullTypeES9_SD_m11sort_ulong2S8_SC_EEvbT0_T1_T2_T3_T4_PT6_PT7_T5_NS1_7vsmem_tEE19static_temp_storage+16384], %r33;
$L__BB4_140:
	ld.param.u64 	%rd277, [_ZN3cub18CUB_300001_SM_10006detail10merge_sort30DeviceMergeSortBlockSortKernelINS2_10policy_hubIN6thrust24THRUST_300001_SM_1000_NS10device_ptrI6ulong2EEE9Policy600ES9_PNS0_8NullTypeES9_SD_m11sort_ulong2S8_SC_EEvbT0_T1_T2_T3_T4_PT6_PT7_T5_NS1_7vsmem_tE_param_6];
	bar.sync 	0;
	ld.volatile.shared.u32 	%r72, [_ZZN3cub18CUB_300001_SM_10006detail10merge_sort30DeviceMergeSortBlockSortKernelINS2_10policy_hubIN6thrust24THRUST_300001_SM_1000_NS10device_ptrI6ulong2EEE9Policy600ES9_PNS0_8NullTypeES9_SD_m11sort_ulong2S8_SC_EEvbT0_T1_T2_T3_T4_PT6_PT7_T5_NS1_7vsmem_tEE19static_temp_storage+16384];
	setp.ge.s32 	%p104, %r36, %r72;
	cvt.u64.u32 	%rd232, %r36;
	add.s64 	%rd233, %rd194, %rd232;
	cvta.to.global.u64 	%rd234, %rd277;
	shl.b64 	%rd235, %rd233, 4;
	add.s64 	%rd212, %rd234, %rd235;
	@%p104 bra 	$L__BB4_142;
	st.global.v2.u64 	[%rd212], {%rd203, %rd204};
$L__BB4_142:
	setp.ge.s32 	%p105, %r37, %r72;
	@%p105 bra 	$L__BB4_144;
	st.global.v2.u64 	[%rd212+512], {%rd205, %rd206};
$L__BB4_144:
	setp.ge.s32 	%p106, %r38, %r72;
	@%p106 bra 	$L__BB4_146;
	st.global.v2.u64 	[%rd212+1024], {%rd207, %rd208};
$L__BB4_146:
	setp.ge.s32 	%p107, %r39, %r72;
	@%p107 bra 	$L__BB4_148;
	st.global.v2.u64 	[%rd212+1536], {%rd209, %rd210};
$L__BB4_148:
	ret;

}
	// .globl	_ZN3cub18CUB_300001_SM_10006detail10merge_sort30DeviceMergeSortPartitionKernelIN6thrust24THRUST_300001_SM_1000_NS10device_ptrI6ulong2EEm11sort_ulong2S7_EEvbT_PT2_T0_SD_PSD_T1_SD_i
.visible .entry _ZN3cub18CUB_300001_SM_10006detail10merge_sort30DeviceMergeSortPartitionKernelIN6thrust24THRUST_300001_SM_1000_NS10device_ptrI6ulong2EEm11sort_ulong2S7_EEvbT_PT2_T0_SD_PSD_T1_SD_i(
	.param .u8 _ZN3cub18CUB_300001_SM_10006detail10merge_sort30DeviceMergeSortPartitionKernelIN6thrust24THRUST_300001_SM_1000_NS10device_ptrI6ulong2EEm11sort_ulong2S7_EEvbT_PT2_T0_SD_PSD_T1_SD_i_param_0,
	.param .align 8 .b8 _ZN3cub18CUB_300001_SM_10006detail10merge_sort30DeviceMergeSortPartitionKernelIN6thrust24THRUST_300001_SM_1000_NS10device_ptrI6ulong2EEm11sort_ulong2S7_EEvbT_PT2_T0_SD_PSD_T1_SD_i_param_1[8],
	.param .u64 .ptr .align 1 _ZN3cub18CUB_300001_SM_10006detail10merge_sort30DeviceMergeSortPartitionKernelIN6thrust24THRUST_300001_SM_1000_NS10device_ptrI6ulong2EEm11sort_ulong2S7_EEvbT_PT2_T0_SD_PSD_T1_SD_i_param_2,
	.param .u64 _ZN3cub18CUB_300001_SM_10006detail10merge_sort30DeviceMergeSortPartitionKernelIN6thrust24THRUST_300001_SM_1000_NS10device_ptrI6ulong2EEm11sort_ulong2S7_EEvbT_PT2_T0_SD_PSD_T1_SD_i_param_3,
	.param .u64 _ZN3cub18CUB_300001_SM_10006detail10merge_sort30DeviceMergeSortPartitionKernelIN6thrust24THRUST_300001_SM_1000_NS10device_ptrI6ulong2EEm11sort_ulong2S7_EEvbT_PT2_T0_SD_PSD_T1_SD_i_param_4,
	.param .u64 .ptr .align 1 _ZN3cub18CUB_300001_SM_10006detail10merge_sort30DeviceMergeSortPartitionKernelIN6thrust24THRUST_300001_SM_1000_NS10device_ptrI6ulong2EEm11sort_ulong2S7_EEvbT_PT2_T0_SD_PSD_T1_SD_i_param_5,
	.param .align 1 .b8 _ZN3cub18CUB_300001_SM_10006detail10merge_sort30DeviceMergeSortPartitionKernelIN6thrust24THRUST_300001_SM_1000_NS10device_ptrI6ulong2EEm11sort_ulong2S7_EEvbT_PT2_T0_SD_PSD_T1_SD_i_param_6[1],
	.param .u64 _ZN3cub18CUB_300001_SM_10006detail10merge_sort30DeviceMergeSortPartitionKernelIN6thrust24THRUST_300001_SM_1000_NS10device_ptrI6ulong2EEm11sort_ulong2S7_EEvbT_PT2_T0_SD_PSD_T1_SD_i_param_7,
	.param .u32 _ZN3cub18CUB_300001_SM_10006detail10merge_sort30DeviceMergeSortPartitionKernelIN6thrust24THRUST_300001_SM_1000_NS10device_ptrI6ulong2EEm11sort_ulong2S7_EEvbT_PT2_T0_SD_PSD_T1_SD_i_param_8
)
{
	.reg .pred 	%p<22>;
	.reg .b16 	%rs<2>;
	.reg .b32 	%r<6>;
	.reg .b64 	%rd<98>;

	ld.param.u64 	%rd37, [_ZN3cub18CUB_300001_SM_10006detail10merge_sort30DeviceMergeSortPartitionKernelIN6thrust24THRUST_300001_SM_1000_NS10device_ptrI6ulong2EEm11sort_ulong2S7_EEvbT_PT2_T0_SD_PSD_T1_SD_i_param_1];
	ld.param.s8 	%rs1, [_ZN3cub18CUB_300001_SM_10006detail10merge_sort30DeviceMergeSortPartitionKernelIN6thrust24THRUST_300001_SM_1000_NS10device_ptrI6ulong2EEm11sort_ulong2S7_EEvbT_PT2_T0_SD_PSD_T1_SD_i_param_0];
	ld.param.u64 	%rd38, [_ZN3cub18CUB_300001_SM_10006detail10merge_sort30DeviceMergeSortPartitionKernelIN6thrust24THRUST_300001_SM_1000_NS10device_ptrI6ulong2EEm11sort_ulong2S7_EEvbT_PT2_T0_SD_PSD_T1_SD_i_param_2];
	ld.param.u64 	%rd39, [_ZN3cub18CUB_300001_SM_10006detail10merge_sort30DeviceMergeSortPartitionKernelIN6thrust24THRUST_300001_SM_1000_NS10device_ptrI6ulong2EEm11sort_ulong2S7_EEvbT_PT2_T0_SD_PSD_T1_SD_i_param_3];
	ld.param.u64 	%rd40, [_ZN3cub18CUB_300001_SM_10006detail10merge_sort30DeviceMergeSortPartitionKernelIN6thrust24THRUST_300001_SM_1000_NS10device_ptrI6ulong2EEm11sort_ulong2S7_EEvbT_PT2_T0_SD_PSD_T1_SD_i_param_4];
	ld.param.u64 	%rd42, [_ZN3cub18CUB_300001_SM_10006detail10merge_sort30DeviceMergeSortPartitionKernelIN6thrust24THRUST_300001_SM_1000_NS10device_ptrI6ulong2EEm11sort_ulong2S7_EEvbT_PT2_T0_SD_PSD_T1_SD_i_param_5];
	ld.param.u64 	%rd41, [_ZN3cub18CUB_300001_SM_10006detail10merge_sort30DeviceMergeSortPartitionKernelIN6thrust24THRUST_300001_SM_1000_NS10device_ptrI6ulong2EEm11sort_ulong2S7_EEvbT_PT2_T0_SD_PSD_T1_SD_i_param_7];
	ld.param.u32 	%r1, [_ZN3cub18CUB_300001_SM_10006detail10merge_sort30DeviceMergeSortPartitionKernelIN6thrust24THRUST_300001_SM_1000_NS10device_ptrI6ulong2EEm11sort_ulong2S7_EEvbT_PT2_T0_SD_PSD_T1_SD_i_param_8];
	cvta.to.global.u64 	%rd1, %rd42;
	mov.u32 	%r2, %ntid.x;
	mov.u32 	%r3, %ctaid.x;
	mov.u32 	%r4, %tid.x;
	mad.lo.s32 	%r5, %r2, %r3, %r4;
	cvt.u64.u32 	%rd2, %r5;
	setp.le.u64 	%p5, %rd40, %rd2;
	@%p5 bra 	$L__BB5_15;
	shr.u64 	%rd43, %rd41, 1;
	add.s64 	%rd4, %rd41, 4294967295;
	neg.s64 	%rd44, %rd41;
	and.b64  	%rd45, %rd44, %rd2;
	cvt.s64.s32 	%rd5, %r1;
	mul.lo.s64 	%rd46, %rd45, %rd5;
	mul.lo.s64 	%rd47, %rd43, %rd5;
	min.u64 	%rd6, %rd46, %rd39;
	not.b64 	%rd48, %rd46;
	min.u64 	%rd49, %rd47, %rd48;
	add.s64 	%rd50, %rd49, %rd46;
	min.u64 	%rd7, %rd50, %rd39;
	not.b64 	%rd51, %rd7;
	min.u64 	%rd52, %rd47, %rd51;
	add.s64 	%rd53, %rd52, %rd7;
	min.u64 	%rd8, %rd53, %rd39;
	// begin inline asm
	griddepcontrol.wait;
	// end inline asm
	add.s64 	%rd54, %rd2, 1;
	setp.ne.s64 	%p6, %rd54, %rd40;
	@%p6 bra 	$L__BB5_3;
	shl.b64 	%rd91, %rd2, 3;
	add.s64 	%rd92, %rd1, %rd91;
	st.global.u64 	[%rd92], %rd7;
	bra.uni 	$L__BB5_15;
$L__BB5_3:
	sub.s64 	%rd55, %rd8, %rd6;
	and.b64  	%rd56, %rd4, %rd2;
	mul.lo.s64 	%rd57, %rd56, %rd5;
	min.u64 	%rd9, %rd57, %rd55;
	setp.eq.s16 	%p7, %rs1, 0;
	@%p7 bra 	$L__BB5_9;
	sub.s64 	%rd58, %rd7, %rd6;
	sub.s64 	%rd59, %rd8, %rd7;
	max.u64 	%rd60, %rd9, %rd59;
	sub.s64 	%rd97, %rd60, %rd59;
	min.u64 	%rd93, %rd58, %rd9;
	setp.ge.u64 	%p8, %rd97, %rd93;
	@%p8 bra 	$L__BB5_14;
	cvta.to.global.u64 	%rd12, %rd37;
	add.s64 	%rd13, %rd9, %rd7;
$L__BB5_6:
	sub.s64 	%rd61, %rd93, %rd97;
	shr.u64 	%rd62, %rd61, 1;
	add.s64 	%rd16, %rd62, %rd97;
	add.s64 	%rd63, %rd16, %rd6;
	shl.b64 	%rd64, %rd63, 4;
	add.s64 	%rd17, %rd12, %rd64;
	ld.global.u64 	%rd18, [%rd17];
	not.b64 	%rd65, %rd16;
	add.s64 	%rd66, %rd13, %rd65;
	shl.b64 	%rd67, %rd66, 4;
	add.s64 	%rd19, %rd12, %rd67;
	ld.global.u64 	%rd20, [%rd19];
	setp.lt.u64 	%p10, %rd20, %rd18;
	mov.pred 	%p20, 0;
	@%p10 bra 	$L__BB5_8;
	ld.global.u64 	%rd68, [%rd19+8];
	ld.global.u64 	%rd70, [%rd17+8];
	setp.ne.s64 	%p11, %rd20, %rd18;
	setp.ge.u64 	%p12, %rd68, %rd70;
	or.pred  	%p20, %p11, %p12;
$L__BB5_8:
	add.s64 	%rd72, %rd16, 1;
	selp.b64 	%rd97, %rd72, %rd97, %p20;
	selp.b64 	%rd93, %rd93, %rd16, %p20;
	setp.lt.u64 	%p13, %rd97, %rd93;
	@%p13 bra 	$L__BB5_6;
	bra.uni 	$L__BB5_14;
$L__BB5_9:
	sub.s64 	%rd73, %rd7, %rd6;
	sub.s64 	%rd74, %rd8, %rd7;
	max.u64 	%rd75, %rd9, %rd74;
	sub.s64 	%rd97, %rd75, %rd74;
	min.u64 	%rd95, %rd73, %rd9;
	setp.ge.u64 	%p14, %rd97, %rd95;
	@%p14 bra 	$L__BB5_14;
	cvta.to.global.u64 	%rd25, %rd38;
	add.s64 	%rd26, %rd9, %rd7;
$L__BB5_11:
	sub.s64 	%rd76, %rd95, %rd97;
	shr.u64 	%rd77, %rd76, 1;
	add.s64 	%rd29, %rd77, %rd97;
	add.s64 	%rd78, %rd29, %rd6;
	shl.b64 	%rd79, %rd78, 4;
	add.s64 	%rd30, %rd25, %rd79;
	ld.global.u64 	%rd31, [%rd30];
	not.b64 	%rd80, %rd29;
	add.s64 	%rd81, %rd26, %rd80;
	shl.b64 	%rd82, %rd81, 4;
	add.s64 	%rd32, %rd25, %rd82;
	ld.global.u64 	%rd33, [%rd32];
	setp.lt.u64 	%p16, %rd33, %rd31;
	mov.pred 	%p21, 0;
	@%p16 bra 	$L__BB5_13;
	ld.global.u64 	%rd83, [%rd32+8];
	ld.global.u64 	%rd85, [%rd30+8];
	setp.ne.s64 	%p17, %rd33, %rd31;
	setp.ge.u64 	%p18, %rd83, %rd85;
	or.pred  	%p21, %p17, %p18;
$L__BB5_13:
	add.s64 	%rd87, %rd29, 1;
	selp.b64 	%rd97, %rd87, %rd97, %p21;
	selp.b64 	%rd95, %rd95, %rd29, %p21;
	setp.lt.u64 	%p19, %rd97, %rd95;
	@%p19 bra 	$L__BB5_11;
$L__BB5_14:
	add.s64 	%rd88, %rd97, %rd6;
	shl.b64 	%rd89, %rd2, 3;
	add.s64 	%rd90, %rd1, %rd89;
	st.global.u64 	[%rd90], %rd88;
$L__BB5_15:
	ret;

}
	// .globl	_ZN3cub18CUB_300001_SM_10006detail10merge_sort26DeviceMergeSortMergeKernelINS2_10policy_hubIN6thrust24THRUST_300001_SM_1000_NS10device_ptrI6ulong2EEE9Policy600ES9_PNS0_8NullTypeES9_SD_m11sort_ulong2S8_SC_EEvbT2_T3_T4_PT6_PT7_T5_PSH_SH_NS1_7vsmem_tE
.visible .entry _ZN3cub18CUB_300001_SM_10006detail10merge_sort26DeviceMergeSortMergeKernelINS2_10policy_hubIN6thrust24THRUST_300001_SM_1000_NS10device_ptrI6ulong2EEE9Policy600ES9_PNS0_8NullTypeES9_SD_m11sort_ulong2S8_SC_EEvbT2_T3_T4_PT6_PT7_T5_PSH_SH_NS1_7vsmem_tE(
	.param .u8 _ZN3cub18CUB_300001_SM_10006detail10merge_sort26DeviceMergeSortMergeKernelINS2_10policy_hubIN6thrust24THRUST_300001_SM_1000_NS10device_ptrI6ulong2EEE9Policy600ES9_PNS0_8NullTypeES9_SD_m11sort_ulong2S8_SC_EEvbT2_T3_T4_PT6_PT7_T5_PSH_SH_NS1_7vsmem_tE_param_0,
	.param .align 8 .b8 _ZN3cub18CUB_300001_SM_10006detail10merge_sort26DeviceMergeSortMergeKernelINS2_10policy_hubIN6thrust24THRUST_300001_SM_1000_NS10device_ptrI6ulong2EEE9Policy600ES9_PNS0_8NullTypeES9_SD_m11sort_ulong2S8_SC_EEvbT2_T3_T4_PT6_PT7_T5_PSH_SH_NS1_7vsmem_tE_param_1[8],
	.param .u64 .ptr .align 1 _ZN3cub18CUB_300001_SM_10006detail10merge_sort26DeviceMergeSortMergeKernelINS2_10policy_hubIN6thrust24THRUST_300001_SM_1000_NS10device_ptrI6ulong2EEE9Policy600ES9_PNS0_8NullTypeES9_SD_m11sort_ulong2S8_SC_EEvbT2_T3_T4_PT6_PT7_T5_PSH_SH_NS1_7vsmem_tE_param_2,
	.param .u64 _ZN3cub18CUB_300001_SM_10006detail10merge_sort26DeviceMergeSortMergeKernelINS2_10policy_hubIN6thrust24THRUST_300001_SM_1000_NS10device_ptrI6ulong2EEE9Policy600ES9_PNS0_8NullTypeES9_SD_m11sort_ulong2S8_SC_EEvbT2_T3_T4_PT6_PT7_T5_PSH_SH_NS1_7vsmem_tE_param_3,
	.param .u64 .ptr .align 1 _ZN3cub18CUB_300001_SM_10006detail10merge_sort26DeviceMergeSortMergeKernelINS2_10policy_hubIN6thrust24THRUST_300001_SM_1000_NS10device_ptrI6ulong2EEE9Policy600ES9_PNS0_8NullTypeES9_SD_m11sort_ulong2S8_SC_EEvbT2_T3_T4_PT6_PT7_T5_PSH_SH_NS1_7vsmem_tE_param_4,
	.param .u64 .ptr .align 1 _ZN3cub18CUB_300001_SM_10006detail10merge_sort26DeviceMergeSortMergeKernelINS2_10policy_hubIN6thrust24THRUST_300001_SM_1000_NS10device_ptrI6ulong2EEE9Policy600ES9_PNS0_8NullTypeES9_SD_m11sort_ulong2S8_SC_EEvbT2_T3_T4_PT6_PT7_T5_PSH_SH_NS1_7vsmem_tE_param_5,
	.param .align 1 .b8 _ZN3cub18CUB_300001_SM_10006detail10merge_sort26DeviceMergeSortMergeKernelINS2_10policy_hubIN6thrust24THRUST_300001_SM_1000_NS10device_ptrI6ulong2EEE9Policy600ES9_PNS0_8NullTypeES9_SD_m11sort_ulong2S8_SC_EEvbT2_T3_T4_PT6_PT7_T5_PSH_SH_NS1_7vsmem_tE_param_6[1],
	.param .u64 .ptr .align 1 _ZN3cub18CUB_300001_SM_10006detail10merge_sort26DeviceMergeSortMergeKernelINS2_10policy_hubIN6thrust24THRUST_300001_SM_1000_NS10device_ptrI6ulong2EEE9Policy600ES9_PNS0_8NullTypeES9_SD_m11sort_ulong2S8_SC_EEvbT2_T3_T4_PT6_PT7_T5_PSH_SH_NS1_7vsmem_tE_param_7,
	.param .u64 _ZN3cub18CUB_300001_SM_10006detail10merge_sort26DeviceMergeSortMergeKernelINS2_10policy_hubIN6thrust24THRUST_300001_SM_1000_NS10device_ptrI6ulong2EEE9Policy600ES9_PNS0_8NullTypeES9_SD_m11sort_ulong2S8_SC_EEvbT2_T3_T4_PT6_PT7_T5_PSH_SH_NS1_7vsmem_tE_param_8,
	.param .align 8 .b8 _ZN3cub18CUB_300001_SM_10006detail10merge_sort26DeviceMergeSortMergeKernelINS2_10policy_hubIN6thrust24THRUST_300001_SM_1000_NS10device_ptrI6ulong2EEE9Policy600ES9_PNS0_8NullTypeES9_SD_m11sort_ulong2S8_SC_EEvbT2_T3_T4_PT6_PT7_T5_PSH_SH_NS1_7vsmem_tE_param_9[8]
)
.maxntid 256
{
	.reg .pred 	%p<158>;
	.reg .b16 	%rs<6>;
	.reg .b32 	%r<208>;
	.reg .b64 	%rd<429>;
	// demoted variable
	.shared .align 16 .b8 _ZZN3cub18CUB_300001_SM_10006detail10merge_sort26DeviceMergeSortMergeKernelINS2_10policy_hubIN6thrust24THRUST_300001_SM_1000_NS10device_ptrI6ulong2EEE9Policy600ES9_PNS0_8NullTypeES9_SD_m11sort_ulong2S8_SC_EEvbT2_T3_T4_PT6_PT7_T5_PSH_SH_NS1_7vsmem_tEE19static_temp_storage[16400];
	ld.param.u64 	%rd222, [_ZN3cub18CUB_300001_SM_10006detail10merge_sort26DeviceMergeSortMergeKernelINS2_10policy_hubIN6thrust24THRUST_300001_SM_1000_NS10device_ptrI6ulong2EEE9Policy600ES9_PNS0_8NullTypeES9_SD_m11sort_ulong2S8_SC_EEvbT2_T3_T4_PT6_PT7_T5_PSH_SH_NS1_7vsmem_tE_param_1];
	cvta.to.global.u64 	%rd1, %rd222;
	mov.u32 	%r66, %ctaid.x;
	mov.u32 	%r67, %nctaid.x;
	cvt.u64.u32 	%rd2, %r66;
	mul.wide.u32 	%rd3, %r66, 1024;
	mov.u32 	%r1, %tid.x;
	add.s32 	%r68, %r67, -1;
	setp.ge.u32 	%p21, %r66, %r68;
	@%p21 bra 	$L__BB6_54;
	ld.param.u64 	%rd364, [_ZN3cub18CUB_300001_SM_10006detail10merge_sort26DeviceMergeSortMergeKernelINS2_10policy_hubIN6thrust24THRUST_300001_SM_1000_NS10device_ptrI6ulong2EEE9Policy600ES9_PNS0_8NullTypeES9_SD_m11sort_ulong2S8_SC_EEvbT2_T3_T4_PT6_PT7_T5_PSH_SH_NS1_7vsmem_tE_param_8];
	ld.param.u64 	%rd362, [_ZN3cub18CUB_300001_SM_10006detail10merge_sort26DeviceMergeSortMergeKernelINS2_10policy_hubIN6thrust24THRUST_300001_SM_1000_NS10device_ptrI6ulong2EEE9Policy600ES9_PNS0_8NullTypeES9_SD_m11sort_ulong2S8_SC_EEvbT2_T3_T4_PT6_PT7_T5_PSH_SH_NS1_7vsmem_tE_param_7];
	ld.param.u64 	%rd356, [_ZN3cub18CUB_300001_SM_10006detail10merge_sort26DeviceMergeSortMergeKernelINS2_10policy_hubIN6thrust24THRUST_300001_SM_1000_NS10device_ptrI6ulong2EEE9Policy600ES9_PNS0_8NullTypeES9_SD_m11sort_ulong2S8_SC_EEvbT2_T3_T4_PT6_PT7_T5_PSH_SH_NS1_7vsmem_tE_param_3];
	ld.param.s8 	%rs4, [_ZN3cub18CUB_300001_SM_10006detail10merge_sort26DeviceMergeSortMergeKernelINS2_10policy_hubIN6thrust24THRUST_300001_SM_1000_NS10device_ptrI6ulong2EEE9Policy600ES9_PNS0_8NullTypeES9_SD_m11sort_ulong2S8_SC_EEvbT2_T3_T4_PT6_PT7_T5_PSH_SH_NS1_7vsmem_tE_param_0];
	cvta.to.global.u64 	%rd284, %rd362;
	shl.b64 	%rd285, %rd2, 3;
	add.s64 	%rd286, %rd284, %rd285;
	ld.global.u64 	%rd4, [%rd286];
	ld.global.u64 	%rd287, [%rd286+8];
	neg.s64 	%rd288, %rd364;
	and.b64  	%rd289, %rd288, %rd2;
	shl.b64 	%rd5, %rd289, 10;
	shl.b64 	%rd290, %rd364, 9;
	and.b64  	%rd6, %rd290, -1024;
	sub.s64 	%rd291, %rd2, %rd289;
	shl.b64 	%rd292, %rd291, 10;
	sub.s64 	%rd293, %rd4, %rd5;
	sub.s64 	%rd294, %rd287, %rd5;
	sub.s64 	%rd295, %rd356, %rd5;
	max.u64 	%rd296, %rd295, %rd6;
	sub.s64 	%rd297, %rd296, %rd6;
	sub.s64 	%rd298, %rd292, %rd293;
	min.u64 	%rd7, %rd298, %rd297;
	setp.eq.s64 	%p94, %rd291, -1;
	selp.b64 	%rd299, 1023, 1024, %p94;
	add.s64 	%rd300, %rd299, %rd292;
	sub.s64 	%rd301, %rd300, %rd294;
	or.b64  	%rd302, %rd288, %rd2;
	setp.eq.s64 	%p95, %rd302, -1;
	min.u64 	%rd303, %rd6, %rd295;
	selp.b64 	%rd304, %rd303, %rd294, %p95;
	selp.b64 	%rd305, %rd6, %rd301, %p95;
	min.u64 	%rd306, %rd305, %rd297;
	cvt.u32.u64 	%r134, %rd293;
	cvt.u32.u64 	%r135, %rd304;
	sub.s32 	%r2, %r135, %r134;
	cvt.u32.u64 	%r136, %rd306;
	cvt.u32.u64 	%r137, %rd7;
	sub.s32 	%r3, %r136, %r137;
	// begin inline asm
	griddepcontrol.wait;
	// end inline asm
	setp.eq.s16 	%p96, %rs4, 0;
	@%p96 bra 	$L__BB6_14;
	add.s64 	%rd307, %rd5, %rd6;
	add.s64 	%rd308, %rd307, %rd7;
	setp.ge.s32 	%p97, %r1, %r2;
	cvt.u64.u32 	%rd309, %r1;
	add.s64 	%rd310, %rd4, %rd309;
	shl.b64 	%rd311, %rd310, 4;
	add.s64 	%rd8, %rd1, %rd311;
	sub.s32 	%r138, %r1, %r2;
	cvt.s64.s32 	%rd312, %r138;
	add.s64 	%rd313, %rd308, %rd312;
	shl.b64 	%rd314, %rd313, 4;
	add.s64 	%rd9, %rd1, %rd314;
	@%p97 bra 	$L__BB6_4;
	ld.global.v2.u64 	{%rd384, %rd383}, [%rd8];
	bra.uni 	$L__BB6_5;
$L__BB6_4:
	ld.global.v2.u64 	{%rd384, %rd383}, [%rd9];
$L__BB6_5:
	add.s32 	%r139, %r1, 256;
	setp.lt.s32 	%p98, %r139, %r2;
	@%p98 bra 	$L__BB6_7;
	ld.global.v2.u64 	{%rd382, %rd381}, [%rd9+4096];
	bra.uni 	$L__BB6_8;
$L__BB6_7:
	ld.global.v2.u64 	{%rd382, %rd381}, [%rd8+4096];
$L__BB6_8:
	add.s32 	%r140, %r1, 512;
	setp.lt.s32 	%p99, %r140, %r2;
	@%p99 bra 	$L__BB6_10;
	ld.global.v2.u64 	{%rd380, %rd379}, [%rd9+8192];
	bra.uni 	$L__BB6_11;
$L__BB6_10:
	ld.global.v2.u64 	{%rd380, %rd379}, [%rd8+8192];
$L__BB6_11:
	add.s32 	%r141, %r1, 768;
	setp.lt.s32 	%p100, %r141, %r2;
	@%p100 bra 	$L__BB6_13;
	ld.global.v2.u64 	{%rd378, %rd377}, [%rd9+12288];
	bra.uni 	$L__BB6_26;
$L__BB6_13:
	ld.global.v2.u64 	{%rd378, %rd377}, [%rd8+12288];
	bra.uni 	$L__BB6_26;
$L__BB6_14:
	ld.param.u64 	%rd359, [_ZN3cub18CUB_300001_SM_10006detail10merge_sort26DeviceMergeSortMergeKernelINS2_10policy_hubIN6thrust24THRUST_300001_SM_1000_NS10device_ptrI6ulong2EEE9Policy600ES9_PNS0_8NullTypeES9_SD_m11sort_ulong2S8_SC_EEvbT2_T3_T4_PT6_PT7_T5_PSH_SH_NS1_7vsmem_tE_param_4];
	add.s64 	%rd315, %rd5, %rd6;
	add.s64 	%rd316, %rd315, %rd7;
	setp.ge.s32 	%p101, %r1, %r2;
	cvt.u64.u32 	%rd317, %r1;
	add.s64 	%rd318, %rd4, %rd317;
	cvta.to.global.u64 	%rd319, %rd359;
	shl.b64 	%rd320, %rd318, 4;
	add.s64 	%rd32, %rd319, %rd320;
	sub.s32 	%r142, %r1, %r2;
	cvt.s64.s32 	%rd321, %r142;
	add.s64 	%rd322, %rd316, %rd321;
	shl.b64 	%rd323, %rd322, 4;
	add.s64 	%rd33, %rd319, %rd323;
	@%p101 bra 	$L__BB6_16;
	ld.global.v2.u64 	{%rd384, %rd383}, [%rd32];
	bra.uni 	$L__BB6_17;
$L__BB6_16:
	ld.global.v2.u64 	{%rd384, %rd383}, [%rd33];
$L__BB6_17:
	add.s32 	%r143, %r1, 256;
	setp.lt.s32 	%p102, %r143, %r2;
	@%p102 bra 	$L__BB6_19;
	ld.global.v2.u64 	{%rd382, %rd381}, [%rd33+4096];
	bra.uni 	$L__BB6_20;
$L__BB6_19:
	ld.global.v2.u64 	{%rd382, %rd381}, [%rd32+4096];
$L__BB6_20:
	add.s32 	%r144, %r1, 512;
	setp.lt.s32 	%p103, %r144, %r2;
	@%p103 bra 	$L__BB6_22;
	ld.global.v2.u64 	{%rd380, %rd379}, [%rd33+8192];
	bra.uni 	$L__BB6_23;
$L__BB6_22:
	ld.global.v2.u64 	{%rd380, %rd379}, [%rd32+8192];
$L__BB6_23:
	add.s32 	%r145, %r1, 768;
	setp.lt.s32 	%p104, %r145, %r2;
	@%p104 bra 	$L__BB6_25;
	ld.global.v2.u64 	{%rd378, %rd377}, [%rd33+12288];
	bra.uni 	$L__BB6_26;
$L__BB6_25:
	ld.global.v2.u64 	{%rd378, %rd377}, [%rd32+12288];
$L__BB6_26:
	shl.b32 	%r146, %r1, 4;
	mov.u32 	%r147, _ZZN3cub18CUB_300001_SM_10006detail10merge_sort26DeviceMergeSortMergeKernelINS2_10policy_hubIN6thrust24THRUST_300001_SM_1000_NS10device_ptrI6ulong2EEE9Policy600ES9_PNS0_8NullTypeES9_SD_m11sort_ulong2S8_SC_EEvbT2_T3_T4_PT6_PT7_T5_PSH_SH_NS1_7vsmem_tEE19static_temp_storage;
	add.s32 	%r148, %r147, %r146;
	st.shared.v2.u64 	[%r148], {%rd384, %rd383};
	st.shared.v2.u64 	[%r148+4096], {%rd382, %rd381};
	st.shared.v2.u64 	[%r148+8192], {%rd380, %rd379};
	st.shared.v2.u64 	[%r148+12288], {%rd378, %rd377};
	bar.sync 	0;
	// begin inline asm
	griddepcontrol.launch_dependents;
	// end inline asm
	add.s32 	%r4, %r3, %r2;
	shl.b32 	%r5, %r1, 2;
	min.s32 	%r6, %r5, %r4;
	shl.b32 	%r149, %r2, 4;
	add.s32 	%r7, %r147, %r149;
	setp.lt.s32 	%p105, %r6, %r3;
	sub.s32 	%r150, %r6, %r3;
	selp.b32 	%r204, 0, %r150, %p105;
	min.s32 	%r202, %r6, %r2;
	setp.ge.s32 	%p106, %r204, %r202;
	@%p106 bra 	$L__BB6_30;
$L__BB6_27:
	sub.s32 	%r151, %r202, %r204;
	shr.u32 	%r152, %r151, 31;
	add.s32 	%r153, %r151, %r152;
	shr.s32 	%r154, %r153, 1;
	add.s32 	%r12, %r154, %r204;
	shl.b32 	%r155, %r12, 4;
	add.s32 	%r13, %r147, %r155;
	ld.shared.u64 	%rd64, [%r13];
	not.b32 	%r157, %r12;
	add.s32 	%r158, %r6, %r157;
	shl.b32 	%r159, %r158, 4;
	add.s32 	%r14, %r7, %r159;
	ld.shared.u64 	%rd65, [%r14];
	setp.lt.u64 	%p108, %rd65, %rd64;
	mov.pred 	%p148, 0;
	@%p108 bra 	$L__BB6_29;
	ld.shared.u64 	%rd324, [%r14+8];
	ld.shared.u64 	%rd326, [%r13+8];
	setp.ne.s64 	%p109, %rd65, %rd64;
	setp.ge.u64 	%p110, %rd324, %rd326;
	or.pred  	%p148, %p109, %p110;
$L__BB6_29:
	add.s32 	%r160, %r12, 1;
	selp.b32 	%r204, %r160, %r204, %p148;
	selp.b32 	%r202, %r202, %r12, %p148;
	setp.lt.s32 	%p111, %r204, %r202;
	@%p111 bra 	$L__BB6_27;
$L__BB6_30:
	sub.s32 	%r161, %r6, %r204;
	add.s32 	%r18, %r161, %r2;
	shl.b32 	%r162, %r161, 4;
	add.s32 	%r19, %r7, %r162;
	ld.shared.v2.u64 	{%rd385, %rd386}, [%r19];
	shl.b32 	%r163, %r204, 4;
	add.s32 	%r20, %r147, %r163;
	ld.shared.v2.u64 	{%rd391, %rd392}, [%r20];
	setp.ge.s32 	%p113, %r18, %r4;
	mov.pred 	%p149, 0;
	@%p113 bra 	$L__BB6_33;
	setp.ge.s32 	%p115, %r204, %r2;
	setp.lt.u64 	%p116, %rd385, %rd391;
	or.pred  	%p117, %p115, %p116;
	mov.pred 	%p149, -1;
	@%p117 bra 	$L__BB6_33;
	setp.eq.s64 	%p118, %rd385, %rd391;
	setp.lt.u64 	%p119, %rd386, %rd392;
	and.pred  	%p149, %p118, %p119;
$L__BB6_33:
	selp.b64 	%rd70, %rd386, %rd392, %p149;
	selp.b64 	%rd71, %rd385, %rd391, %p149;
	selp.u32 	%r165, 1, 0, %p149;
	add.s32 	%r21, %r18, %r165;
	not.pred 	%p120, %p149;
	selp.u32 	%r166, 1, 0, %p120;
	add.s32 	%r22, %r204, %r166;
	@%p120 bra 	$L__BB6_35;
	ld.shared.v2.u64 	{%rd385, %rd386}, [%r19+16];
	bra.uni 	$L__BB6_36;
$L__BB6_35:
	ld.shared.v2.u64 	{%rd391, %rd392}, [%r20+16];
$L__BB6_36:
	setp.ge.s32 	%p122, %r21, %r4;
	mov.pred 	%p150, 0;
	@%p122 bra 	$L__BB6_39;
	setp.ge.s32 	%p124, %r22, %r2;
	setp.lt.u64 	%p125, %rd385, %rd391;
	or.pred  	%p126, %p124, %p125;
	mov.pred 	%p150, -1;
	@%p126 bra 	$L__BB6_39;
	setp.eq.s64 	%p127, %rd385, %rd391;
	setp.lt.u64 	%p128, %rd386, %rd392;
	and.pred  	%p150, %p127, %p128;
$L__BB6_39:
	selp.b64 	%rd80, %rd386, %rd392, %p150;
	selp.b64 	%rd81, %rd385, %rd391, %p150;
	selp.u32 	%r167, 1, 0, %p150;
	add.s32 	%r23, %r21, %r167;
	not.pred 	%p129, %p150;
	selp.u32 	%r168, 1, 0, %p129;
	add.s32 	%r24, %r22, %r168;
	@%p150 bra 	$L__BB6_41;
	shl.b32 	%r169, %r24, 4;
	add.s32 	%r171, %r147, %r169;
	ld.shared.v2.u64 	{%rd391, %rd392}, [%r171];
	bra.uni 	$L__BB6_42;
$L__BB6_41:
	shl.b32 	%r172, %r23, 4;
	add.s32 	%r174, %r147, %r172;
	ld.shared.v2.u64 	{%rd385, %rd386}, [%r174];
$L__BB6_42:
	setp.ge.s32 	%p131, %r23, %r4;
	mov.pred 	%p151, 0;
	@%p131 bra 	$L__BB6_45;
	setp.ge.s32 	%p133, %r24, %r2;
	setp.lt.u64 	%p134, %rd385, %rd391;
	or.pred  	%p135, %p133, %p134;
	mov.pred 	%p151, -1;
	@%p135 bra 	$L__BB6_45;
	setp.eq.s64 	%p136, %rd385, %rd391;
	setp.lt.u64 	%p137, %rd386, %rd392;
	and.pred  	%p151, %p136, %p137;
$L__BB6_45:
	selp.b64 	%rd90, %rd386, %rd392, %p151;
	selp.b64 	%rd91, %rd385, %rd391, %p151;
	selp.u32 	%r175, 1, 0, %p151;
	add.s32 	%r25, %r23, %r175;
	not.pred 	%p138, %p151;
	selp.u32 	%r176, 1, 0, %p138;
	add.s32 	%r26, %r24, %r176;
	@%p151 bra 	$L__BB6_47;
	shl.b32 	%r177, %r26, 4;
	mov.u32 	%r178, _ZZN3cub18CUB_300001_SM_10006detail10merge_sort26DeviceMergeSortMergeKernelINS2_10policy_hubIN6thrust24THRUST_300001_SM_1000_NS10device_ptrI6ulong2EEE9Policy600ES9_PNS0_8NullTypeES9_SD_m11sort_ulong2S8_SC_EEvbT2_T3_T4_PT6_PT7_T5_PSH_SH_NS1_7vsmem_tEE19static_temp_storage;
	add.s32 	%r179, %r178, %r177;
	ld.shared.v2.u64 	{%rd391, %rd392}, [%r179];
	bra.uni 	$L__BB6_48;
$L__BB6_47:
	shl.b32 	%r180, %r25, 4;
	mov.u32 	%r181, _ZZN3cub18CUB_300001_SM_10006detail10merge_sort26DeviceMergeSortMergeKernelINS2_10policy_hubIN6thrust24THRUST_300001_SM_1000_NS10device_ptrI6ulong2EEE9Policy600ES9_PNS0_8NullTypeES9_SD_m11sort_ulong2S8_SC_EEvbT2_T3_T4_PT6_PT7_T5_PSH_SH_NS1_7vsmem_tEE19static_temp_storage;
	add.s32 	%r182, %r181, %r180;
	ld.shared.v2.u64 	{%rd385, %rd386}, [%r182];
$L__BB6_48:
	setp.ge.s32 	%p140, %r25, %r4;
	mov.pred 	%p152, 0;
	@%p140 bra 	$L__BB6_51;
	setp.ge.s32 	%p142, %r26, %r2;
	setp.lt.u64 	%p143, %rd385, %rd391;
	or.pred  	%p144, %p142, %p143;
	mov.pred 	%p152, -1;
	@%p144 bra 	$L__BB6_51;
	setp.eq.s64 	%p145, %rd385, %rd391;
	setp.lt.u64 	%p146, %rd386, %rd392;
	and.pred  	%p152, %p145, %p146;
$L__BB6_51:
	ld.param.s8 	%rs5, [_ZN3cub18CUB_300001_SM_10006detail10merge_sort26DeviceMergeSortMergeKernelINS2_10policy_hubIN6thrust24THRUST_300001_SM_1000_NS10device_ptrI6ulong2EEE9Policy600ES9_PNS0_8NullTypeES9_SD_m11sort_ulong2S8_SC_EEvbT2_T3_T4_PT6_PT7_T5_PSH_SH_NS1_7vsmem_tE_param_0];
	setp.eq.s16 	%p147, %rs5, 0;
	selp.b64 	%rd100, %rd386, %rd392, %p152;
	selp.b64 	%rd101, %rd385, %rd391, %p152;
	bar.sync 	0;
	@%p147 bra 	$L__BB6_53;
	ld.param.u64 	%rd360, [_ZN3cub18CUB_300001_SM_10006detail10merge_sort26DeviceMergeSortMergeKernelINS2_10policy_hubIN6thrust24THRUST_300001_SM_1000_NS10device_ptrI6ulong2EEE9Policy600ES9_PNS0_8NullTypeES9_SD_m11sort_ulong2S8_SC_EEvbT2_T3_T4_PT6_PT7_T5_PSH_SH_NS1_7vsmem_tE_param_4];
	// begin inline asm
	mov.u32 %r183, %laneid;
	// end inline asm
	and.b32  	%r184, %r5, 3968;
	shl.b32 	%r185, %r183, 2;
	add.s32 	%r186, %r185, %r184;
	shl.b32 	%r187, %r186, 4;
	mov.u32 	%r188, _ZZN3cub18CUB_300001_SM_10006detail10merge_sort26DeviceMergeSortMergeKernelINS2_10policy_hubIN6thrust24THRUST_300001_SM_1000_NS10device_ptrI6ulong2EEE9Policy600ES9_PNS0_8NullTypeES9_SD_m11sort_ulong2S8_SC_EEvbT2_T3_T4_PT6_PT7_T5_PSH_SH_NS1_7vsmem_tEE19static_temp_storage;
	add.s32 	%r189, %r188, %r187;
	st.shared.v2.u64 	[%r189], {%rd71, %rd70};
	st.shared.v2.u64 	[%r189+16], {%rd81, %rd80};
	st.shared.v2.u64 	[%r189+32], {%rd91, %rd90};
	st.shared.v2.u64 	[%r189+48], {%rd101, %rd100};
	bar.warp.sync 	-1;
	mad.lo.s32 	%r190, %r183, -48, %r189;
	ld.shared.v2.u64 	{%rd328, %rd329}, [%r190];
	ld.shared.v2.u64 	{%rd330, %rd331}, [%r190+512];
	ld.shared.v2.u64 	{%rd332, %rd333}, [%r190+1024];
	ld.shared.v2.u64 	{%rd334, %rd335}, [%r190+1536];
	and.b32  	%r191, %r1, 31;
	or.b32  	%r192, %r184, %r191;
	cvt.u64.u32 	%rd336, %r192;
	add.s64 	%rd337, %rd3, %rd336;
	cvta.to.global.u64 	%rd338, %rd360;
	shl.b64 	%rd339, %rd337, 4;
	add.s64 	%rd340, %rd338, %rd339;
	st.global.v2.u64 	[%rd340], {%rd328, %rd329};
	st.global.v2.u64 	[%rd340+512], {%rd330, %rd331};
	st.global.v2.u64 	[%rd340+1024], {%rd332, %rd333};
	st.global.v2.u64 	[%rd340+1536], {%rd334, %rd335};
	bra.uni 	$L__BB6_133;
$L__BB6_53:
	// begin inline asm
	mov.u32 %r193, %laneid;
	// end inline asm
	and.b32  	%r194, %r5, 3968;
	shl.b32 	%r195, %r193, 2;
	add.s32 	%r196, %r195, %r194;
	shl.b32 	%r197, %r196, 4;
	mov.u32 	%r198, _ZZN3cub18CUB_300001_SM_10006detail10merge_sort26DeviceMergeSortMergeKernelINS2_10policy_hubIN6thrust24THRUST_300001_SM_1000_NS10device_ptrI6ulong2EEE9Policy600ES9_PNS0_8NullTypeES9_SD_m11sort_ulong2S8_SC_EEvbT2_T3_T4_PT6_PT7_T5_PSH_SH_NS1_7vsmem_tEE19static_temp_storage;
	add.s32 	%r199, %r198, %r197;
	st.shared.v2.u64 	[%r199], {%rd71, %rd70};
	st.shared.v2.u64 	[%r199+16], {%rd81, %rd80};
	st.shared.v2.u64 	[%r199+32], {%rd91, %rd90};
	st.shared.v2.u64 	[%r199+48], {%rd101, %rd100};
	bar.warp.sync 	-1;
	mad.lo.s32 	%r200, %r193, -48, %r199;
	ld.shared.v2.u64 	{%rd341, %rd342}, [%r200];
	ld.shared.v2.u64 	{%rd343, %rd344}, [%r200+512];
	ld.shared.v2.u64 	{%rd345, %rd346}, [%r200+1024];
	ld.shared.v2.u64 	{%rd347, %rd348}, [%r200+1536];
	and.b32  	%r201, %r1, 31;
	cvt.u64.u32 	%rd349, %r194;
	cvt.u64.u32 	%rd350, %r201;
	add.s64 	%rd351, %rd3, %rd350;
	add.s64 	%rd352, %rd351, %rd349;
	shl.b64 	%rd353, %rd352, 4;
	add.s64 	%rd354, %rd1, %rd353;
	st.global.v2.u64 	[%rd354], {%rd341, %rd342};
	st.global.v2.u64 	[%rd354+512], {%rd343, %rd344};
	st.global.v2.u64 	[%rd354+1024], {%rd345, %rd346};
	st.global.v2.u64 	[%rd354+1536], {%rd347, %rd348};
	bra.uni 	$L__BB6_133;
$L__BB6_54:
	ld.param.u64 	%rd363, [_ZN3cub18CUB_300001_SM_10006detail10merge_sort26DeviceMergeSortMergeKernelINS2_10policy_hubIN6thrust24THRUST_300001_SM_1000_NS10device_ptrI6ulong2EEE9Policy600ES9_PNS0_8NullTypeES9_SD_m11sort_ulong2S8_SC_EEvbT2_T3_T4_PT6_PT7_T5_PSH_SH_NS1_7vsmem_tE_param_8];
	ld.param.u64 	%rd361, [_ZN3cub18CUB_300001_SM_10006detail10merge_sort26DeviceMergeSortMergeKernelINS2_10policy_hubIN6thrust24THRUST_300001_SM_1000_NS10device_ptrI6ulong2EEE9Policy600ES9_PNS0_8NullTypeES9_SD_m11sort_ulong2S8_SC_EEvbT2_T3_T4_PT6_PT7_T5_PSH_SH_NS1_7vsmem_tE_param_7];
	ld.param.u64 	%rd355, [_ZN3cub18CUB_300001_SM_10006detail10merge_sort26DeviceMergeSortMergeKernelINS2_10policy_hubIN6thrust24THRUST_300001_SM_1000_NS10device_ptrI6ulong2EEE9Policy600ES9_PNS0_8NullTypeES9_SD_m11sort_ulong2S8_SC_EEvbT2_T3_T4_PT6_PT7_T5_PSH_SH_NS1_7vsmem_tE_param_3];
	ld.param.s8 	%rs2, [_ZN3cub18CUB_300001_SM_10006detail10merge_sort26DeviceMergeSortMergeKernelINS2_10policy_hubIN6thrust24THRUST_300001_SM_1000_NS10device_ptrI6ulong2EEE9Policy600ES9_PNS0_8NullTypeES9_SD_m11sort_ulong2S8_SC_EEvbT2_T3_T4_PT6_PT7_T5_PSH_SH_NS1_7vsmem_tE_param_0];
	cvta.to.global.u64 	%rd223, %rd361;
	shl.b64 	%rd224, %rd2, 3;
	add.s64 	%rd225, %rd223, %rd224;
	ld.global.u64 	%rd102, [%rd225];
	ld.global.u64 	%rd226, [%rd225+8];
	neg.s64 	%rd227, %rd363;
	and.b64  	%rd228, %rd227, %rd2;
	shl.b64 	%rd103, %rd228, 10;
	shl.b64 	%rd229, %rd363, 9;
	and.b64  	%rd104, %rd229, -1024;
	sub.s64 	%rd230, %rd2, %rd228;
	shl.b64 	%rd231, %rd230, 10;
	sub.s64 	%rd232, %rd102, %rd103;
	sub.s64 	%rd233, %rd226, %rd103;
	sub.s64 	%rd234, %rd355, %rd103;
	max.u64 	%rd235, %rd234, %rd104;
	sub.s64 	%rd236, %rd235, %rd104;
	sub.s64 	%rd237, %rd231, %rd232;
	min.u64 	%rd105, %rd237, %rd236;
	setp.eq.s64 	%p22, %rd230, -1;
	selp.b64 	%rd238, 1023, 1024, %p22;
	add.s64 	%rd239, %rd238, %rd231;
	sub.s64 	%rd240, %rd239, %rd233;
	or.b64  	%rd241, %rd227, %rd2;
	setp.eq.s64 	%p23, %rd241, -1;
	min.u64 	%rd242, %rd104, %rd234;
	selp.b64 	%rd243, %rd242, %rd233, %p23;
	selp.b64 	%rd244, %rd104, %rd240, %p23;
	min.u64 	%rd245, %rd244, %rd236;
	cvt.u32.u64 	%r69, %rd232;
	cvt.u32.u64 	%r70, %rd243;
	sub.s32 	%r27, %r70, %r69;
	cvt.u32.u64 	%r71, %rd245;
	cvt.u32.u64 	%r72, %rd105;
	sub.s32 	%r28, %r71, %r72;
	// begin inline asm
	griddepcontrol.wait;
	// end inline asm
	setp.eq.s16 	%p24, %rs2, 0;
	@%p24 bra 	$L__BB6_71;
	add.s64 	%rd247, %rd103, %rd104;
	add.s64 	%rd248, %rd247, %rd105;
	add.s32 	%r29, %r28, %r27;
	setp.ge.s32 	%p25, %r1, %r29;
	cvt.u64.u32 	%rd249, %r1;
	add.s64 	%rd250, %rd102, %rd249;
	shl.b64 	%rd251, %rd250, 4;
	add.s64 	%rd106, %rd1, %rd251;
	sub.s32 	%r73, %r1, %r27;
	cvt.s64.s32 	%rd252, %r73;
	add.s64 	%rd253, %rd248, %rd252;
	shl.b64 	%rd254, %rd253, 4;
	add.s64 	%rd107, %rd1, %rd254;
	@%p25 bra 	$L__BB6_59;
	setp.ge.s32 	%p26, %r1, %r27;
	@%p26 bra 	$L__BB6_58;
	ld.global.v2.u64 	{%rd416, %rd415}, [%rd106];
	bra.uni 	$L__BB6_59;
$L__BB6_58:
	ld.global.v2.u64 	{%rd416, %rd415}, [%rd107];
$L__BB6_59:
	add.s32 	%r30, %r1, 256;
	setp.ge.s32 	%p27, %r30, %r29;
	@%p27 bra 	$L__BB6_63;
	setp.lt.s32 	%p28, %r30, %r27;
	@%p28 bra 	$L__BB6_62;
	ld.global.v2.u64 	{%rd414, %rd413}, [%rd107+4096];
	bra.uni 	$L__BB6_63;
$L__BB6_62:
	ld.global.v2.u64 	{%rd414, %rd413}, [%rd106+4096];
$L__BB6_63:
	add.s32 	%r31, %r1, 512;
	setp.ge.s32 	%p29, %r31, %r29;
	@%p29 bra 	$L__BB6_67;
	setp.lt.s32 	%p30, %r31, %r27;
	@%p30 bra 	$L__BB6_66;
	ld.global.v2.u64 	{%rd412, %rd411}, [%rd107+8192];
	bra.uni 	$L__BB6_67;
$L__BB6_66:
	ld.global.v2.u64 	{%rd412, %rd411}, [%rd106+8192];
$L__BB6_67:
	add.s32 	%r32, %r1, 768;
	setp.ge.s32 	%p31, %r32, %r29;
	@%p31 bra 	$L__BB6_87;
	setp.lt.s32 	%p32, %r32, %r27;
	@%p32 bra 	$L__BB6_70;
	ld.global.v2.u64 	{%rd410, %rd409}, [%rd107+12288];
	bra.uni 	$L__BB6_87;
$L__BB6_70:
	ld.global.v2.u64 	{%rd410, %rd409}, [%rd106+12288];
	bra.uni 	$L__BB6_87;
$L__BB6_71:
	ld.param.u64 	%rd357, [_ZN3cub18CUB_300001_SM_10006detail10merge_sort26DeviceMergeSortMergeKernelINS2_10policy_hubIN6thrust24THRUST_300001_SM_1000_NS10device_ptrI6ulong2EEE9Policy600ES9_PNS0_8NullTypeES9_SD_m11sort_ulong2S8_SC_EEvbT2_T3_T4_PT6_PT7_T5_PSH_SH_NS1_7vsmem_tE_param_4];
	add.s64 	%rd259, %rd103, %rd104;
	add.s64 	%rd260, %rd259, %rd105;
	add.s32 	%r33, %r28, %r27;
	setp.ge.s32 	%p33, %r1, %r33;
	cvt.u64.u32 	%rd261, %r1;
	add.s64 	%rd262, %rd102, %rd261;
	cvta.to.global.u64 	%rd263, %rd357;
	shl.b64 	%rd264, %rd262, 4;
	add.s64 	%rd130, %rd263, %rd264;
	sub.s32 	%r74, %r1, %r27;
	cvt.s64.s32 	%rd265, %r74;
	add.s64 	%rd266, %rd260, %rd265;
	shl.b64 	%rd267, %rd266, 4;
	add.s64 	%rd131, %rd263, %rd267;
	@%p33 bra 	$L__BB6_75;
	setp.ge.s32 	%p34, %r1, %r27;
	@%p34 bra 	$L__BB6_74;
	ld.global.v2.u64 	{%rd416, %rd415}, [%rd130];
	bra.uni 	$L__BB6_75;
$L__BB6_74:
	ld.global.v2.u64 	{%rd416, %rd415}, [%rd131];
$L__BB6_75:
	add.s32 	%r34, %r1, 256;
	setp.ge.s32 	%p35, %r34, %r33;
	@%p35 bra 	$L__BB6_79;
	setp.lt.s32 	%p36, %r34, %r27;
	@%p36 bra 	$L__BB6_78;
	ld.global.v2.u64 	{%rd414, %rd413}, [%rd131+4096];
	bra.uni 	$L__BB6_79;
$L__BB6_78:
	ld.global.v2.u64 	{%rd414, %rd413}, [%rd130+4096];
$L__BB6_79:
	add.s32 	%r35, %r1, 512;
	setp.ge.s32 	%p37, %r35, %r33;
	@%p37 bra 	$L__BB6_83;
	setp.lt.s32 	%p38, %r35, %r27;
	@%p38 bra 	$L__BB6_82;
	ld.global.v2.u64 	{%rd412, %rd411}, [%rd131+8192];
	bra.uni 	$L__BB6_83;
$L__BB6_82:
	ld.global.v2.u64 	{%rd412, %rd411}, [%rd130+8192];
$L__BB6_83:
	add.s32 	%r36, %r1, 768;
	setp.ge.s32 	%p39, %r36, %r33;
	@%p39 bra 	$L__BB6_87;
	setp.lt.s32 	%p40, %r36, %r27;
	@%p40 bra 	$L__BB6_86;
	ld.global.v2.u64 	{%rd410, %rd409}, [%rd131+12288];
	bra.uni 	$L__BB6_87;
$L__BB6_86:
	ld.global.v2.u64 	{%rd410, %rd409}, [%rd130+12288];
$L__BB6_87:
	shl.b32 	%r75, %r1, 4;
	mov.u32 	%r76, _ZZN3cub18CUB_300001_SM_10006detail10merge_sort26DeviceMergeSortMergeKernelINS2_10policy_hubIN6thrust24THRUST_300001_SM_1000_NS10device_ptrI6ulong2EEE9Policy600ES9_PNS0_8NullTypeES9_SD_m11sort_ulong2S8_SC_EEvbT2_T3_T4_PT6_PT7_T5_PSH_SH_NS1_7vsmem_tEE19static_temp_storage;
	add.s32 	%r77, %r76, %r75;
	st.shared.v2.u64 	[%r77], {%rd416, %rd415};
	st.shared.v2.u64 	[%r77+4096], {%rd414, %rd413};
	st.shared.v2.u64 	[%r77+8192], {%rd412, %rd411};
	st.shared.v2.u64 	[%r77+12288], {%rd410, %rd409};
	bar.sync 	0;
	// begin inline asm
	griddepcontrol.launch_dependents;
	// end inline asm
	add.s32 	%r37, %r28, %r27;
	shl.b32 	%r38, %r1, 2;
	min.s32 	%r39, %r38, %r37;
	shl.b32 	%r78, %r27, 4;
	add.s32 	%r40, %r76, %r78;
	setp.lt.s32 	%p41, %r39, %r28;
	sub.s32 	%r79, %r39, %r28;
	selp.b32 	%r207, 0, %r79, %p41;
	min.s32 	%r205, %r39, %r27;
	setp.ge.s32 	%p42, %r207, %r205;
	@%p42 bra 	$L__BB6_91;
$L__BB6_88:
	sub.s32 	%r80, %r205, %r207;
	shr.u32 	%r81, %r80, 31;
	add.s32 	%r82, %r80, %r81;
	shr.s32 	%r83, %r82, 1;
	add.s32 	%r45, %r83, %r207;
	shl.b32 	%r84, %r45, 4;
	add.s32 	%r46, %r76, %r84;
	ld.shared.u64 	%rd162, [%r46];
	not.b32 	%r86, %r45;
	add.s32 	%r87, %r39, %r86;
	shl.b32 	%r88, %r87, 4;
	add.s32 	%r47, %r40, %r88;
	ld.shared.u64 	%rd163, [%r47];
	setp.lt.u64 	%p44, %rd163, %rd162;
	mov.pred 	%p153, 0;
	@%p44 bra 	$L__BB6_90;
	ld.shared.u64 	%rd271, [%r47+8];
	ld.shared.u64 	%rd273, [%r46+8];
	setp.ne.s64 	%p45, %rd163, %rd162;
	setp.ge.u64 	%p46, %rd271, %rd273;
	or.pred  	%p153, %p45, %p46;
$L__BB6_90:
	add.s32 	%r89, %r45, 1;
	selp.b32 	%r207, %r89, %r207, %p153;
	selp.b32 	%r205, %r205, %r45, %p153;
	setp.lt.s32 	%p47, %r207, %r205;
	@%p47 bra 	$L__BB6_88;
$L__BB6_91:
	sub.s32 	%r90, %r39, %r207;
	add.s32 	%r51, %r90, %r27;
	shl.b32 	%r91, %r90, 4;
	add.s32 	%r52, %r40, %r91;
	ld.shared.v2.u64 	{%rd417, %rd418}, [%r52];
	shl.b32 	%r92, %r207, 4;
	add.s32 	%r53, %r76, %r92;
	ld.shared.v2.u64 	{%rd423, %rd424}, [%r53];
	setp.ge.s32 	%p49, %r51, %r37;
	mov.pred 	%p154, 0;
	@%p49 bra 	$L__BB6_94;
	setp.ge.s32 	%p51, %r207, %r27;
	setp.lt.u64 	%p52, %rd417, %rd423;
	or.pred  	%p53, %p51, %p52;
	mov.pred 	%p154, -1;
	@%p53 bra 	$L__BB6_94;
	setp.eq.s64 	%p54, %rd417, %rd423;
	setp.lt.u64 	%p55, %rd418, %rd424;
	and.pred  	%p154, %p54, %p55;
$L__BB6_94:
	selp.b64 	%rd168, %rd418, %rd424, %p154;
	selp.b64 	%rd169, %rd417, %rd423, %p154;
	selp.u32 	%r94, 1, 0, %p154;
	add.s32 	%r54, %r51, %r94;
	not.pred 	%p56, %p154;
	selp.u32 	%r95, 1, 0, %p56;
	add.s32 	%r55, %r207, %r95;
	@%p56 bra 	$L__BB6_96;
	ld.shared.v2.u64 	{%rd417, %rd418}, [%r52+16];
	bra.uni 	$L__BB6_97;
$L__BB6_96:
	ld.shared.v2.u64 	{%rd423, %rd424}, [%r53+16];
$L__BB6_97:
	setp.ge.s32 	%p58, %r54, %r37;
	mov.pred 	%p155, 0;
	@%p58 bra 	$L__BB6_100;
	setp.ge.s32 	%p60, %r55, %r27;
	setp.lt.u64 	%p61, %rd417, %rd423;
	or.pred  	%p62, %p60, %p61;
	mov.pred 	%p155, -1;
	@%p62 bra 	$L__BB6_100;
	setp.eq.s64 	%p63, %rd417, %rd423;
	setp.lt.u64 	%p64, %rd418, %rd424;
	and.pred  	%p155, %p63, %p64;
$L__BB6_100:
	selp.b64 	%rd178, %rd418, %rd424, %p155;
	selp.b64 	%rd179, %rd417, %rd423, %p155;
	selp.u32 	%r96, 1, 0, %p155;
	add.s32 	%r56, %r54, %r96;
	not.pred 	%p65, %p155;
	selp.u32 	%r97, 1, 0, %p65;
	add.s32 	%r57, %r55, %r97;
	@%p155 bra 	$L__BB6_102;
	shl.b32 	%r98, %r57, 4;
	add.s32 	%r100, %r76, %r98;
	ld.shared.v2.u64 	{%rd423, %rd424}, [%r100];
	bra.uni 	$L__BB6_103;
$L__BB6_102:
	shl.b32 	%r101, %r56, 4;
	add.s32 	%r103, %r76, %r101;
	ld.shared.v2.u64 	{%rd417, %rd418}, [%r103];
$L__BB6_103:
	setp.ge.s32 	%p67, %r56, %r37;
	mov.pred 	%p156, 0;
	@%p67 bra 	$L__BB6_106;
	setp.ge.s32 	%p69, %r57, %r27;
	setp.lt.u64 	%p70, %rd417, %rd423;
	or.pred  	%p71, %p69, %p70;
	mov.pred 	%p156, -1;
	@%p71 bra 	$L__BB6_106;
	setp.eq.s64 	%p72, %rd417, %rd423;
	setp.lt.u64 	%p73, %rd418, %rd424;
	and.pred  	%p156, %p72, %p73;
$L__BB6_106:
	selp.b64 	%rd188, %rd418, %rd424, %p156;
	selp.b64 	%rd189, %rd417, %rd423, %p156;
	selp.u32 	%r104, 1, 0, %p156;
	add.s32 	%r58, %r56, %r104;
	not.pred 	%p74, %p156;
	selp.u32 	%r105, 1, 0, %p74;
	add.s32 	%r59, %r57, %r105;
	@%p156 bra 	$L__BB6_108;
	shl.b32 	%r106, %r59, 4;
	mov.u32 	%r107, _ZZN3cub18CUB_300001_SM_10006detail10merge_sort26DeviceMergeSortMergeKernelINS2_10policy_hubIN6thrust24THRUST_300001_SM_1000_NS10device_ptrI6ulong2EEE9Policy600ES9_PNS0_8NullTypeES9_SD_m11sort_ulong2S8_SC_EEvbT2_T3_T4_PT6_PT7_T5_PSH_SH_NS1_7vsmem_tEE19static_temp_storage;
	add.s32 	%r108, %r107, %r106;
	ld.shared.v2.u64 	{%rd423, %rd424}, [%r108];
	bra.uni 	$L__BB6_109;
$L__BB6_108:
	shl.b32 	%r109, %r58, 4;
	mov.u32 	%r110, _ZZN3cub18CUB_300001_SM_10006detail10merge_sort26DeviceMergeSortMergeKernelINS2_10policy_hubIN6thrust24THRUST_300001_SM_1000_NS10device_ptrI6ulong2EEE9Policy600ES9_PNS0_8NullTypeES9_SD_m11sort_ulong2S8_SC_EEvbT2_T3_T4_PT6_PT7_T5_PSH_SH_NS1_7vsmem_tEE19static_temp_storage;
	add.s32 	%r111, %r110, %r109;
	ld.shared.v2.u64 	{%rd417, %rd418}, [%r111];
$L__BB6_109:
	setp.ge.s32 	%p76, %r58, %r37;
	mov.pred 	%p157, 0;
	@%p76 bra 	$L__BB6_112;
	setp.ge.s32 	%p78, %r59, %r27;
	setp.lt.u64 	%p79, %rd417, %rd423;
	or.pred  	%p80, %p78, %p79;
	mov.pred 	%p157, -1;
	@%p80 bra 	$L__BB6_112;
	setp.eq.s64 	%p81, %rd417, %rd423;
	setp.lt.u64 	%p82, %rd418, %rd424;
	and.pred  	%p157, %p81, %p82;
$L__BB6_112:
	ld.param.s8 	%rs3, [_ZN3cub18CUB_300001_SM_10006detail10merge_sort26DeviceMergeSortMergeKernelINS2_10policy_hubIN6thrust24THRUST_300001_SM_1000_NS10device_ptrI6ulong2EEE9Policy600ES9_PNS0_8NullTypeES9_SD_m11sort_ulong2S8_SC_EEvbT2_T3_T4_PT6_PT7_T5_PSH_SH_NS1_7vsmem_tE_param_0];
	setp.eq.s16 	%p83, %rs3, 0;
	selp.b64 	%rd198, %rd418, %rd424, %p157;
	selp.b64 	%rd199, %rd417, %rd423, %p157;
	bar.sync 	0;
	@%p83 bra 	$L__BB6_123;
	// begin inline asm
	mov.u32 %r112, %laneid;
	// end inline asm
	and.b32  	%r60, %r38, 3968;
	shl.b32 	%r113, %r112, 2;
	add.s32 	%r114, %r113, %r60;
	shl.b32 	%r115, %r114, 4;
	mov.u32 	%r116, _ZZN3cub18CUB_300001_SM_10006detail10merge_sort26DeviceMergeSortMergeKernelINS2_10policy_hubIN6thrust24THRUST_300001_SM_1000_NS10device_ptrI6ulong2EEE9Policy600ES9_PNS0_8NullTypeES9_SD_m11sort_ulong2S8_SC_EEvbT2_T3_T4_PT6_PT7_T5_PSH_SH_NS1_7vsmem_tEE19static_temp_storage;
	add.s32 	%r117, %r116, %r115;
	st.shared.v2.u64 	[%r117], {%rd169, %rd168};
	st.shared.v2.u64 	[%r117+16], {%rd179, %rd178};
	st.shared.v2.u64 	[%r117+32], {%rd189, %rd188};
	st.shared.v2.u64 	[%r117+48], {%rd199, %rd198};
	bar.warp.sync 	-1;
	mad.lo.s32 	%r118, %r112, -48, %r117;
	ld.shared.v2.u64 	{%rd200, %rd201}, [%r118];
	ld.shared.v2.u64 	{%rd202, %rd203}, [%r118+512];
	ld.shared.v2.u64 	{%rd204, %rd205}, [%r118+1024];
	ld.shared.v2.u64 	{%rd206, %rd207}, [%r118+1536];
	setp.ne.s32 	%p84, %r1, 0;
	@%p84 bra 	$L__BB6_115;
	st.volatile.shared.u32 	[_ZZN3cub18CUB_300001_SM_10006detail10merge_sort26DeviceMergeSortMergeKernelINS2_10policy_hubIN6thrust24THRUST_300001_SM_1000_NS10device_ptrI6ulong2EEE9Policy600ES9_PNS0_8NullTypeES9_SD_m11sort_ulong2S8_SC_EEvbT2_T3_T4_PT6_PT7_T5_PSH_SH_NS1_7vsmem_tEE19static_temp_storage+16384], %r37;
$L__BB6_115:
	ld.param.u64 	%rd358, [_ZN3cub18CUB_300001_SM_10006detail10merge_sort26DeviceMergeSortMergeKernelINS2_10policy_hubIN6thrust24THRUST_300001_SM_1000_NS10device_ptrI6ulong2EEE9Policy600ES9_PNS0_8NullTypeES9_SD_m11sort_ulong2S8_SC_EEvbT2_T3_T4_PT6_PT7_T5_PSH_SH_NS1_7vsmem_tE_param_4];
	bar.sync 	0;
	ld.volatile.shared.u32 	%r61, [_ZZN3cub18CUB_300001_SM_10006detail10merge_sort26DeviceMergeSortMergeKernelINS2_10policy_hubIN6thrust24THRUST_300001_SM_1000_NS10device_ptrI6ulong2EEE9Policy600ES9_PNS0_8NullTypeES9_SD_m11sort_ulong2S8_SC_EEvbT2_T3_T4_PT6_PT7_T5_PSH_SH_NS1_7vsmem_tEE19static_temp_storage+16384];
	and.b32  	%r119, %r1, 31;
	add.s32 	%r62, %r60, %r119;
	setp.ge.s32 	%p85, %r62, %r61;
	cvt.u64.u32 	%rd275, %r62;
	add.s64 	%rd276, %rd3, %rd275;
	cvta.to.global.u64 	%rd277, %rd358;
	shl.b64 	%rd278, %rd276, 4;
	add.s64 	%rd208, %rd277, %rd278;
	@%p85 bra 	$L__BB6_117;
	st.global.v2.u64 	[%rd208], {%rd200, %rd201};
$L__BB6_117:
	add.s32 	%r120, %r62, 32;
	setp.ge.s32 	%p86, %r120, %r61;
	@%p86 bra 	$L__BB6_119;
	st.global.v2.u64 	[%rd208+512], {%rd202, %rd203};
$L__BB6_119:
	add.s32 	%r121, %r62, 64;
	setp.ge.s32 	%p87, %r121, %r61;
	@%p87 bra 	$L__BB6_121;
	st.global.v2.u64 	[%rd208+1024], {%rd204, %rd205};
$L__BB6_121:
	add.s32 	%r122, %r62, 96;
	setp.ge.s32 	%p88, %r122, %r61;
	@%p88 bra 	$L__BB6_133;
	st.global.v2.u64 	[%rd208+1536], {%rd206, %rd207};
	bra.uni 	$L__BB6_133;
$L__BB6_123:
	// begin inline asm
	mov.u32 %r123, %laneid;
	// end inline asm
	and.b32  	%r63, %r38, 3968;
	shl.b32 	%r124, %r123, 2;
	add.s32 	%r125, %r124, %r63;
	shl.b32 	%r126, %r125, 4;
	mov.u32 	%r127, _ZZN3cub18CUB_300001_SM_10006detail10merge_sort26DeviceMergeSortMergeKernelINS2_10policy_hubIN6thrust24THRUST_300001_SM_1000_NS10device_ptrI6ulong2EEE9Policy600ES9_PNS0_8NullTypeES9_SD_m11sort_ulong2S8_SC_EEvbT2_T3_T4_PT6_PT7_T5_PSH_SH_NS1_7vsmem_tEE19static_temp_storage;
	add.s32 	%r128, %r127, %r126;
	st.shared.v2.u64 	[%r128], {%rd169, %rd168};
	st.shared.v2.u64 	[%r128+16], {%rd179, %rd178};
	st.shared.v2.u64 	[%r128+32], {%rd189, %rd188};
	st.shared.v2.u64 	[%r128+48], {%rd199, %rd198};
	bar.warp.sync 	-1;
	mad.lo.s32 	%r129, %r123, -48, %r128;
	ld.shared.v2.u64 	{%rd209, %rd210}, [%r129];
	ld.shared.v2.u64 	{%rd211, %rd212}, [%r129+512];
	ld.shared.v2.u64 	{%rd213, %rd214}, [%r129+1024];
	ld.shared.v2.u64 	{%rd215, %rd216}, [%r129+1536];
	setp.ne.s32 	%p89, %r1, 0;
	@%p89 bra 	$L__BB6_125;
	st.volatile.shared.u32 	[_ZZN3cub18CUB_300001_SM_10006detail10merge_sort26DeviceMergeSortMergeKernelINS2_10policy_hubIN6thrust24THRUST_300001_SM_1000_NS10device_ptrI6ulong2EEE9Policy600ES9_PNS0_8NullTypeES9_SD_m11sort_ulong2S8_SC_EEvbT2_T3_T4_PT6_PT7_T5_PSH_SH_NS1_7vsmem_tEE19static_temp_storage+16384], %r37;
$L__BB6_125:
	bar.sync 	0;
	ld.volatile.shared.u32 	%r64, [_ZZN3cub18CUB_300001_SM_10006detail10merge_sort26DeviceMergeSortMergeKernelINS2_10policy_hubIN6thrust24THRUST_300001_SM_1000_NS10device_ptrI6ulong2EEE9Policy600ES9_PNS0_8NullTypeES9_SD_m11sort_ulong2S8_SC_EEvbT2_T3_T4_PT6_PT7_T5_PSH_SH_NS1_7vsmem_tEE19static_temp_storage+16384];
	and.b32  	%r130, %r1, 31;
	cvt.u64.u32 	%rd279, %r63;
	cvt.u64.u32 	%rd280, %r130;
	add.s32 	%r65, %r63, %r130;
	add.s64 	%rd281, %rd3, %rd280;
	add.s64 	%rd282, %rd281, %rd279;
	setp.ge.s32 	%p90, %r65, %r64;
	shl.b64 	%rd283, %rd282, 4;
	add.s64 	%rd217, %rd1, %rd283;
	@%p90 bra 	$L__BB6_127;
	st.global.v2.u64 	[%rd217], {%rd209, %rd210};
$L__BB6_127:
	add.s32 	%r131, %r65, 32;
	setp.ge.s32 	%p91, %r131, %r64;
	@%p91 bra 	$L__BB6_129;
	st.global.v2.u64 	[%rd217+512], {%rd211, %rd212};
$L__BB6_129:
	add.s32 	%r132, %r65, 64;
	setp.ge.s32 	%p92, %r132, %r64;
	@%p92 bra 	$L__BB6_131;
	st.global.v2.u64 	[%rd217+1024], {%rd213, %rd214};
$L__BB6_131:
	add.s32 	%r133, %r65, 96;
	setp.ge.s32 	%p93, %r133, %r64;
	@%p93 bra 	$L__BB6_133;
	st.global.v2.u64 	[%rd217+1536], {%rd215, %rd216};
$L__BB6_133:
	ret;

}


// ===== COMPILED SASS (sm_100) =====

	.target	sm_100

	.elftype	@"ET_EXEC"


//--------------------- .note.nv.tkinfo           --------------------------
	.section	.note.nv.tkinfo,"",@"SHT_NOTE"
	.sectionflags	@"SHF_NOTE_NV_TKINFO"
	.tkinfo
        /*0018*/ 	.word	0x00000002
        /*0030*/ 	.string	""
        /*0030*/ 	.string	"ptxas"
        /*0030*/ 	.string	"Cuda compilation tools, release 13.0, V13.0.88"
        /*0030*/ 	.string	"Build cuda_13.0.r13.0/compiler.36424714_0"
        /*0030*/ 	.string	"-arch sm_100 -m 64 "



//--------------------- .note.nv.cuinfo           --------------------------
	.section	.note.nv.cuinfo,"",@"SHT_NOTE"
	.sectionflags	@"SHF_NOTE_NV_CUINFO"
        /*0018*/ 	.short	0x0002
        /*001a*/ 	.short	0x0064
        /*001c*/ 	.short	0x0082
	.zero		2


//--------------------- .nv.info                  --------------------------
	.section	.nv.info,"",@"SHT_CUDA_INFO"
	.align	4


	//----- nvinfo : EIATTR_REGCOUNT
	.align		4
        /*0000*/ 	.byte	0x04, 0x2f
        /*0002*/ 	.short	(.L_46 - .L_45)
	.align		4
.L_45:
        /*0004*/ 	.word	index@(_ZN3cub18CUB_300001_SM_10006detail11EmptyKernelIvEEvv)
        /*0008*/ 	.word	0x00000004


	//----- nvinfo : EIATTR_FRAME_SIZE
	.align		4
.L_46:
        /*000c*/ 	.byte	0x04, 0x11
        /*000e*/ 	.short	(.L_48 - .L_47)
	.align		4
.L_47:
        /*0010*/ 	.word	index@(_ZN3cub18CUB_300001_SM_10006detail11EmptyKernelIvEEvv)
        /*0014*/ 	.word	0x00000000


	//----- nvinfo : EIATTR_REGCOUNT
	.align		4
.L_48:
        /*0018*/ 	.byte	0x04, 0x2f
        /*001a*/ 	.short	(.L_50 - .L_49)
	.align		4
.L_49:
        /*001c*/ 	.word	index@(_ZN3cub18CUB_300001_SM_10006detail10merge_sort30DeviceMergeSortBlockSortKernelINS2_10policy_hubIN6thrust24THRUST_300001_SM_1000_NS10device_ptrI6ulong2EEE9Policy600ES9_PNS0_8NullTypeES9_SD_j11sort_ulong2S8_SC_EEvbT0_T1_T2_T3_T4_PT6_PT7_T5_NS1_7vsmem_tE)
        /*0020*/ 	.word	0x0000002e


	//----- nvinfo : EIATTR_FRAME_SIZE
	.align		4
.L_50:
        /*0024*/ 	.byte	0x04, 0x11
        /*0026*/ 	.short	(.L_52 - .L_51)
	.align		4
.L_51:
        /*0028*/ 	.word	index@(_ZN3cub18CUB_300001_SM_10006detail10merge_sort30DeviceMergeSortBlockSortKernelINS2_10policy_hubIN6thrust24THRUST_300001_SM_1000_NS10device_ptrI6ulong2EEE9Policy600ES9_PNS0_8NullTypeES9_SD_j11sort_ulong2S8_SC_EEvbT0_T1_T2_T3_T4_PT6_PT7_T5_NS1_7vsmem_tE)
        /*002c*/ 	.word	0x00000000


	//----- nvinfo : EIATTR_REGCOUNT
	.align		4
.L_52:
        /*0030*/ 	.byte	0x04, 0x2f
        /*0032*/ 	.short	(.L_54 - .L_53)
	.align		4
.L_53:
        /*0034*/ 	.word	index@(_ZN3cub18CUB_300001_SM_10006detail10merge_sort30DeviceMergeSortPartitionKernelIN6thrust24THRUST_300001_SM_1000_NS10device_ptrI6ulong2EEj11sort_ulong2S7_EEvbT_PT2_T0_SD_PSD_T1_SD_i)
        /*0038*/ 	.word	0x00000013


	//----- nvinfo : EIATTR_FRAME_SIZE
	.align		4
.L_54:
        /*003c*/ 	.byte	0x04, 0x11
        /*003e*/ 	.short	(.L_56 - .L_55)
	.align		4
.L_55:
        /*0040*/ 	.word	index@(_ZN3cub18CUB_300001_SM_10006detail10merge_sort30DeviceMergeSortPartitionKernelIN6thrust24THRUST_300001_SM_1000_NS10device_ptrI6ulong2EEj11sort_ulong2S7_EEvbT_PT2_T0_SD_PSD_T1_SD_i)
        /*0044*/ 	.word	0x00000000


	//----- nvinfo : EIATTR_REGCOUNT
	.align		4
.L_56:
        /*0048*/ 	.byte	0x04, 0x2f
        /*004a*/ 	.short	(.L_58 - .L_57)
	.align		4
.L_57:
        /*004c*/ 	.word	index@(_ZN3cub18CUB_300001_SM_10006detail10merge_sort26DeviceMergeSortMergeKernelINS2_10policy_hubIN6thrust24THRUST_300001_SM_1000_NS10device_ptrI6ulong2EEE9Policy600ES9_PNS0_8NullTypeES9_SD_j11sort_ulong2S8_SC_EEvbT2_T3_T4_PT6_PT7_T5_PSH_SH_NS1_7vsmem_tE)
        /*0050*/ 	.word	0x00000020


	//----- nvinfo : EIATTR_FRAME_SIZE
	.align		4
.L_58:
        /*0054*/ 	.byte	0x04, 0x11
        /*0056*/ 	.short	(.L_60 - .L_59)
	.align		4
.L_59:
        /*0058*/ 	.word	index@(_ZN3cub18CUB_300001_SM_10006detail10merge_sort26DeviceMergeSortMergeKernelINS2_10policy_hubIN6thrust24THRUST_300001_SM_1000_NS10device_ptrI6ulong2EEE9Policy600ES9_PNS0_8NullTypeES9_SD_j11sort_ulong2S8_SC_EEvbT2_T3_T4_PT6_PT7_T5_PSH_SH_NS1_7vsmem_tE)
        /*005c*/ 	.word	0x00000000


	//----- nvinfo : EIATTR_REGCOUNT
	.align		4
.L_60:
        /*0060*/ 	.byte	0x04, 0x2f
        /*0062*/ 	.short	(.L_62 - .L_61)
	.align		4
.L_61:
        /*0064*/ 	.word	index@(_ZN3cub18CUB_300001_SM_10006detail10merge_sort30DeviceMergeSortBlockSortKernelINS2_10policy_hubIN6thrust24THRUST_300001_SM_1000_NS10device_ptrI6ulong2EEE9Policy600ES9_PNS0_8NullTypeES9_SD_m11sort_ulong2S8_SC_EEvbT0_T1_T2_T3_T4_PT6_PT7_T5_NS1_7vsmem_tE)
        /*0068*/ 	.word	0x0000002a


	//----- nvinfo : EIATTR_FRAME_SIZE
	.align		4
.L_62:
        /*006c*/ 	.byte	0x04, 0x11
        /*006e*/ 	.short	(.L_64 - .L_63)
	.align		4
.L_63:
        /*0070*/ 	.word	index@(_ZN3cub18CUB_300001_SM_10006detail10merge_sort30DeviceMergeSortBlockSortKernelINS2_10policy_hubIN6thrust24THRUST_300001_SM_1000_NS10device_ptrI6ulong2EEE9Policy600ES9_PNS0_8NullTypeES9_SD_m11sort_ulong2S8_SC_EEvbT0_T1_T2_T3_T4_PT6_PT7_T5_NS1_7vsmem_tE)
        /*0074*/ 	.word	0x00000000


	//----- nvinfo : EIATTR_REGCOUNT
	.align		4
.L_64:
        /*0078*/ 	.byte	0x04, 0x2f
        /*007a*/ 	.short	(.L_66 - .L_65)
	.align		4
.L_65:
        /*007c*/ 	.word	index@(_ZN3cub18CUB_300001_SM_10006detail10merge_sort30DeviceMergeSortPartitionKernelIN6thrust24THRUST_300001_SM_1000_NS10device_ptrI6ulong2EEm11sort_ulong2S7_EEvbT_PT2_T0_SD_PSD_T1_SD_i)
        /*0080*/ 	.word	0x00000018


	//----- nvinfo : EIATTR_FRAME_SIZE
	.align		4
.L_66:
        /*0084*/ 	.byte	0x04, 0x11
        /*0086*/ 	.short	(.L_68 - .L_67)
	.align		4
.L_67:
        /*0088*/ 	.word	index@(_ZN3cub18CUB_300001_SM_10006detail10merge_sort30DeviceMergeSortPartitionKernelIN6thrust24THRUST_300001_SM_1000_NS10device_ptrI6ulong2EEm11sort_ulong2S7_EEvbT_PT2_T0_SD_PSD_T1_SD_i)
        /*008c*/ 	.word	0x00000000


	//----- nvinfo : EIATTR_REGCOUNT
	.align		4
.L_68:
        /*0090*/ 	.byte	0x04, 0x2f
        /*0092*/ 	.short	(.L_70 - .L_69)
	.align		4
.L_69:
        /*0094*/ 	.word	index@(_ZN3cub18CUB_300001_SM_10006detail10merge_sort26DeviceMergeSortMergeKernelINS2_10policy_hubIN6thrust24THRUST_300001_SM_1000_NS10device_ptrI6ulong2EEE9Policy600ES9_PNS0_8NullTypeES9_SD_m11sort_ulong2S8_SC_EEvbT2_T3_T4_PT6_PT7_T5_PSH_SH_NS1_7vsmem_tE)
        /*0098*/ 	.word	0x00000020


	//----- nvinfo : EIATTR_FRAME_SIZE
	.align		4
.L_70:
        /*009c*/ 	.byte	0x04, 0x11
        /*009e*/ 	.short	(.L_72 - .L_71)
	.align		4
.L_71:
        /*00a0*/ 	.word	index@(_ZN3cub18CUB_300001_SM_10006detail10merge_sort26DeviceMergeSortMergeKernelINS2_10policy_hubIN6thrust24THRUST_300001_SM_1000_NS10device_ptrI6ulong2EEE9Policy600ES9_PNS0_8NullTypeES9_SD_m11sort_ulong2S8_SC_EEvbT2_T3_T4_PT6_PT7_T5_PSH_SH_NS1_7vsmem_tE)
        /*00a4*/ 	.word	0x00000000


	//----- nvinfo : EIATTR_MIN_STACK_SIZE
	.align		4
.L_72:
        /*00a8*/ 	.byte	0x04, 0x12
        /*00aa*/ 	.short	(.L_74 - .L_73)
	.align		4
.L_73:
        /*00ac*/ 	.word	index@(_ZN3cub18CUB_300001_SM_10006detail10merge_sort26DeviceMergeSortMergeKernelINS2_10policy_hubIN6thrust24THRUST_300001_SM_1000_NS10device_ptrI6ulong2EEE9Policy600ES9_PNS0_8NullTypeES9_SD_m11sort_ulong2S8_SC_EEvbT2_T3_T4_PT6_PT7_T5_PSH_SH_NS1_7vsmem_tE)
        /*00b0*/ 	.word	0x00000000


	//----- nvinfo : EIATTR_MIN_STACK_SIZE
	.align		4
.L_74:
        /*00b4*/ 	.byte	0x04, 0x12
        /*00b6*/ 	.short	(.L_76 - .L_75)
	.align		4
.L_75:
        /*00b8*/ 	.word	index@(_ZN3cub18CUB_300001_SM_10006detail10merge_sort30DeviceMergeSortPartitionKernelIN6thrust24THRUST_300001_SM_1000_NS10device_ptrI6ulong2EEm11sort_ulong2S7_EEvbT_PT2_T0_SD_PSD_T1_SD_i)
        /*00bc*/ 	.word	0x00000000


	//----- nvinfo : EIATTR_MIN_STACK_SIZE
	.align		4
.L_76:
        /*00c0*/ 	.byte	0x04, 0x12
        /*00c2*/ 	.short	(.L_78 - .L_77)
	.align		4
.L_77:
        /*00c4*/ 	.word	index@(_ZN3cub18CUB_300001_SM_10006detail10merge_sort30DeviceMergeSortBlockSortKernelINS2_10policy_hubIN6thrust24THRUST_300001_SM_1000_NS10device_ptrI6ulong2EEE9Policy600ES9_PNS0_8NullTypeES9_SD_m11sort_ulong2S8_SC_EEvbT0_T1_T2_T3_T4_PT6_PT7_T5_NS1_7vsmem_tE)
        /*00c8*/ 	.word	0x00000000


	//----- nvinfo : EIATTR_MIN_STACK_SIZE
	.align		4
.L_78:
        /*00cc*/ 	.byte	0x04, 0x12
        /*00ce*/ 	.short	(.L_80 - .L_79)
	.align		4
.L_79:
        /*00d0*/ 	.word	index@(_ZN3cub18CUB_300001_SM_10006detail10merge_sort26DeviceMergeSortMergeKernelINS2_10policy_hubIN6thrust24THRUST_300001_SM_1000_NS10device_ptrI6ulong2EEE9Policy600ES9_PNS0_8NullTypeES9_SD_j11sort_ulong2S8_SC_EEvbT2_T3_T4_PT6_PT7_T5_PSH_SH_NS1_7vsmem_tE)
        /*00d4*/ 	.word	0x00000000


	//----- nvinfo : EIATTR_MIN_STACK_SIZE
	.align		4
.L_80:
        /*00d8*/ 	.byte	0x04, 0x12
        /*00da*/ 	.short	(.L_82 - .L_81)
	.align		4
.L_81:
        /*00dc*/ 	.word	index@(_ZN3cub18CUB_300001_SM_10006detail10merge_sort30DeviceMergeSortPartitionKernelIN6thrust24THRUST_300001_SM_1000_NS10device_ptrI6ulong2EEj11sort_ulong2S7_EEvbT_PT2_T0_SD_PSD_T1_SD_i)
        /*00e0*/ 	.word	0x00000000


	//----- nvinfo : EIATTR_MIN_STACK_SIZE
	.align		4
.L_82:
        /*00e4*/ 	.byte	0x04, 0x12
        /*00e6*/ 	.short	(.L_84 - .L_83)
	.align		4
.L_83:
        /*00e8*/ 	.word	index@(_ZN3cub18CUB_300001_SM_10006detail10merge_sort30DeviceMergeSortBlockSortKernelINS2_10policy_hubIN6thrust24THRUST_300001_SM_1000_NS10device_ptrI6ulong2EEE9Policy600ES9_PNS0_8NullTypeES9_SD_j11sort_ulong2S8_SC_EEvbT0_T1_T2_T3_T4_PT6_PT7_T5_NS1_7vsmem_tE)
        /*00ec*/ 	.word	0x00000000


	//----- nvinfo : EIATTR_MIN_STACK_SIZE
	.align		4
.L_84:
        /*00f0*/ 	.byte	0x04, 0x12
        /*00f2*/ 	.short	(.L_86 - .L_85)
	.align		4
.L_85:
        /*00f4*/ 	.word	index@(_ZN3cub18CUB_300001_SM_10006detail11EmptyKernelIvEEvv)
        /*00f8*/ 	.word	0x00000000
.L_86:


//--------------------- .nv.compat                --------------------------
	.section	.nv.compat,"",@"SHT_CUDA_COMPAT_INFO"
	.align	4
        /*0000*/ 	.byte	0x02, 0x09, 0x00, 0x00, 0x02, 0x02, 0x01, 0x00, 0x02, 0x05, 0x05, 0x00, 0x03, 0x07, 0x01, 0x01
        /*0010*/ 	.byte	0x02, 0x03, 0x00, 0x00, 0x02, 0x06, 0x01, 0x00, 0x04, 0x0b, 0x08, 0x00, 0x09, 0x00, 0x00, 0x00
        /*0020*/ 	.byte	0x00, 0x00, 0x00, 0x00


//--------------------- .nv.info._ZN3cub18CUB_300001_SM_10006detail10merge_sort26DeviceMergeSortMergeKernelINS2_10policy_hubIN6thrust24THRUST_300001_SM_1000_NS10device_ptrI6ulong2EEE9Policy600ES9_PNS0_8NullTypeES9_SD_m11sort_ulong2S8_SC_EEvbT2_T3_T4_PT6_PT7_T5_PSH_SH_NS1_7vsmem_tE --------------------------
	.section	.nv.info._ZN3cub18CUB_300001_SM_10006detail10merge_sort26DeviceMergeSortMergeKernelINS2_10policy_hubIN6thrust24THRUST_300001_SM_1000_NS10device_ptrI6ulong2EEE9Policy600ES9_PNS0_8NullTypeES9_SD_m11sort_ulong2S8_SC_EEvbT2_T3_T4_PT6_PT7_T5_PSH_SH_NS1_7vsmem_tE,"",@"SHT_CUDA_INFO"
	.sectionflags	@""
	.align	4


	//----- nvinfo : EIATTR_CUDA_API_VERSION
	.align		4
        /*0000*/ 	.byte	0x04, 0x37
        /*0002*/ 	.short	(.L_88 - .L_87)
.L_87:
        /*0004*/ 	.word	0x00000082


	//----- nvinfo : EIATTR_KPARAM_INFO
	.align		4
.L_88:
        /*0008*/ 	.byte	0x04, 0x17
        /*000a*/ 	.short	(.L_90 - .L_89)
.L_89:
        /*000c*/ 	.word	0x00000000
        /*0010*/ 	.short	0x0009
        /*0012*/ 	.short	0x0048
        /*0014*/ 	.byte	0x00, 0xf0, 0x21, 0x00


	//----- nvinfo : EIATTR_KPARAM_INFO
	.align		4
.L_90:
        /*0018*/ 	.byte	0x04, 0x17
        /*001a*/ 	.short	(.L_92 - .L_91)
.L_91:
        /*001c*/ 	.word	0x00000000
        /*0020*/ 	.short	0x0008
        /*0022*/ 	.short	0x0040
        /*0024*/ 	.byte	0x00, 0xf0, 0x21, 0x00


	//----- nvinfo : EIATTR_KPARAM_INFO
	.align		4
.L_92:
        /*0028*/ 	.byte	0x04, 0x17
        /*002a*/ 	.short	(.L_94 - .L_93)
.L_93:
        /*002c*/ 	.word	0x00000000
        /*0030*/ 	.short	0x0007
        /*0032*/ 	.short	0x0038
        /*0034*/ 	.byte	0x00, 0xf5, 0x21, 0x00


	//----- nvinfo : EIATTR_KPARAM_INFO
	.align		4
.L_94:
        /*0038*/ 	.byte	0x04, 0x17
        /*003a*/ 	.short	(.L_96 - .L_95)
.L_95:
        /*003c*/ 	.word	0x00000000
        /*0040*/ 	.short	0x0006
        /*0042*/ 	.short	0x0030
        /*0044*/ 	.byte	0x00, 0xf0, 0x05, 0x00


	//----- nvinfo : EIATTR_KPARAM_INFO
	.align		4
.L_96:
        /*0048*/ 	.byte	0x04, 0x17
        /*004a*/ 	.short	(.L_98 - .L_97)
.L_97:
        /*004c*/ 	.word	0x00000000
        /*0050*/ 	.short	0x0005
        /*0052*/ 	.short	0x0028
        /*0054*/ 	.byte	0x00, 0xf5, 0x21, 0x00


	//----- nvinfo : EIATTR_KPARAM_INFO
	.align		4
.L_98:
        /*0058*/ 	.byte	0x04, 0x17
        /*005a*/ 	.short	(.L_100 - .L_99)
.L_99:
        /*005c*/ 	.word	0x00000000
        /*0060*/ 	.short	0x0004
        /*0062*/ 	.short	0x0020
        /*0064*/ 	.byte	0x00, 0xf5, 0x21, 0x00


	//----- nvinfo : EIATTR_KPARAM_INFO
	.align		4
.L_100:
        /*0068*/ 	.byte	0x04, 0x17
        /*006a*/ 	.short	(.L_102 - .L_101)
.L_101:
        /*006c*/ 	.word	0x00000000
        /*0070*/ 	.short	0x0003
        /*0072*/ 	.short	0x0018
        /*0074*/ 	.byte	0x00, 0xf0, 0x21, 0x00


	//----- nvinfo : EIATTR_KPARAM_INFO
	.align		4
.L_102:
        /*0078*/ 	.byte	0x04, 0x17
        /*007a*/ 	.short	(.L_104 - .L_103)
.L_103:
        /*007c*/ 	.word	0x00000000
        /*0080*/ 	.short	0x0002
        /*0082*/ 	.short	0x0010
        /*0084*/ 	.byte	0x00, 0xf5, 0x21, 0x00


	//----- nvinfo : EIATTR_KPARAM_INFO
	.align		4
.L_104:
        /*0088*/ 	.byte	0x04, 0x17
        /*008a*/ 	.short	(.L_106 - .L_105)
.L_105:
        /*008c*/ 	.word	0x00000000
        /*0090*/ 	.short	0x0001
        /*0092*/ 	.short	0x0008
        /*0094*/ 	.byte	0x00, 0xf0, 0x21, 0x00


	//----- nvinfo : EIATTR_KPARAM_INFO
	.align		4
.L_106:
        /*0098*/ 	.byte	0x04, 0x17
        /*009a*/ 	.short	(.L_108 - .L_107)
.L_107:
        /*009c*/ 	.word	0x00000000
        /*00a0*/ 	.short	0x0000
        /*00a2*/ 	.short	0x0000
        /*00a4*/ 	.byte	0x00, 0xf0, 0x05, 0x00


	//----- nvinfo : EIATTR_SPARSE_MMA_MASK
	.align		4
.L_108:
        /*00a8*/ 	.byte	0x03, 0x50
        /*00aa*/ 	.short	0x0000


	//----- nvinfo : EIATTR_MAXREG_COUNT
	.align		4
        /*00ac*/ 	.byte	0x03, 0x1b
        /*00ae*/ 	.short	0x00ff


	//----- nvinfo : EIATTR_NUM_BARRIERS
	.align		4
        /*00b0*/ 	.byte	0x02, 0x4c
        /*00b2*/ 	.byte	0x01
	.zero		1


	//----- nvinfo : EIATTR_MERCURY_ISA_VERSION
	.align		4
        /*00b4*/ 	.byte	0x03, 0x5f
        /*00b6*/ 	.short	0x0101


	//----- nvinfo : EIATTR_COOP_GROUP_MASK_REGIDS
	.align		4
        /*00b8*/ 	.byte	0x04, 0x29
        /*00ba*/ 	.short	(.L_110 - .L_109)


	//   ....[0]....
.L_109:
        /*00bc*/ 	.word	0xffffffff


	//   ....[1]....
        /*00c0*/ 	.word	0xffffffff


	//   ....[2]....
        /*00c4*/ 	.word	0xffffffff


	//   ....[3]....
        /*00c8*/ 	.word	0xffffffff


	//----- nvinfo : EIATTR_COOP_GROUP_INSTR_OFFSETS
	.align		4
.L_110:
        /*00cc*/ 	.byte	0x04, 0x28
        /*00ce*/ 	.short	(.L_112 - .L_111)


	//   ....[0]....
.L_111:
        /*00d0*/ 	.word	0x00001260


	//   ....[1]....
        /*00d4*/ 	.word	0x00001450


	//   ....[2]....
        /*00d8*/ 	.word	0x000028b0


	//   ....[3]....
        /*00dc*/ 	.word	0x00002b00


	//----- nvinfo : EIATTR_VRC_CTA_INIT_COUNT
	.align		4
.L_112:
        /*00e0*/ 	.byte	0x02, 0x4a
	.zero		1
	.zero		1


	//----- nvinfo : EIATTR_EXIT_INSTR_OFFSETS
	.align		4
        /*00e4*/ 	.byte	0x04, 0x1c
        /*00e6*/ 	.short	(.L_114 - .L_113)


	//   ....[0]....
.L_113:
        /*00e8*/ 	.word	0x00001330


	//   ....[1]....
        /*00ec*/ 	.word	0x000014e0


	//   ....[2]....
        /*00f0*/ 	.word	0x00002a20


	//   ....[3]....
        /*00f4*/ 	.word	0x00002a40


	//   ....[4]....
        /*00f8*/ 	.word	0x00002ca0


	//   ....[5]....
        /*00fc*/ 	.word	0x00002cc0


	//----- nvinfo : EIATTR_MAX_THREADS
	.align		4
.L_114:
        /*0100*/ 	.byte	0x04, 0x05
        /*0102*/ 	.short	(.L_116 - .L_115)
.L_115:
        /*0104*/ 	.word	0x00000100
        /*0108*/ 	.word	0x00000001
        /*010c*/ 	.word	0x00000001


	//----- nvinfo : EIATTR_CRS_STACK_SIZE
	.align		4
.L_116:
        /*0110*/ 	.byte	0x04, 0x1e
        /*0112*/ 	.short	(.L_118 - .L_117)
.L_117:
        /*0114*/ 	.word	0x00000000


	//----- nvinfo : EIATTR_CBANK_PARAM_SIZE
	.align		4
.L_118:
        /*0118*/ 	.byte	0x03, 0x19
        /*011a*/ 	.short	0x0050


	//----- nvinfo : EIATTR_PARAM_CBANK
	.align		4
        /*011c*/ 	.byte	0x04, 0x0a
        /*011e*/ 	.short	(.L_120 - .L_119)
	.align		4
.L_119:
        /*0120*/ 	.word	index@(.nv.constant0._ZN3cub18CUB_300001_SM_10006detail10merge_sort26DeviceMergeSortMergeKernelINS2_10policy_hubIN6thrust24THRUST_300001_SM_1000_NS10device_ptrI6ulong2EEE9Policy600ES9_PNS0_8NullTypeES9_SD_m11sort_ulong2S8_SC_EEvbT2_T3_T4_PT6_PT7_T5_PSH_SH_NS1_7vsmem_tE)
        /*0124*/ 	.short	0x0380
        /*0126*/ 	.short	0x0050


	//----- nvinfo : EIATTR_SW_WAR
	.align		4
.L_120:
        /*0128*/ 	.byte	0x04, 0x36
        /*012a*/ 	.short	(.L_122 - .L_121)
.L_121:
        /*012c*/ 	.word	0x00000008
.L_122:


//--------------------- .nv.info._ZN3cub18CUB_300001_SM_10006detail10merge_sort30DeviceMergeSortPartitionKernelIN6thrust24THRUST_300001_SM_1000_NS10device_ptrI6ulong2EEm11sort_ulong2S7_EEvbT_PT2_T0_SD_PSD_T1_SD_i --------------------------
	.section	.nv.info._ZN3cub18CUB_300001_SM_10006detail10merge_sort30DeviceMergeSortPartitionKernelIN6thrust24THRUST_300001_SM_1000_NS10device_ptrI6ulong2EEm11sort_ulong2S7_EEvbT_PT2_T0_SD_PSD_T1_SD_i,"",@"SHT_CUDA_INFO"
	.sectionflags	@""
	.align	4


	//----- nvinfo : EIATTR_CUDA_API_VERSION
	.align		4
        /*0000*/ 	.byte	0x04, 0x37
        /*0002*/ 	.short	(.L_124 - .L_123)
.L_123:
        /*0004*/ 	.word	0x00000082


	//----- nvinfo : EIATTR_KPARAM_INFO
	.align		4
.L_124:
        /*0008*/ 	.byte	0x04, 0x17
        /*000a*/ 	.short	(.L_126 - .L_125)
.L_125:
        /*000c*/ 	.word	0x00000000
        /*0010*/ 	.short	0x0008
        /*0012*/ 	.short	0x0040
        /*0014*/ 	.byte	0x00, 0xf0, 0x11, 0x00


	//----- nvinfo : EIATTR_KPARAM_INFO
	.align		4
.L_126:
        /*0018*/ 	.byte	0x04, 0x17
        /*001a*/ 	.short	(.L_128 - .L_127)
.L_127:
        /*001c*/ 	.word	0x00000000
        /*0020*/ 	.short	0x0007
        /*0022*/ 	.short	0x0038
        /*0024*/ 	.byte	0x00, 0xf0, 0x21, 0x00


	//----- nvinfo : EIATTR_KPARAM_INFO
	.align		4
.L_128:
        /*0028*/ 	.byte	0x04, 0x17
        /*002a*/ 	.short	(.L_130 - .L_129)
.L_129:
        /*002c*/ 	.word	0x00000000
        /*0030*/ 	.short	0x0006
        /*0032*/ 	.short	0x0030
        /*0034*/ 	.byte	0x00, 0xf0, 0x05, 0x00


	//----- nvinfo : EIATTR_KPARAM_INFO
	.align		4
.L_130:
        /*0038*/ 	.byte	0x04, 0x17
        /*003a*/ 	.short	(.L_132 - .L_131)
.L_131:
        /*003c*/ 	.word	0x00000000
        /*0040*/ 	.short	0x0005
        /*0042*/ 	.short	0x0028
        /*0044*/ 	.byte	0x00, 0xf5, 0x21, 0x00


	//----- nvinfo : EIATTR_KPARAM_INFO
	.align		4
.L_132:
        /*0048*/ 	.byte	0x04, 0x17
        /*004a*/ 	.short	(.L_134 - .L_133)
.L_133:
        /*004c*/ 	.word	0x00000000
        /*0050*/ 	.short	0x0004
        /*0052*/ 	.short	0x0020
        /*0054*/ 	.byte	0x00, 0xf0, 0x21, 0x00


	//----- nvinfo : EIATTR_KPARAM_INFO
	.align		4
.L_134:
        /*0058*/ 	.byte	0x04, 0x17
        /*005a*/ 	.short	(.L_136 - .L_135)
.L_135:
        /*005c*/ 	.word	0x00000000
        /*0060*/ 	.short	0x0003
        /*0062*/ 	.short	0x0018
        /*0064*/ 	.byte	0x00, 0xf0, 0x21, 0x00


	//----- nvinfo : EIATTR_KPARAM_INFO
	.align		4
.L_136:
        /*0068*/ 	.byte	0x04, 0x17
        /*006a*/ 	.short	(.L_138 - .L_137)
.L_137:
        /*006c*/ 	.word	0x00000000
        /*0070*/ 	.short	0x0002
        /*0072*/ 	.short	0x0010
        /*0074*/ 	.byte	0x00, 0xf5, 0x21, 0x00


	//----- nvinfo : EIATTR_KPARAM_INFO
	.align		4
.L_138:
        /*0078*/ 	.byte	0x04, 0x17
        /*007a*/ 	.short	(.L_140 - .L_139)
.L_139:
        /*007c*/ 	.word	0x00000000
        /*0080*/ 	.short	0x0001
        /*0082*/ 	.short	0x0008
        /*0084*/ 	.byte	0x00, 0xf0, 0x21, 0x00


	//----- nvinfo : EIATTR_KPARAM_INFO
	.align		4
.L_140:
        /*0088*/ 	.byte	0x04, 0x17
        /*008a*/ 	.short	(.L_142 - .L_141)
.L_141:
        /*008c*/ 	.word	0x00000000
        /*0090*/ 	.short	0x0000
        /*0092*/ 	.short	0x0000
        /*0094*/ 	.byte	0x00, 0xf0, 0x05, 0x00


	//----- nvinfo : EIATTR_SPARSE_MMA_MASK
	.align		4
.L_142:
        /*0098*/ 	.byte	0x03, 0x50
        /*009a*/ 	.short	0x0000


	//----- nvinfo : EIATTR_MAXREG_COUNT
	.align		4
        /*009c*/ 	.byte	0x03, 0x1b
        /*009e*/ 	.short	0x00ff


	//----- nvinfo : EIATTR_MERCURY_ISA_VERSION
	.align		4
        /*00a0*/ 	.byte	0x03, 0x5f
        /*00a2*/ 	.short	0x0101


	//----- nvinfo : EIATTR_VRC_CTA_INIT_COUNT
	.align		4
        /*00a4*/ 	.byte	0x02, 0x4a
	.zero		1
	.zero		1


	//----- nvinfo : EIATTR_EXIT_INSTR_OFFSETS
	.align		4
        /*00a8*/ 	.byte	0x04, 0x1c
        /*00aa*/ 	.short	(.L_144 - .L_143)


	//   ....[0]....
.L_143:
        /*00ac*/ 	.word	0x00000080


	//   ....[1]....
        /*00b0*/ 	.word	0x000003d0


	//   ....[2]....
        /*00b4*/ 	.word	0x00000cd0


	//----- nvinfo : EIATTR_CRS_STACK_SIZE
	.align		4
.L_144:
        /*00b8*/ 	.byte	0x04, 0x1e
        /*00ba*/ 	.short	(.L_146 - .L_145)
.L_145:
        /*00bc*/ 	.word	0x00000000


	//----- nvinfo : EIATTR_CBANK_PARAM_SIZE
	.align		4
.L_146:
        /*00c0*/ 	.byte	0x03, 0x19
        /*00c2*/ 	.short	0x0044


	//----- nvinfo : EIATTR_PARAM_CBANK
	.align		4
        /*00c4*/ 	.byte	0x04, 0x0a
        /*00c6*/ 	.short	(.L_148 - .L_147)
	.align		4
.L_147:
        /*00c8*/ 	.word	index@(.nv.constant0._ZN3cub18CUB_300001_SM_10006detail10merge_sort30DeviceMergeSortPartitionKernelIN6thrust24THRUST_300001_SM_1000_NS10device_ptrI6ulong2EEm11sort_ulong2S7_EEvbT_PT2_T0_SD_PSD_T1_SD_i)
        /*00cc*/ 	.short	0x0380
        /*00ce*/ 	.short	0x0044


	//----- nvinfo : EIATTR_SW_WAR
	.align		4
.L_148:
        /*00d0*/ 	.byte	0x04, 0x36
        /*00d2*/ 	.short	(.L_150 - .L_149)
.L_149:
        /*00d4*/ 	.word	0x00000008
.L_150:


//--------------------- .nv.info._ZN3cub18CUB_300001_SM_10006detail10merge_sort30DeviceMergeSortBlockSortKernelINS2_10policy_hubIN6thrust24THRUST_300001_SM_1000_NS10device_ptrI6ulong2EEE9Policy600ES9_PNS0_8NullTypeES9_SD_m11sort_ulong2S8_SC_EEvbT0_T1_T2_T3_T4_PT6_PT7_T5_NS1_7vsmem_tE --------------------------
	.section	.nv.info._ZN3cub18CUB_300001_SM_10006detail10merge_sort30DeviceMergeSortBlockSortKernelINS2_10policy_hubIN6thrust24THRUST_300001_SM_1000_NS10device_ptrI6ulong2EEE9Policy600ES9_PNS0_8NullTypeES9_SD_m11sort_ulong2S8_SC_EEvbT0_T1_T2_T3_T4_PT6_PT7_T5_NS1_7vsmem_tE,"",@"SHT_CUDA_INFO"
	.sectionflags	@""
	.align	4


	//----- nvinfo : EIATTR_CUDA_API_VERSION
	.align		4
        /*0000*/ 	.byte	0x04, 0x37
        /*0002*/ 	.short	(.L_152 - .L_151)
.L_151:
        /*0004*/ 	.word	0x00000082


	//----- nvinfo : EIATTR_KPARAM_INFO
	.align		4
.L_152:
        /*0008*/ 	.byte	0x04, 0x17
        /*000a*/ 	.short	(.L_154 - .L_153)
.L_153:
        /*000c*/ 	.word	0x00000000
        /*0010*/ 	.short	0x0009
        /*0012*/ 	.short	0x0048
        /*0014*/ 	.byte	0x00, 0xf0, 0x21, 0x00


	//----- nvinfo : EIATTR_KPARAM_INFO
	.align		4
.L_154:
        /*0018*/ 	.byte	0x04, 0x17
        /*001a*/ 	.short	(.L_156 - .L_155)
.L_155:
        /*001c*/ 	.word	0x00000000
        /*0020*/ 	.short	0x0008
        /*0022*/ 	.short	0x0040
        /*0024*/ 	.byte	0x00, 0xf0, 0x05, 0x00


	//----- nvinfo : EIATTR_KPARAM_INFO
	.align		4
.L_156:
        /*0028*/ 	.byte	0x04, 0x17
        /*002a*/ 	.short	(.L_158 - .L_157)
.L_157:
        /*002c*/ 	.word	0x00000000
        /*0030*/ 	.short	0x0007
        /*0032*/ 	.short	0x0038
        /*0034*/ 	.byte	0x00, 0xf5, 0x21, 0x00


	//----- nvinfo : EIATTR_KPARAM_INFO
	.align		4
.L_158:
        /*0038*/ 	.byte	0x04, 0x17
        /*003a*/ 	.short	(.L_160 - .L_159)
.L_159:
        /*003c*/ 	.word	0x00000000
        /*0040*/ 	.short	0x0006
        /*0042*/ 	.short	0x0030
        /*0044*/ 	.byte	0x00, 0xf5, 0x21, 0x00


	//----- nvinfo : EIATTR_KPARAM_INFO
	.align		4
.L_160:
        /*0048*/ 	.byte	0x04, 0x17
        /*004a*/ 	.short	(.L_162 - .L_161)
.L_161:
        /*004c*/ 	.word	0x00000000
        /*0050*/ 	.short	0x0005
        /*0052*/ 	.short	0x0028
        /*0054*/ 	.byte	0x00, 0xf0, 0x21, 0x00


	//----- nvinfo : EIATTR_KPARAM_INFO
	.align		4
.L_162:
        /*0058*/ 	.byte	0x04, 0x17
        /*005a*/ 	.short	(.L_164 - .L_163)
.L_163:
        /*005c*/ 	.word	0x00000000
        /*0060*/ 	.short	0x0004
        /*0062*/ 	.short	0x0020
        /*0064*/ 	.byte	0x00, 0xf5, 0x21, 0x00


	//----- nvinfo : EIATTR_KPARAM_INFO
	.align		4
.L_164:
        /*0068*/ 	.byte	0x04, 0x17
        /*006a*/ 	.short	(.L_166 - .L_165)
.L_165:
        /*006c*/ 	.word	0x00000000
        /*0070*/ 	.short	0x0003
        /*0072*/ 	.short	0x0018
        /*0074*/ 	.byte	0x00, 0xf0, 0x21, 0x00


	//----- nvinfo : EIATTR_KPARAM_INFO
	.align		4
.L_166:
        /*0078*/ 	.byte	0x04, 0x17
        /*007a*/ 	.short	(.L_168 - .L_167)
.L_167:
        /*007c*/ 	.word	0x00000000
        /*0080*/ 	.short	0x0002
        /*0082*/ 	.short	0x0010
        /*0084*/ 	.byte	0x00, 0xf5, 0x21, 0x00


	//----- nvinfo : EIATTR_KPARAM_INFO
	.align		4
.L_168:
        /*0088*/ 	.byte	0x04, 0x17
        /*008a*/ 	.short	(.L_170 - .L_169)
.L_169:
        /*008c*/ 	.word	0x00000000
        /*0090*/ 	.short	0x0001
        /*0092*/ 	.short	0x0008
        /*0094*/ 	.byte	0x00, 0xf0, 0x21, 0x00


	//----- nvinfo : EIATTR_KPARAM_INFO
	.align		4
.L_170:
        /*0098*/ 	.byte	0x04, 0x17
        /*009a*/ 	.short	(.L_172 - .L_171)
.L_171:
        /*009c*/ 	.word	0x00000000
        /*00a0*/ 	.short	0x0000
        /*00a2*/ 	.short	0x0000
        /*00a4*/ 	.byte	0x00, 0xf0, 0x05, 0x00


	//----- nvinfo : EIATTR_SPARSE_MMA_MASK
	.align		4
.L_172:
        /*00a8*/ 	.byte	0x03, 0x50
        /*00aa*/ 	.short	0x0000


	//----- nvinfo : EIATTR_MAXREG_COUNT
	.align		4
        /*00ac*/ 	.byte	0x03, 0x1b
        /*00ae*/ 	.short	0x00ff


	//----- nvinfo : EIATTR_NUM_BARRIERS
	.align		4
        /*00b0*/ 	.byte	0x02, 0x4c
        /*00b2*/ 	.byte	0x01
	.zero		1


	//----- nvinfo : EIATTR_MERCURY_ISA_VERSION
	.align		4
        /*00b4*/ 	.byte	0x03, 0x5f
        /*00b6*/ 	.short	0x0101


	//----- nvinfo : EIATTR_COOP_GROUP_MASK_REGIDS
	.align		4
        /*00b8*/ 	.byte	0x04, 0x29
        /*00ba*/ 	.short	(.L_174 - .L_173)


	//   ....[0]....
.L_173:
        /*00bc*/ 	.word	0xffffffff


	//   ....[1]....
        /*00c0*/ 	.word	0xffffffff


	//   ....[2]....
        /*00c4*/ 	.word	0xffffffff


	//   ....[3]....
        /*00c8*/ 	.word	0xffffffff


	//   ....[4]....
        /*00cc*/ 	.word	0xffffffff


	//   ....[5]....
        /*00d0*/ 	.word	0xffffffff


	//----- nvinfo : EIATTR_COOP_GROUP_INSTR_OFFSETS
	.align		4
.L_174:
        /*00d4*/ 	.byte	0x04, 0x28
        /*00d6*/ 	.short	(.L_176 - .L_175)


	//   ....[0]....
.L_175:
        /*00d8*/ 	.word	0x00000260


	//   ....[1]....
        /*00dc*/ 	.word	0x000017c0


	//   ....[2]....
        /*00e0*/ 	.word	0x00001970


	//   ....[3]....
        /*00e4*/ 	.word	0x00001d20


	//   ....[4]....
        /*00e8*/ 	.word	0x000038c0


	//   ....[5]....
        /*00ec*/ 	.word	0x00003b10


	//----- nvinfo : EIATTR_VRC_CTA_INIT_COUNT
	.align		4
.L_176:
        /*00f0*/ 	.byte	0x02, 0x4a
	.zero		1
	.zero		1


	//----- nvinfo : EIATTR_EXIT_INSTR_OFFSETS
	.align		4
        /*00f4*/ 	.byte	0x04, 0x1c
        /*00f6*/ 	.short	(.L_178 - .L_177)


	//   ....[0]....
.L_177:
        /*00f8*/ 	.word	0x000018b0


	//   ....[1]....
        /*00fc*/ 	.word	0x00001a20


	//   ....[2]....
        /*0100*/ 	.word	0x000039f0


	//   ....[3]....
        /*0104*/ 	.word	0x00003a10


	//   ....[4]....
        /*0108*/ 	.word	0x00003c30


	//   ....[5]....
        /*010c*/ 	.word	0x00003c50


	//----- nvinfo : EIATTR_MAX_THREADS
	.align		4
.L_178:
        /*0110*/ 	.byte	0x04, 0x05
        /*0112*/ 	.short	(.L_180 - .L_179)
.L_179:
        /*0114*/ 	.word	0x00000100
        /*0118*/ 	.word	0x00000001
        /*011c*/ 	.word	0x00000001


	//----- nvinfo : EIATTR_CRS_STACK_SIZE
	.align		4
.L_180:
        /*0120*/ 	.byte	0x04, 0x1e
        /*0122*/ 	.short	(.L_182 - .L_181)
.L_181:
        /*0124*/ 	.word	0x00000000


	//----- nvinfo : EIATTR_CBANK_PARAM_SIZE
	.align		4
.L_182:
        /*0128*/ 	.byte	0x03, 0x19
        /*012a*/ 	.short	0x0050


	//----- nvinfo : EIATTR_PARAM_CBANK
	.align		4
        /*012c*/ 	.byte	0x04, 0x0a
        /*012e*/ 	.short	(.L_184 - .L_183)
	.align		4
.L_183:
        /*0130*/ 	.word	index@(.nv.constant0._ZN3cub18CUB_300001_SM_10006detail10merge_sort30DeviceMergeSortBlockSortKernelINS2_10policy_hubIN6thrust24THRUST_300001_SM_1000_NS10device_ptrI6ulong2EEE9Policy600ES9_PNS0_8NullTypeES9_SD_m11sort_ulong2S8_SC_EEvbT0_T1_T2_T3_T4_PT6_PT7_T5_NS1_7vsmem_tE)
        /*0134*/ 	.short	0x0380
        /*0136*/ 	.short	0x0050


	//----- nvinfo : EIATTR_SW_WAR
	.align		4
.L_184:
        /*0138*/ 	.byte	0x04, 0x36
        /*013a*/ 	.short	(.L_186 - .L_185)
.L_185:
        /*013c*/ 	.word	0x00000008
.L_186:


//--------------------- .nv.info._ZN3cub18CUB_300001_SM_10006detail10merge_sort26DeviceMergeSortMergeKernelINS2_10policy_hubIN6thrust24THRUST_300001_SM_1000_NS10device_ptrI6ulong2EEE9Policy600ES9_PNS0_8NullTypeES9_SD_j11sort_ulong2S8_SC_EEvbT2_T3_T4_PT6_PT7_T5_PSH_SH_NS1_7vsmem_tE --------------------------
	.section	.nv.info._ZN3cub18CUB_300001_SM_10006detail10merge_sort26DeviceMergeSortMergeKernelINS2_10policy_hubIN6thrust24THRUST_300001_SM_1000_NS10device_ptrI6ulong2EEE9Policy600ES9_PNS0_8NullTypeES9_SD_j11sort_ulong2S8_SC_EEvbT2_T3_T4_PT6_PT7_T5_PSH_SH_NS1_7vsmem_tE,"",@"SHT_CUDA_INFO"
	.sectionflags	@""
	.align	4


	//----- nvinfo : EIATTR_CUDA_API_VERSION
	.align		4
        /*0000*/ 	.byte	0x04, 0x37
        /*0002*/ 	.short	(.L_188 - .L_187)
.L_187:
        /*0004*/ 	.word	0x00000082


	//----- nvinfo : EIATTR_KPARAM_INFO
	.align		4
.L_188:
        /*0008*/ 	.byte	0x04, 0x17
        /*000a*/ 	.short	(.L_190 - .L_189)
.L_189:
        /*000c*/ 	.word	0x00000000
        /*0010*/ 	.short	0x0009
        /*0012*/ 	.short	0x0048
        /*0014*/ 	.byte	0x00, 0xf0, 0x21, 0x00


	//----- nvinfo : EIATTR_KPARAM_INFO
	.align		4
.L_190:
        /*0018*/ 	.byte	0x04, 0x17
        /*001a*/ 	.short	(.L_192 - .L_191)
.L_191:
        /*001c*/ 	.word	0x00000000
        /*0020*/ 	.short	0x0008
        /*0022*/ 	.short	0x0040
        /*0024*/ 	.byte	0x00, 0xf0, 0x11, 0x00


	//----- nvinfo : EIATTR_KPARAM_INFO
	.align		4
.L_192:
        /*0028*/ 	.byte	0x04, 0x17
        /*002a*/ 	.short	(.L_194 - .L_193)
.L_193:
        /*002c*/ 	.word	0x00000000
        /*0030*/ 	.short	0x0007
        /*0032*/ 	.short	0x0038
        /*0034*/ 	.byte	0x00, 0xf5, 0x21, 0x00


	//----- nvinfo : EIATTR_KPARAM_INFO
	.align		4
.L_194:
        /*0038*/ 	.byte	0x04, 0x17
        /*003a*/ 	.short	(.L_196 - .L_195)
.L_195:
        /*003c*/ 	.word	0x00000000
        /*0040*/ 	.short	0x0006
        /*0042*/ 	.short	0x0030
        /*0044*/ 	.byte	0x00, 0xf0, 0x05, 0x00


	//----- nvinfo : EIATTR_KPARAM_INFO
	.align		4
.L_196:
        /*0048*/ 	.byte	0x04, 0x17
        /*004a*/ 	.short	(.L_198 - .L_197)
.L_197:
        /*004c*/ 	.word	0x00000000
        /*0050*/ 	.short	0x0005
        /*0052*/ 	.short	0x0028
        /*0054*/ 	.byte	0x00, 0xf5, 0x21, 0x00


	//----- nvinfo : EIATTR_KPARAM_INFO
	.align		4
.L_198:
        /*0058*/ 	.byte	0x04, 0x17
        /*005a*/ 	.short	(.L_200 - .L_199)
.L_199:
        /*005c*/ 	.word	0x00000000
        /*0060*/ 	.short	0x0004
        /*0062*/ 	.short	0x0020
        /*0064*/ 	.byte	0x00, 0xf5, 0x21, 0x00


	//----- nvinfo : EIATTR_KPARAM_INFO
	.align		4
.L_200:
        /*0068*/ 	.byte	0x04, 0x17
        /*006a*/ 	.short	(.L_202 - .L_201)
.L_201:
        /*006c*/ 	.word	0x00000000
        /*0070*/ 	.short	0x0003
        /*0072*/ 	.short	0x0018
        /*0074*/ 	.byte	0x00, 0xf0, 0x11, 0x00


	//----- nvinfo : EIATTR_KPARAM_INFO
	.align		4
.L_202:
        /*0078*/ 	.byte	0x04, 0x17
        /*007a*/ 	.short	(.L_204 - .L_203)
.L_203:
        /*007c*/ 	.word	0x00000000
        /*0080*/ 	.short	0x0002
        /*0082*/ 	.short	0x0010
        /*0084*/ 	.byte	0x00, 0xf5, 0x21, 0x00


	//----- nvinfo : EIATTR_KPARAM_INFO
	.align		4
.L_204:
        /*0088*/ 	.byte	0x04, 0x17
        /*008a*/ 	.short	(.L_206 - .L_205)
.L_205:
        /*008c*/ 	.word	0x00000000
        /*0090*/ 	.short	0x0001
        /*0092*/ 	.short	0x0008
        /*0094*/ 	.byte	0x00, 0xf0, 0x21, 0x00


	//----- nvinfo : EIATTR_KPARAM_INFO
	.align		4
.L_206:
        /*0098*/ 	.byte	0x04, 0x17
        /*009a*/ 	.short	(.L_208 - .L_207)
.L_207:
        /*009c*/ 	.word	0x00000000
        /*00a0*/ 	.short	0x0000
        /*00a2*/ 	.short	0x0000
        /*00a4*/ 	.byte	0x00, 0xf0, 0x05, 0x00


	//----- nvinfo : EIATTR_SPARSE_MMA_MASK
	.align		4
.L_208:
        /*00a8*/ 	.byte	0x03, 0x50
        /*00aa*/ 	.short	0x0000


	//----- nvinfo : EIATTR_MAXREG_COUNT
	.align		4
        /*00ac*/ 	.byte	0x03, 0x1b
        /*00ae*/ 	.short	0x00ff


	//----- nvinfo : EIATTR_NUM_BARRIERS
	.align		4
        /*00b0*/ 	.byte	0x02, 0x4c
        /*00b2*/ 	.byte	0x01
	.zero		1


	//----- nvinfo : EIATTR_MERCURY_ISA_VERSION
	.align		4
        /*00b4*/ 	.byte	0x03, 0x5f
        /*00b6*/ 	.short	0x0101


	//----- nvinfo : EIATTR_COOP_GROUP_MASK_REGIDS
	.align		4
        /*00b8*/ 	.byte	0x04, 0x29
        /*00ba*/ 	.short	(.L_210 - .L_209)


	//   ....[0]....
.L_209:
        /*00bc*/ 	.word	0xffffffff


	//   ....[1]....
        /*00c0*/ 	.word	0xffffffff


	//   ....[2]....
        /*00c4*/ 	.word	0xffffffff


	//   ....[3]....
        /*00c8*/ 	.word	0xffffffff


	//----- nvinfo : EIATTR_COOP_GROUP_INSTR_OFFSETS
	.align		4
.L_210:
        /*00cc*/ 	.byte	0x04, 0x28
        /*00ce*/ 	.short	(.L_212 - .L_211)


	//   ....[0]....
.L_211:
        /*00d0*/ 	.word	0x00001060


	//   ....[1]....
        /*00d4*/ 	.word	0x00001200


	//   ....[2]....
        /*00d8*/ 	.word	0x00002470


	//   ....[3]....
        /*00dc*/ 	.word	0x00002710


	//----- nvinfo : EIATTR_VRC_CTA_INIT_COUNT
	.align		4
.L_212:
        /*00e0*/ 	.byte	0x02, 0x4a
	.zero		1
	.zero		1


	//----- nvinfo : EIATTR_EXIT_INSTR_OFFSETS
	.align		4
        /*00e4*/ 	.byte	0x04, 0x1c
        /*00e6*/ 	.short	(.L_214 - .L_213)


	//   ....[0]....
.L_213:
        /*00e8*/ 	.word	0x000010f0


	//   ....[1]....
        /*00ec*/ 	.word	0x00001290


	//   ....[2]....
        /*00f0*/ 	.word	0x000025f0


	//   ....[3]....
        /*00f4*/ 	.word	0x00002610


	//   ....[4]....
        /*00f8*/ 	.word	0x00002890


	//   ....[5]....
        /*00fc*/ 	.word	0x000028b0


	//----- nvinfo : EIATTR_MAX_THREADS
	.align		4
.L_214:
        /*0100*/ 	.byte	0x04, 0x05
        /*0102*/ 	.short	(.L_216 - .L_215)
.L_215:
        /*0104*/ 	.word	0x00000100
        /*0108*/ 	.word	0x00000001
        /*010c*/ 	.word	0x00000001


	//----- nvinfo : EIATTR_CRS_STACK_SIZE
	.align		4
.L_216:
        /*0110*/ 	.byte	0x04, 0x1e
        /*0112*/ 	.short	(.L_218 - .L_217)
.L_217:
        /*0114*/ 	.word	0x00000000


	//----- nvinfo : EIATTR_CBANK_PARAM_SIZE
	.align		4
.L_218:
        /*0118*/ 	.byte	0x03, 0x19
        /*011a*/ 	.short	0x0050


	//----- nvinfo : EIATTR_PARAM_CBANK
	.align		4
        /*011c*/ 	.byte	0x04, 0x0a
        /*011e*/ 	.short	(.L_220 - .L_219)
	.align		4
.L_219:
        /*0120*/ 	.word	index@(.nv.constant0._ZN3cub18CUB_300001_SM_10006detail10merge_sort26DeviceMergeSortMergeKernelINS2_10policy_hubIN6thrust24THRUST_300001_SM_1000_NS10device_ptrI6ulong2EEE9Policy600ES9_PNS0_8NullTypeES9_SD_j11sort_ulong2S8_SC_EEvbT2_T3_T4_PT6_PT7_T5_PSH_SH_NS1_7vsmem_tE)
        /*0124*/ 	.short	0x0380
        /*0126*/ 	.short	0x0050


	//----- nvinfo : EIATTR_SW_WAR
	.align		4
.L_220:
        /*0128*/ 	.byte	0x04, 0x36
        /*012a*/ 	.short	(.L_222 - .L_221)
.L_221:
        /*012c*/ 	.word	0x00000008
.L_222:


//--------------------- .nv.info._ZN3cub18CUB_300001_SM_10006detail10merge_sort30DeviceMergeSortPartitionKernelIN6thrust24THRUST_300001_SM_1000_NS10device_ptrI6ulong2EEj11sort_ulong2S7_EEvbT_PT2_T0_SD_PSD_T1_SD_i --------------------------
	.section	.nv.info._ZN3cub18CUB_300001_SM_10006detail10merge_sort30DeviceMergeSortPartitionKernelIN6thrust24THRUST_300001_SM_1000_NS10device_ptrI6ulong2EEj11sort_ulong2S7_EEvbT_PT2_T0_SD_PSD_T1_SD_i,"",@"SHT_CUDA_INFO"
	.sectionflags	@""
	.align	4


	//----- nvinfo : EIATTR_CUDA_API_VERSION
	.align		4
        /*0000*/ 	.byte	0x04, 0x37
        /*0002*/ 	.short	(.L_224 - .L_223)
.L_223:
        /*0004*/ 	.word	0x00000082


	//----- nvinfo : EIATTR_KPARAM_INFO
	.align		4
.L_224:
        /*0008*/ 	.byte	0x04, 0x17
        /*000a*/ 	.short	(.L_226 - .L_225)
.L_225:
        /*000c*/ 	.word	0x00000000
        /*0010*/ 	.short	0x0008
        /*0012*/ 	.short	0x0030
        /*0014*/ 	.byte	0x00, 0xf0, 0x11, 0x00


	//----- nvinfo : EIATTR_KPARAM_INFO
	.align		4
.L_226:
        /*0018*/ 	.byte	0x04, 0x17
        /*001a*/ 	.short	(.L_228 - .L_227)
.L_227:
        /*001c*/ 	.word	0x00000000
        /*0020*/ 	.short	0x0007
        /*0022*/ 	.short	0x002c
        /*0024*/ 	.byte	0x00, 0xf0, 0x11, 0x00


	//----- nvinfo : EIATTR_KPARAM_INFO
	.align		4
.L_228:
        /*0028*/ 	.byte	0x04, 0x17
        /*002a*/ 	.short	(.L_230 - .L_229)
.L_229:
        /*002c*/ 	.word	0x00000000
        /*0030*/ 	.short	0x0006
        /*0032*/ 	.short	0x0028
        /*0034*/ 	.byte	0x00, 0xf0, 0x05, 0x00


	//----- nvinfo : EIATTR_KPARAM_INFO
	.align		4
.L_230:
        /*0038*/ 	.byte	0x04, 0x17
        /*003a*/ 	.short	(.L_232 - .L_231)
.L_231:
        /*003c*/ 	.word	0x00000000
        /*0040*/ 	.short	0x0005
        /*0042*/ 	.short	0x0020
        /*0044*/ 	.byte	0x00, 0xf5, 0x21, 0x00


	//----- nvinfo : EIATTR_KPARAM_INFO
	.align		4
.L_232:
        /*0048*/ 	.byte	0x04, 0x17
        /*004a*/ 	.short	(.L_234 - .L_233)
.L_233:
        /*004c*/ 	.word	0x00000000
        /*0050*/ 	.short	0x0004
        /*0052*/ 	.short	0x001c
        /*0054*/ 	.byte	0x00, 0xf0, 0x11, 0x00


	//----- nvinfo : EIATTR_KPARAM_INFO
	.align		4
.L_234:
        /*0058*/ 	.byte	0x04, 0x17
        /*005a*/ 	.short	(.L_236 - .L_235)
.L_235:
        /*005c*/ 	.word	0x00000000
        /*0060*/ 	.short	0x0003
        /*0062*/ 	.short	0x0018
        /*0064*/ 	.byte	0x00, 0xf0, 0x11, 0x00


	//----- nvinfo : EIATTR_KPARAM_INFO
	.align		4
.L_236:
        /*0068*/ 	.byte	0x04, 0x17
        /*006a*/ 	.short	(.L_238 - .L_237)
.L_237:
        /*006c*/ 	.word	0x00000000
        /*0070*/ 	.short	0x0002
        /*0072*/ 	.short	0x0010
        /*0074*/ 	.byte	0x00, 0xf5, 0x21, 0x00


	//----- nvinfo : EIATTR_KPARAM_INFO
	.align		4
.L_238:
        /*0078*/ 	.byte	0x04, 0x17
        /*007a*/ 	.short	(.L_240 - .L_239)
.L_239:
        /*007c*/ 	.word	0x00000000
        /*0080*/ 	.short	0x0001
        /*0082*/ 	.short	0x0008
        /*0084*/ 	.byte	0x00, 0xf0, 0x21, 0x00


	//----- nvinfo : EIATTR_KPARAM_INFO
	.align		4
.L_240:
        /*0088*/ 	.byte	0x04, 0x17
        /*008a*/ 	.short	(.L_242 - .L_241)
.L_241:
        /*008c*/ 	.word	0x00000000
        /*0090*/ 	.short	0x0000
        /*0092*/ 	.short	0x0000
        /*0094*/ 	.byte	0x00, 0xf0, 0x05, 0x00


	//----- nvinfo : EIATTR_SPARSE_MMA_MASK
	.align		4
.L_242:
        /*0098*/ 	.byte	0x03, 0x50
        /*009a*/ 	.short	0x0000


	//----- nvinfo : EIATTR_MAXREG_COUNT
	.align		4
        /*009c*/ 	.byte	0x03, 0x1b
        /*009e*/ 	.short	0x00ff


	//----- nvinfo : EIATTR_MERCURY_ISA_VERSION
	.align		4
        /*00a0*/ 	.byte	0x03, 0x5f
        /*00a2*/ 	.short	0x0101


	//----- nvinfo : EIATTR_VRC_CTA_INIT_COUNT
	.align		4
        /*00a4*/ 	.byte	0x02, 0x4a
	.zero		1
	.zero		1


	//----- nvinfo : EIATTR_EXIT_INSTR_OFFSETS
	.align		4
        /*00a8*/ 	.byte	0x04, 0x1c
        /*00aa*/ 	.short	(.L_244 - .L_243)


	//   ....[0]....
.L_243:
        /*00ac*/ 	.word	0x00000070


	//   ....[1]....
        /*00b0*/ 	.word	0x000001e0


	//   ....[2]....
        /*00b4*/ 	.word	0x000007f0


	//----- nvinfo : EIATTR_CRS_STACK_SIZE
	.align		4
.L_244:
        /*00b8*/ 	.byte	0x04, 0x1e
        /*00ba*/ 	.short	(.L_246 - .L_245)
.L_245:
        /*00bc*/ 	.word	0x00000000


	//----- nvinfo : EIATTR_CBANK_PARAM_SIZE
	.align		4
.L_246:
        /*00c0*/ 	.byte	0x03, 0x19
        /*00c2*/ 	.short	0x0034


	//----- nvinfo : EIATTR_PARAM_CBANK
	.align		4
        /*00c4*/ 	.byte	0x04, 0x0a
        /*00c6*/ 	.short	(.L_248 - .L_247)
	.align		4
.L_247:
        /*00c8*/ 	.word	index@(.nv.constant0._ZN3cub18CUB_300001_SM_10006detail10merge_sort30DeviceMergeSortPartitionKernelIN6thrust24THRUST_300001_SM_1000_NS10device_ptrI6ulong2EEj11sort_ulong2S7_EEvbT_PT2_T0_SD_PSD_T1_SD_i)
        /*00cc*/ 	.short	0x0380
        /*00ce*/ 	.short	0x0034


	//----- nvinfo : EIATTR_SW_WAR
	.align		4
.L_248:
        /*00d0*/ 	.byte	0x04, 0x36
        /*00d2*/ 	.short	(.L_250 - .L_249)
.L_249:
        /*00d4*/ 	.word	0x00000008
.L_250:


//--------------------- .nv.info._ZN3cub18CUB_300001_SM_10006detail10merge_sort30DeviceMergeSortBlockSortKernelINS2_10policy_hubIN6thrust24THRUST_300001_SM_1000_NS10device_ptrI6ulong2EEE9Policy600ES9_PNS0_8NullTypeES9_SD_j11sort_ulong2S8_SC_EEvbT0_T1_T2_T3_T4_PT6_PT7_T5_NS1_7vsmem_tE --------------------------
	.section	.nv.info._ZN3cub18CUB_300001_SM_10006detail10merge_sort30DeviceMergeSortBlockSortKernelINS2_10policy_hubIN6thrust24THRUST_300001_SM_1000_NS10device_ptrI6ulong2EEE9Policy600ES9_PNS0_8NullTypeES9_SD_j11sort_ulong2S8_SC_EEvbT0_T1_T2_T3_T4_PT6_PT7_T5_NS1_7vsmem_tE,"",@"SHT_CUDA_INFO"
	.sectionflags	@""
	.align	4


	//----- nvinfo : EIATTR_CUDA_API_VERSION
	.align		4
        /*0000*/ 	.byte	0x04, 0x37
        /*0002*/ 	.short	(.L_252 - .L_251)
.L_251:
        /*0004*/ 	.word	0x00000082


	//----- nvinfo : EIATTR_KPARAM_INFO
	.align		4
.L_252:
        /*0008*/ 	.byte	0x04, 0x17
        /*000a*/ 	.short	(.L_254 - .L_253)
.L_253:
        /*000c*/ 	.word	0x00000000
        /*0010*/ 	.short	0x0009
        /*0012*/ 	.short	0x0048
        /*0014*/ 	.byte	0x00, 0xf0, 0x21, 0x00


	//----- nvinfo : EIATTR_KPARAM_INFO
	.align		4
.L_254:
        /*0018*/ 	.byte	0x04, 0x17
        /*001a*/ 	.short	(.L_256 - .L_255)
.L_255:
        /*001c*/ 	.word	0x00000000
        /*0020*/ 	.short	0x0008
        /*0022*/ 	.short	0x0040
        /*0024*/ 	.byte	0x00, 0xf0, 0x05, 0x00


	//----- nvinfo : EIATTR_KPARAM_INFO
	.align		4
.L_256:
        /*0028*/ 	.byte	0x04, 0x17
        /*002a*/ 	.short	(.L_258 - .L_257)
.L_257:
        /*002c*/ 	.word	0x00000000
        /*0030*/ 	.short	0x0007
        /*0032*/ 	.short	0x0038
        /*0034*/ 	.byte	0x00, 0xf5, 0x21, 0x00


	//----- nvinfo : EIATTR_KPARAM_INFO
	.align		4
.L_258:
        /*0038*/ 	.byte	0x04, 0x17
        /*003a*/ 	.short	(.L_260 - .L_259)
.L_259:
        /*003c*/ 	.word	0x00000000
        /*0040*/ 	.short	0x0006
        /*0042*/ 	.short	0x0030
        /*0044*/ 	.byte	0x00, 0xf5, 0x21, 0x00


	//----- nvinfo : EIATTR_KPARAM_INFO
	.align		4
.L_260:
        /*0048*/ 	.byte	0x04, 0x17
        /*004a*/ 	.short	(.L_262 - .L_261)
.L_261:
        /*004c*/ 	.word	0x00000000
        /*0050*/ 	.short	0x0005
        /*0052*/ 	.short	0x0028
        /*0054*/ 	.byte	0x00, 0xf0, 0x11, 0x00


	//----- nvinfo : EIATTR_KPARAM_INFO
	.align		4
.L_262:
        /*0058*/ 	.byte	0x04, 0x17
        /*005a*/ 	.short	(.L_264 - .L_263)
.L_263:
        /*005c*/ 	.word	0x00000000
        /*0060*/ 	.short	0x0004
        /*0062*/ 	.short	0x0020
        /*0064*/ 	.byte	0x00, 0xf5, 0x21, 0x00


	//----- nvinfo : EIATTR_KPARAM_INFO
	.align		4
.L_264:
        /*0068*/ 	.byte	0x04, 0x17
        /*006a*/ 	.short	(.L_266 - .L_265)
.L_265:
        /*006c*/ 	.word	0x00000000
        /*0070*/ 	.short	0x0003
        /*0072*/ 	.short	0x0018
        /*0074*/ 	.byte	0x00, 0xf0, 0x21, 0x00


	//----- nvinfo : EIATTR_KPARAM_INFO
	.align		4
.L_266:
        /*0078*/ 	.byte	0x04, 0x17
        /*007a*/ 	.short	(.L_268 - .L_267)
.L_267:
        /*007c*/ 	.word	0x00000000
        /*0080*/ 	.short	0x0002
        /*0082*/ 	.short	0x0010
        /*0084*/ 	.byte	0x00, 0xf5, 0x21, 0x00


	//----- nvinfo : EIATTR_KPARAM_INFO
	.align		4
.L_268:
        /*0088*/ 	.byte	0x04, 0x17
        /*008a*/ 	.short	(.L_270 - .L_269)
.L_269:
        /*008c*/ 	.word	0x00000000
        /*0090*/ 	.short	0x0001
        /*0092*/ 	.short	0x0008
        /*0094*/ 	.byte	0x00, 0xf0, 0x21, 0x00


	//----- nvinfo : EIATTR_KPARAM_INFO
	.align		4
.L_270:
        /*0098*/ 	.byte	0x04, 0x17
        /*009a*/ 	.short	(.L_272 - .L_271)
.L_271:
        /*009c*/ 	.word	0x00000000
        /*00a0*/ 	.short	0x0000
        /*00a2*/ 	.short	0x0000
        /*00a4*/ 	.byte	0x00, 0xf0, 0x05, 0x00


	//----- nvinfo : EIATTR_SPARSE_MMA_MASK
	.align		4
.L_272:
        /*00a8*/ 	.byte	0x03, 0x50
        /*00aa*/ 	.short	0x0000


	//----- nvinfo : EIATTR_MAXREG_COUNT
	.align		4
        /*00ac*/ 	.byte	0x03, 0x1b
        /*00ae*/ 	.short	0x00ff


	//----- nvinfo : EIATTR_NUM_BARRIERS
	.align		4
        /*00b0*/ 	.byte	0x02, 0x4c
        /*00b2*/ 	.byte	0x01
	.zero		1


	//----- nvinfo : EIATTR_MERCURY_ISA_VERSION
	.align		4
        /*00b4*/ 	.byte	0x03, 0x5f
        /*00b6*/ 	.short	0x0101


	//----- nvinfo : EIATTR_COOP_GROUP_MASK_REGIDS
	.align		4
        /*00b8*/ 	.byte	0x04, 0x29
        /*00ba*/ 	.short	(.L_274 - .L_273)


	//   ....[0]....
.L_273:
        /*00bc*/ 	.word	0xffffffff


	//   ....[1]....
        /*00c0*/ 	.word	0xffffffff


	//   ....[2]....
        /*00c4*/ 	.word	0xffffffff


	//   ....[3]....
        /*00c8*/ 	.word	0xffffffff


	//   ....[4]....
        /*00cc*/ 	.word	0xffffffff


	//   ....[5]....
        /*00d0*/ 	.word	0xffffffff


	//----- nvinfo : EIATTR_COOP_GROUP_INSTR_OFFSETS
	.align		4
.L_274:
        /*00d4*/ 	.byte	0x04, 0x28
        /*00d6*/ 	.short	(.L_276 - .L_275)


	//   ....[0]....
.L_275:
        /*00d8*/ 	.word	0x00000230


	//   ....[1]....
        /*00dc*/ 	.word	0x000017d0


	//   ....[2]....
        /*00e0*/ 	.word	0x000019c0


	//   ....[3]....
        /*00e4*/ 	.word	0x00001d50


	//   ....[4]....
        /*00e8*/ 	.word	0x000038c0


	//   ....[5]....
        /*00ec*/ 	.word	0x00003b30


	//----- nvinfo : EIATTR_VRC_CTA_INIT_COUNT
	.align		4
.L_276:
        /*00f0*/ 	.byte	0x02, 0x4a
	.zero		1
	.zero		1


	//----- nvinfo : EIATTR_EXIT_INSTR_OFFSETS
	.align		4
        /*00f4*/ 	.byte	0x04, 0x1c
        /*00f6*/ 	.short	(.L_278 - .L_277)


	//   ....[0]....
.L_277:
        /*00f8*/ 	.word	0x000018c0


	//   ....[1]....
        /*00fc*/ 	.word	0x00001a50


	//   ....[2]....
        /*0100*/ 	.word	0x00003a10


	//   ....[3]....
        /*0104*/ 	.word	0x00003a30


	//   ....[4]....
        /*0108*/ 	.word	0x00003c60


	//   ....[5]....
        /*010c*/ 	.word	0x00003c80


	//----- nvinfo : EIATTR_MAX_THREADS
	.align		4
.L_278:
        /*0110*/ 	.byte	0x04, 0x05
        /*0112*/ 	.short	(.L_280 - .L_279)
.L_279:
        /*0114*/ 	.word	0x00000100
        /*0118*/ 	.word	0x00000001
        /*011c*/ 	.word	0x00000001


	//----- nvinfo : EIATTR_CRS_STACK_SIZE
	.align		4
.L_280:
        /*0120*/ 	.byte	0x04, 0x1e
        /*0122*/ 	.short	(.L_282 - .L_281)
.L_281:
        /*0124*/ 	.word	0x00000000


	//----- nvinfo : EIATTR_CBANK_PARAM_SIZE
	.align		4
.L_282:
        /*0128*/ 	.byte	0x03, 0x19
        /*012a*/ 	.short	0x0050


	//----- nvinfo : EIATTR_PARAM_CBANK
	.align		4
        /*012c*/ 	.byte	0x04, 0x0a
        /*012e*/ 	.short	(.L_284 - .L_283)
	.align		4
.L_283:
        /*0130*/ 	.word	index@(.nv.constant0._ZN3cub18CUB_300001_SM_10006detail10merge_sort30DeviceMergeSortBlockSortKernelINS2_10policy_hubIN6thrust24THRUST_300001_SM_1000_NS10device_ptrI6ulong2EEE9Policy600ES9_PNS0_8NullTypeES9_SD_j11sort_ulong2S8_SC_EEvbT0_T1_T2_T3_T4_PT6_PT7_T5_NS1_7vsmem_tE)
        /*0134*/ 	.short	0x0380
        /*0136*/ 	.short	0x0050


	//----- nvinfo : EIATTR_SW_WAR
	.align		4
.L_284:
        /*0138*/ 	.byte	0x04, 0x36
        /*013a*/ 	.short	(.L_286 - .L_285)
.L_285:
        /*013c*/ 	.word	0x00000008
.L_286:


//--------------------- .nv.info._ZN3cub18CUB_300001_SM_10006detail11EmptyKernelIvEEvv --------------------------
	.section	.nv.info._ZN3cub18CUB_300001_SM_10006detail11EmptyKernelIvEEvv,"",@"SHT_CUDA_INFO"
	.sectionflags	@""
	.align	4


	//----- nvinfo : EIATTR_CUDA_API_VERSION
	.align		4
        /*0000*/ 	.byte	0x04, 0x37
        /*0002*/ 	.short	(.L_288 - .L_287)
.L_287:
        /*0004*/ 	.word	0x00000082


	//----- nvinfo : EIATTR_SPARSE_MMA_MASK
	.align		4
.L_288:
        /*0008*/ 	.byte	0x03, 0x50
        /*000a*/ 	.short	0x0000


	//----- nvinfo : EIATTR_MAXREG_COUNT
	.align		4
        /*000c*/ 	.byte	0x03, 0x1b
        /*000e*/ 	.short	0x00ff


	//----- nvinfo : EIATTR_MERCURY_ISA_VERSION
	.align		4
        /*0010*/ 	.byte	0x03, 0x5f
        /*0012*/ 	.short	0x0101


	//----- nvinfo : EIATTR_VRC_CTA_INIT_COUNT
	.align		4
        /*0014*/ 	.byte	0x02, 0x4a
	.zero		1
	.zero		1


	//----- nvinfo : EIATTR_EXIT_INSTR_OFFSETS
	.align		4
        /*0018*/ 	.byte	0x04, 0x1c
        /*001a*/ 	.short	(.L_290 - .L_289)


	//   ....[0]....
.L_289:
        /*001c*/ 	.word	0x00000010


	//----- nvinfo : EIATTR_SW_WAR
	.align		4
.L_290:
        /*0020*/ 	.byte	0x04, 0x36
        /*0022*/ 	.short	(.L_292 - .L_291)
.L_291:
        /*0024*/ 	.word	0x00000008
.L_292:


//--------------------- .nv.callgraph             --------------------------
	.section	.nv.callgraph,"",@"SHT_CUDA_CALLGRAPH"
	.align	4
	.sectionentsize	8
	.align		4
        /*0000*/ 	.word	0x00000000
	.align		4
        /*0004*/ 	.word	0xffffffff
	.align		4
        /*0008*/ 	.word	0x00000000
	.align		4
        /*000c*/ 	.word	0xfffffffe
	.align		4
        /*0010*/ 	.word	0x00000000
	.align		4
        /*0014*/ 	.word	0xfffffffd
	.align		4
        /*0018*/ 	.word	0x00000000
	.align		4
        /*001c*/ 	.word	0xfffffffc


//--------------------- .nv.constant4             --------------------------
	.section	.nv.constant4,"a",@progbits
	.align	8
	.align		8
.nv.constant4:
        /*0000*/ 	.dword	_ZN30_INTERNAL_e70a4e62_4_k_cu_main4cuda3std3__45__cpo5beginE
	.align		8
        /*0008*/ 	.dword	_ZN30_INTERNAL_e70a4e62_4_k_cu_main4cuda3std3__45__cpo3endE
	.align		8
        /*0010*/ 	.dword	_ZN30_INTERNAL_e70a4e62_4_k_cu_main4cuda3std3__45__cpo6cbeginE
	.align		8
        /*0018*/ 	.dword	_ZN30_INTERNAL_e70a4e62_4_k_cu_main4cuda3std3__45__cpo4cendE
	.align		8
        /*0020*/ 	.dword	_ZN30_INTERNAL_e70a4e62_4_k_cu_main4cuda3std3__45__cpo6rbeginE
	.align		8
        /*0028*/ 	.dword	_ZN30_INTERNAL_e70a4e62_4_k_cu_main4cuda3std3__45__cpo4rendE
	.align		8
        /*0030*/ 	.dword	_ZN30_INTERNAL_e70a4e62_4_k_cu_main4cuda3std3__45__cpo7crbeginE
	.align		8
        /*0038*/ 	.dword	_ZN30_INTERNAL_e70a4e62_4_k_cu_main4cuda3std3__45__cpo5crendE
	.align		8
        /*0040*/ 	.dword	_ZN30_INTERNAL_e70a4e62_4_k_cu_main4cuda3std3__432_GLOBAL__N__e70a4e62_4_k_cu_main6ignoreE
	.align		8
        /*0048*/ 	.dword	_ZN30_INTERNAL_e70a4e62_4_k_cu_main4cuda3std3__419piecewise_constructE
	.align		8
        /*0050*/ 	.dword	_ZN30_INTERNAL_e70a4e62_4_k_cu_main4cuda3std3__48in_placeE
	.align		8
        /*0058*/ 	.dword	_ZN30_INTERNAL_e70a4e62_4_k_cu_main4cuda3std3__420unreachable_sentinelE
	.align		8
        /*0060*/ 	.dword	_ZN30_INTERNAL_e70a4e62_4_k_cu_main4cuda3std3__47nulloptE
	.align		8
        /*0068*/ 	.dword	_ZN30_INTERNAL_e70a4e62_4_k_cu_main4cuda3std3__48unexpectE
	.align		8
        /*0070*/ 	.dword	_ZN30_INTERNAL_e70a4e62_4_k_cu_main4cuda3std6ranges3__45__cpo4swapE
	.align		8
        /*0078*/ 	.dword	_ZN30_INTERNAL_e70a4e62_4_k_cu_main4cuda3std6ranges3__45__cpo9iter_moveE
	.align		8
        /*0080*/ 	.dword	_ZN30_INTERNAL_e70a4e62_4_k_cu_main4cuda3std6ranges3__45__cpo5beginE
	.align		8
        /*0088*/ 	.dword	_ZN30_INTERNAL_e70a4e62_4_k_cu_main4cuda3std6ranges3__45__cpo3endE
	.align		8
        /*0090*/ 	.dword	_ZN30_INTERNAL_e70a4e62_4_k_cu_main4cuda3std6ranges3__45__cpo6cbeginE
	.align		8
        /*0098*/ 	.dword	_ZN30_INTERNAL_e70a4e62_4_k_cu_main4cuda3std6ranges3__45__cpo4cendE
	.align		8
        /*00a0*/ 	.dword	_ZN30_INTERNAL_e70a4e62_4_k_cu_main4cuda3std6ranges3__45__cpo7advanceE
	.align		8
        /*00a8*/ 	.dword	_ZN30_INTERNAL_e70a4e62_4_k_cu_main4cuda3std6ranges3__45__cpo9iter_swapE
	.align		8
        /*00b0*/ 	.dword	_ZN30_INTERNAL_e70a4e62_4_k_cu_main4cuda3std6ranges3__45__cpo4nextE
	.align		8
        /*00b8*/ 	.dword	_ZN30_INTERNAL_e70a4e62_4_k_cu_main4cuda3std6ranges3__45__cpo4prevE
	.align		8
        /*00c0*/ 	.dword	_ZN30_INTERNAL_e70a4e62_4_k_cu_main4cuda3std6ranges3__45__cpo4dataE
	.align		8
        /*00c8*/ 	.dword	_ZN30_INTERNAL_e70a4e62_4_k_cu_main4cuda3std6ranges3__45__cpo5cdataE
	.align		8
        /*00d0*/ 	.dword	_ZN30_INTERNAL_e70a4e62_4_k_cu_main4cuda3std6ranges3__45__cpo4sizeE
	.align		8
        /*00d8*/ 	.dword	_ZN30_INTERNAL_e70a4e62_4_k_cu_main4cuda3std6ranges3__45__cpo5ssizeE
	.align		8
        /*00e0*/ 	.dword	_ZN30_INTERNAL_e70a4e62_4_k_cu_main4cuda3std6ranges3__45__cpo8distanceE
	.align		8
        /*00e8*/ 	.dword	_ZN30_INTERNAL_e70a4e62_4_k_cu_main6thrust24THRUST_300001_SM_1000_NS8cuda_cub3parE
	.align		8
        /*00f0*/ 	.dword	_ZN30_INTERNAL_e70a4e62_4_k_cu_main6thrust24THRUST_300001_SM_1000_NS8cuda_cub10par_nosyncE
	.align		8
        /*00f8*/ 	.dword	_ZN30_INTERNAL_e70a4e62_4_k_cu_main6thrust24THRUST_300001_SM_1000_NS6system6detail10sequential3seqE
	.align		8
        /*0100*/ 	.dword	_ZN30_INTERNAL_e70a4e62_4_k_cu_main6thrust24THRUST_300001_SM_1000_NS6system3cpp3parE
	.align		8
        /*0108*/ 	.dword	_ZN30_INTERNAL_e70a4e62_4_k_cu_main6thrust24THRUST_300001_SM_1000_NS12placeholders2_1E
	.align		8
        /*0110*/ 	.dword	_ZN30_INTERNAL_e70a4e62_4_k_cu_main6thrust24THRUST_300001_SM_1000_NS12placeholders2_2E
	.align		8
        /*0118*/ 	.dword	_ZN30_INTERNAL_e70a4e62_4_k_cu_main6thrust24THRUST_300001_SM_1000_NS12placeholders2_3E
	.align		8
        /*0120*/ 	.dword	_ZN30_INTERNAL_e70a4e62_4_k_cu_main6thrust24THRUST_300001_SM_1000_NS12placeholders2_4E
	.align		8
        /*0128*/ 	.dword	_ZN30_INTERNAL_e70a4e62_4_k_cu_main6thrust24THRUST_300001_SM_1000_NS12placeholders2_5E
	.align		8
        /*0130*/ 	.dword	_ZN30_INTERNAL_e70a4e62_4_k_cu_main6thrust24THRUST_300001_SM_1000_NS12placeholders2_6E
	.align		8
        /*0138*/ 	.dword	_ZN30_INTERNAL_e70a4e62_4_k_cu_main6thrust24THRUST_300001_SM_1000_NS12placeholders2_7E
	.align		8
        /*0140*/ 	.dword	_ZN30_INTERNAL_e70a4e62_4_k_cu_main6thrust24THRUST_300001_SM_1000_NS12placeholders2_8E
	.align		8
        /*0148*/ 	.dword	_ZN30_INTERNAL_e70a4e62_4_k_cu_main6thrust24THRUST_300001_SM_1000_NS12placeholders2_9E
	.align		8
        /*0150*/ 	.dword	_ZN30_INTERNAL_e70a4e62_4_k_cu_main6thrust24THRUST_300001_SM_1000_NS12placeholders3_10E
	.align		8
        /*0158*/ 	.dword	_ZN30_INTERNAL_e70a4e62_4_k_cu_main6thrust24THRUST_300001_SM_1000_NS3seqE
	.align		8
        /*0160*/ 	.dword	_ZN30_INTERNAL_e70a4e62_4_k_cu_main6thrust24THRUST_300001_SM_1000_NS6deviceE


//--------------------- .text._ZN3cub18CUB_300001_SM_10006detail10merge_sort26DeviceMergeSortMergeKernelINS2_10policy_hubIN6thrust24THRUST_300001_SM_1000_NS10device_ptrI6ulong2EEE9Policy600ES9_PNS0_8NullTypeES9_SD_m11sort_ulong2S8_SC_EEvbT2_T3_T4_PT6_PT7_T5_PSH_SH_NS1_7vsmem_tE --------------------------
	.section	.text._ZN3cub18CUB_300001_SM_10006detail10merge_sort26DeviceMergeSortMergeKernelINS2_10policy_hubIN6thrust24THRUST_300001_SM_1000_NS10device_ptrI6ulong2EEE9Policy600ES9_PNS0_8NullTypeES9_SD_m11sort_ulong2S8_SC_EEvbT2_T3_T4_PT6_PT7_T5_PSH_SH_NS1_7vsmem_tE,"ax",@progbits
	.align	128
        .global         _ZN3cub18CUB_300001_SM_10006detail10merge_sort26DeviceMergeSortMergeKernelINS2_10policy_hubIN6thrust24THRUST_300001_SM_1000_NS10device_ptrI6ulong2EEE9Policy600ES9_PNS0_8NullTypeES9_SD_m11sort_ulong2S8_SC_EEvbT2_T3_T4_PT6_PT7_T5_PSH_SH_NS1_7vsmem_tE
        .type           _ZN3cub18CUB_300001_SM_10006detail10merge_sort26DeviceMergeSortMergeKernelINS2_10policy_hubIN6thrust24THRUST_300001_SM_1000_NS10device_ptrI6ulong2EEE9Policy600ES9_PNS0_8NullTypeES9_SD_m11sort_ulong2S8_SC_EEvbT2_T3_T4_PT6_PT7_T5_PSH_SH_NS1_7vsmem_tE,@function
        .size           _ZN3cub18CUB_300001_SM_10006detail10merge_sort26DeviceMergeSortMergeKernelINS2_10policy_hubIN6thrust24THRUST_300001_SM_1000_NS10device_ptrI6ulong2EEE9Policy600ES9_PNS0_8NullTypeES9_SD_m11sort_ulong2S8_SC_EEvbT2_T3_T4_PT6_PT7_T5_PSH_SH_NS1_7vsmem_tE,(.L_x_251 - _ZN3cub18CUB_300001_SM_10006detail10merge_sort26DeviceMergeSortMergeKernelINS2_10policy_hubIN6thrust24THRUST_300001_SM_1000_NS10device_ptrI6ulong2EEE9Policy600ES9_PNS0_8NullTypeES9_SD_m11sort_ulong2S8_SC_EEvbT2_T3_T4_PT6_PT7_T5_PSH_SH_NS1_7vsmem_tE)
        .other          _ZN3cub18CUB_300001_SM_10006detail10merge_sort26DeviceMergeSortMergeKernelINS2_10policy_hubIN6thrust24THRUST_300001_SM_1000_NS10device_ptrI6ulong2EEE9Policy600ES9_PNS0_8NullTypeES9_SD_m11sort_ulong2S8_SC_EEvbT2_T3_T4_PT6_PT7_T5_PSH_SH_NS1_7vsmem_tE,@"STO_CUDA_ENTRY STV_DEFAULT"
_ZN3cub18CUB_300001_SM_10006detail10merge_sort26DeviceMergeSortMergeKernelINS2_10policy_hubIN6thrust24THRUST_300001_SM_1000_NS10device_ptrI6ulong2EEE9Policy600ES9_PNS0_8NullTypeES9_SD_m11sort_ulong2S8_SC_EEvbT2_T3_T4_PT6_PT7_T5_PSH_SH_NS1_7vsmem_tE:
.text._ZN3cub18CUB_300001_SM_10006detail10merge_sort26DeviceMergeSortMergeKernelINS2_10policy_hubIN6thrust24THRUST_300001_SM_1000_NS10device_ptrI6ulong2EEE9Policy600ES9_PNS0_8NullTypeES9_SD_m11sort_ulong2S8_SC_EEvbT2_T3_T4_PT6_PT7_T5_PSH_SH_NS1_7vsmem_tE:
[----:B------:R-:W-:Y:S01]  /*0000*/  LDC R1, c[0x0][0x37c] ;  /* 0x0000df00ff017b82 */ /* 0x000fe20000000800 */
[----:B------:R-:W0:Y:S01]  /*0010*/  S2R R2, SR_CTAID.X ;  /* 0x0000000000027919 */ /* 0x000e220000002500 */
[----:B------:R-:W1:Y:S06]  /*0020*/  LDCU UR4, c[0x0][0x370] ;  /* 0x00006e00ff0477ac */ /* 0x000e6c0008000800 */
[----:B------:R-:W2:Y:S01]  /*0030*/  LDC.64 R4, c[0x0][0x3c0] ;  /* 0x0000f000ff047b82 */ /* 0x000ea20000000a00 */
[----:B------:R-:W3:Y:S01]  /*0040*/  S2R R0, SR_TID.X ;  /* 0x0000000000007919 */ /* 0x000ee20000002100 */
[----:B------:R-:W4:Y:S01]  /*0050*/  LDCU.64 UR6, c[0x0][0x358] ;  /* 0x00006b00ff0677ac */ /* 0x000f220008000a00 */
[----:B-1----:R-:W-:-:S06]  /*0060*/  UIADD3 UR4, UPT, UPT, UR4, -0x1, URZ ;  /* 0xffffffff04047890 */ /* 0x002fcc000fffe0ff */
[----:B0-----:R-:W-:-:S13]  /*0070*/  ISETP.GE.U32.AND P0, PT, R2, UR4, PT ;  /* 0x0000000402007c0c */ /* 0x001fda000bf06070 */
[----:B---34-:R-:W-:Y:S05]  /*0080*/  @P0 BRA `(.L_x_0) ;  /* 0x0000001400180947 */ /* 0x018fea0003800000 */
[----:B------:R-:W0:Y:S01]  /*0090*/  LDC.64 R16, c[0x0][0x3b8] ;  /* 0x0000ee00ff107b82 */ /* 0x000e220000000a00 */
[----:B--2---:R-:W-:-:S07]  /*00a0*/  IADD3 R21, P2, PT, RZ, -R4, RZ ;  /* 0x80000004ff157210 */ /* 0x004fce0007f5e0ff */
[----:B------:R-:W1:Y:S01]  /*00b0*/  LDC.64 R10, c[0x0][0x398] ;  /* 0x0000e600ff0a7b82 */ /* 0x000e620000000a00 */
[----:B------:R-:W-:Y:S01]  /*00c0*/  IMAD.WIDE.U32 R14, R4, 0x200, RZ ;  /* 0x00000200040e7825 */ /* 0x000fe200078e00ff */
[----:B------:R-:W2:Y:S01]  /*00d0*/  LDCU.U8 UR4, c[0x0][0x380] ;  /* 0x00007000ff0477ac */ /* 0x000ea20008000000 */
[----:B0-----:R-:W-:-:S04]  /*00e0*/  LEA R16, P0, R2, R16, 0x3 ;  /* 0x0000001002107211 */ /* 0x001fc800078018ff */
[----:B------:R-:W-:-:S05]  /*00f0*/  LEA.HI.X R17, R2, R17, RZ, 0x3, P0 ;  /* 0x0000001102117211 */ /* 0x000fca00000f1cff */
[----:B------:R-:W3:Y:S04]  /*0100*/  LDG.E.64 R12, desc[UR6][R16.64+0x8] ;  /* 0x00000806100c7981 */ /* 0x000ee8000c1e1b00 */
[----:B------:R0:W4:Y:S01]  /*0110*/  LDG.E.64 R6, desc[UR6][R16.64] ;  /* 0x0000000610067981 */ /* 0x000122000c1e1b00 */
[-C--:B------:R-:W-:Y:S01]  /*0120*/  LOP3.LUT R19, R21, R2.reuse, RZ, 0xc0, !PT ;  /* 0x0000000215137212 */ /* 0x080fe200078ec0ff */
[----:B------:R-:W-:Y:S01]  /*0130*/  IMAD.SHL.U32 R3, R5, 0x200, RZ ;  /* 0x0000020005037824 */ /* 0x000fe200078e00ff */
[----:B------:R-:W-:Y:S01]  /*0140*/  LOP3.LUT R8, R14, 0xfffffc00, RZ, 0xc0, !PT ;  /* 0xfffffc000e087812 */ /* 0x000fe200078ec0ff */
[----:B--2---:R-:W-:Y:S01]  /*0150*/  UPRMT UR4, UR4, 0x8880, URZ ;  /* 0x0000888004047896 */ /* 0x004fe200080000ff */
[C---:B------:R-:W-:Y:S01]  /*0160*/  SHF.L.U64.HI R4, R19.reuse, 0xa, RZ ;  /* 0x0000000a13047819 */ /* 0x040fe200000102ff */
[----:B------:R-:W-:Y:S01]  /*0170*/  IMAD.SHL.U32 R9, R19, 0x400, RZ ;  /* 0x0000040013097824 */ /* 0x000fe200078e00ff */
[----:B------:R-:W-:Y:S01]  /*0180*/  IADD3 R14, P3, PT, R2, -R19, RZ ;  /* 0x80000013020e7210 */ /* 0x000fe20007f7e0ff */
[----:B------:R-:W-:Y:S01]  /*0190*/  IMAD.IADD R3, R15, 0x1, R3 ;  /* 0x000000010f037824 */ /* 0x000fe200078e0203 */
[----:B------:R-:W-:Y:S01]  /*01a0*/  LOP3.LUT R15, R21, R2, RZ, 0xfc, !PT ;  /* 0x00000002150f7212 */ /* 0x000fe200078efcff */
[----:B0-----:R-:W-:Y:S01]  /*01b0*/  IMAD.X R17, RZ, RZ, ~R5, P2 ;  /* 0x000000ffff117224 */ /* 0x001fe200010e0e05 */
[----:B------:R-:W-:Y:S01]  /*01c0*/  UISETP.NE.AND UP0, UPT, UR4, URZ, UPT ;  /* 0x000000ff0400728c */ /* 0x000fe2000bf05270 */
[----:B------:R-:W-:Y:S01]  /*01d0*/  IMAD.SHL.U32 R5, R14, 0x400, RZ ;  /* 0x000004000e057824 */ /* 0x000fe200078e00ff */
[----:B------:R-:W-:Y:S01]  /*01e0*/  ISETP.NE.U32.AND P0, PT, R15, -0x1, PT ;  /* 0xffffffff0f00780c */ /* 0x000fe20003f05070 */
[----:B------:R-:W-:Y:S01]  /*01f0*/  IMAD.X R15, RZ, RZ, -0x1, P3 ;  /* 0xffffffffff0f7424 */ /* 0x000fe200018e06ff */
[----:B------:R-:W-:-:S02]  /*0200*/  ACQBULK ;  /* 0x000000000000782e */ /* 0x000fc40000000000 */
[----:B------:R-:W-:Y:S02]  /*0210*/  ISETP.NE.AND.EX P0, PT, R17, -0x1, PT, P0 ;  /* 0xffffffff1100780c */ /* 0x000fe40003f05300 */
[----:B------:R-:W-:Y:S02]  /*0220*/  SHF.L.U64.HI R18, R14, 0xa, R15 ;  /* 0x0000000a0e127819 */ /* 0x000fe4000001020f */
[----:B---3--:R-:W-:-:S05]  /*0230*/  IADD3 R21, P1, PT, R12, -R9, RZ ;  /* 0x800000090c157210 */ /* 0x008fca0007f3e0ff */
[--C-:B------:R-:W-:Y:S01]  /*0240*/  IMAD.X R16, R13, 0x1, ~R4.reuse, P1 ;  /* 0x000000010d107824 */ /* 0x100fe200008e0e04 */
[----:B-1----:R-:W-:Y:S02]  /*0250*/  IADD3 R13, P4, PT, -R9, R10, RZ ;  /* 0x0000000a090d7210 */ /* 0x002fe40007f9e1ff */
[----:B------:R-:W-:Y:S02]  /*0260*/  ISETP.NE.U32.AND P1, PT, R14, -0x1, PT ;  /* 0xffffffff0e00780c */ /* 0x000fe40003f25070 */
[----:B------:R-:W-:Y:S01]  /*0270*/  ISETP.GT.U32.AND P2, PT, R13, R8, PT ;  /* 0x000000080d00720c */ /* 0x000fe20003f44070 */
[----:B------:R-:W-:Y:S01]  /*0280*/  IMAD.X R12, R11, 0x1, ~R4, P4 ;  /* 0x000000010b0c7824 */ /* 0x000fe200020e0e04 */
[----:B------:R-:W-:Y:S01]  /*0290*/  ISETP.NE.AND.EX P1, PT, R15, -0x1, PT, P1 ;  /* 0xffffffff0f00780c */ /* 0x000fe20003f25310 */
[----:B------:R-:W-:Y:S01]  /*02a0*/  IMAD.MOV.U32 R11, RZ, RZ, 0x3ff ;  /* 0x000003ffff0b7424 */ /* 0x000fe200078e00ff */
[----:B----4-:R-:W-:-:S04]  /*02b0*/  IADD3 R10, P3, PT, R6, -R9, RZ ;  /* 0x80000009060a7210 */ /* 0x010fc80007f7e0ff */
[----:B------:R-:W-:Y:S01]  /*02c0*/  SEL R14, R11, 0x400, !P1 ;  /* 0x000004000b0e7807 */ /* 0x000fe20004800000 */
[----:B------:R-:W-:Y:S01]  /*02d0*/  IMAD.X R15, R7, 0x1, ~R4, P3 ;  /* 0x00000001070f7824 */ /* 0x000fe200018e0e04 */
[----:B------:R-:W-:Y:S02]  /*02e0*/  ISETP.GT.U32.AND.EX P1, PT, R12, R3, PT, P2 ;  /* 0x000000030c00720c */ /* 0x000fe40003f24120 */
[----:B------:R-:W-:Y:S02]  /*02f0*/  IADD3 R11, P2, PT, -R10, R5, RZ ;  /* 0x000000050a0b7210 */ /* 0x000fe40007f5e1ff */
[----:B------:R-:W-:Y:S02]  /*0300*/  IADD3 R5, P3, P4, -R21, R14, R5 ;  /* 0x0000000e15057210 */ /* 0x000fe40007c7e105 */
[----:B------:R-:W-:Y:S01]  /*0310*/  SEL R17, R13, R8, P1 ;  /* 0x000000080d117207 */ /* 0x000fe20000800000 */
[----:B------:R-:W-:Y:S01]  /*0320*/  IMAD.X R15, R18, 0x1, ~R15, P2 ;  /* 0x00000001120f7824 */ /* 0x000fe200010e0e0f */
[----:B------:R-:W-:-:S02]  /*0330*/  IADD3.X R14, PT, PT, ~R16, RZ, R18, P3, P4 ;  /* 0x000000ff100e7210 */ /* 0x000fc40001fe8512 */
[----:B------:R-:W-:Y:S02]  /*0340*/  SEL R18, R12, R3, P1 ;  /* 0x000000030c127207 */ /* 0x000fe40000800000 */
[----:B------:R-:W-:Y:S02]  /*0350*/  IADD3 R16, P1, PT, R17, -R8, RZ ;  /* 0x8000000811107210 */ /* 0x000fe40007f3e0ff */
[----:B------:R-:W-:Y:S02]  /*0360*/  SEL R22, R8, R5, !P0 ;  /* 0x0000000508167207 */ /* 0x000fe40004000000 */
[----:B------:R-:W-:Y:S01]  /*0370*/  SEL R5, R3, R14, !P0 ;  /* 0x0000000e03057207 */ /* 0x000fe20004000000 */
[----:B------:R-:W-:Y:S01]  /*0380*/  IMAD.X R14, R18, 0x1, ~R3, P1 ;  /* 0x00000001120e7824 */ /* 0x000fe200008e0e03 */
[----:B------:R-:W-:Y:S02]  /*0390*/  ISETP.LT.U32.AND P2, PT, R8, R13, PT ;  /* 0x0000000d0800720c */ /* 0x000fe40003f41070 */
[----:B------:R-:W-:-:S02]  /*03a0*/  ISETP.LT.U32.AND P1, PT, R11, R16, PT ;  /* 0x000000100b00720c */ /* 0x000fc40003f21070 */
[----:B------:R-:W-:Y:S02]  /*03b0*/  ISETP.LT.U32.AND P3, PT, R22, R16, PT ;  /* 0x000000101600720c */ /* 0x000fe40003f61070 */
[----:B------:R-:W-:Y:S02]  /*03c0*/  ISETP.LT.U32.AND.EX P2, PT, R3, R12, PT, P2 ;  /* 0x0000000c0300720c */ /* 0x000fe40003f41120 */
[-C--:B------:R-:W-:Y:S02]  /*03d0*/  ISETP.LT.U32.AND.EX P1, PT, R15, R14.reuse, PT, P1 ;  /* 0x0000000e0f00720c */ /* 0x080fe40003f21110 */
[----:B------:R-:W-:Y:S02]  /*03e0*/  ISETP.LT.U32.AND.EX P3, PT, R5, R14, PT, P3 ;  /* 0x0000000e0500720c */ /* 0x000fe40003f61130 */
[----:B------:R-:W-:Y:S02]  /*03f0*/  @!P0 SEL R21, R8, R13, P2 ;  /* 0x0000000d08158207 */ /* 0x000fe40001000000 */
[----:B------:R-:W-:-:S02]  /*0400*/  SEL R5, R11, R16, P1 ;  /* 0x000000100b057207 */ /* 0x000fc40000800000 */
[----:B------:R-:W-:Y:S01]  /*0410*/  SEL R22, R22, R16, P3 ;  /* 0x0000001016167207 */ /* 0x000fe20001800000 */
[----:B------:R-:W-:Y:S01]  /*0420*/  IMAD.IADD R21, R21, 0x1, -R10 ;  /* 0x0000000115157824 */ /* 0x000fe200078e0a0a */
[----:B------:R-:W-:-:S03]  /*0430*/  SEL R14, R15, R14, P1 ;  /* 0x0000000e0f0e7207 */ /* 0x000fc60000800000 */
[----:B------:R-:W-:Y:S01]  /*0440*/  IMAD.IADD R22, R22, 0x1, -R5 ;  /* 0x0000000116167824 */ /* 0x000fe200078e0a05 */
[----:B------:R-:W-:Y:S06]  /*0450*/  BRA.U !UP0, `(.L_x_1) ;  /* 0x0000000108707547 */ /* 0x000fec000b800000 */
[----:B------:R-:W0:Y:S01]  /*0460*/  LDCU.64 UR4, c[0x0][0x388] ;  /* 0x00007100ff0477ac */ /* 0x000e220008000a00 */
[----:B------:R-:W-:Y:S01]  /*0470*/  IADD3 R12, P0, P1, R5, R9, R8 ;  /* 0x00000009050c7210 */ /* 0x000fe2000791e008 */
[----:B------:R-:W-:Y:S01]  /*0480*/  VIADD R8, R0, 0x300 ;  /* 0x0000030000087836 */ /* 0x000fe20000000000 */
[----:B------:R-:W-:Y:S01]  /*0490*/  IADD3 R5, P2, PT, R6, R0, RZ ;  /* 0x0000000006057210 */ /* 0x000fe20007f5e0ff */
[----:B------:R-:W-:Y:S01]  /*04a0*/  VIADD R6, R0, 0x200 ;  /* 0x0000020000067836 */ /* 0x000fe20000000000 */
[----:B------:R-:W-:Y:S01]  /*04b0*/  IADD3.X R14, PT, PT, R14, R4, R3, P0, P1 ;  /* 0x000000040e0e7210 */ /* 0x000fe200007e2403 */
[----:B------:R-:W-:Y:S01]  /*04c0*/  VIADD R4, R0, 0x100 ;  /* 0x0000010000047836 */ /* 0x000fe20000000000 */
[-C--:B------:R-:W-:Y:S01]  /*04d0*/  ISETP.GE.AND P0, PT, R8, R21.reuse, PT ;  /* 0x000000150800720c */ /* 0x080fe20003f06270 */
[----:B------:R-:W-:Y:S01]  /*04e0*/  IMAD.IADD R3, R0, 0x1, -R21 ;  /* 0x0000000100037824 */ /* 0x000fe200078e0a15 */
[-C--:B------:R-:W-:Y:S01]  /*04f0*/  ISETP.GE.AND P1, PT, R6, R21.reuse, PT ;  /* 0x000000150600720c */ /* 0x080fe20003f26270 */
[----:B------:R-:W-:Y:S01]  /*0500*/  IMAD.X R10, RZ, RZ, R7, P2 ;  /* 0x000000ffff0a7224 */ /* 0x000fe200010e0607 */
[----:B------:R-:W-:-:S02]  /*0510*/  ISETP.GE.AND P2, PT, R4, R21, PT ;  /* 0x000000150400720c */ /* 0x000fc40003f46270 */
[C---:B------:R-:W-:Y:S02]  /*0520*/  IADD3 R4, P4, PT, R3.reuse, R12, RZ ;  /* 0x0000000c03047210 */ /* 0x040fe40007f9e0ff */
[----:B------:R-:W-:Y:S02]  /*0530*/  ISETP.GE.AND P3, PT, R0, R21, PT ;  /* 0x000000150000720c */ /* 0x000fe40003f66270 */
[----:B------:R-:W-:Y:S02]  /*0540*/  LEA.HI.X.SX32 R3, R3, R14, 0x1, P4 ;  /* 0x0000000e03037211 */ /* 0x000fe400020f0eff */
[C---:B0-----:R-:W-:Y:S02]  /*0550*/  LEA R24, P4, R5.reuse, UR4, 0x4 ;  /* 0x0000000405187c11 */ /* 0x041fe4000f8820ff */
[----:B------:R-:W-:Y:S02]  /*0560*/  LEA R26, P5, R4, UR4, 0x4 ;  /* 0x00000004041a7c11 */ /* 0x000fe4000f8a20ff */
[----:B------:R-:W-:-:S02]  /*0570*/  LEA.HI.X R25, R5, UR5, R10, 0x4, P4 ;  /* 0x0000000505197c11 */ /* 0x000fc4000a0f240a */
[----:B------:R-:W-:-:S03]  /*0580*/  LEA.HI.X R27, R4, UR5, R3, 0x4, P5 ;  /* 0x00000005041b7c11 */ /* 0x000fc6000a8f2403 */
[----:B------:R0:W5:Y:S04]  /*0590*/  @!P3 LDG.E.128 R16, desc[UR6][R24.64] ;  /* 0x000000061810b981 */ /* 0x000168000c1e1d00 */
[----:B------:R0:W5:Y:S04]  /*05a0*/  @P2 LDG.E.128 R12, desc[UR6][R26.64+0x1000] ;  /* 0x001000061a0c2981 */ /* 0x000168000c1e1d00 */
[----:B------:R0:W5:Y:S04]  /*05b0*/  @P1 LDG.E.128 R8, desc[UR6][R26.64+0x2000] ;  /* 0x002000061a081981 */ /* 0x000168000c1e1d00 */
[----:B------:R0:W5:Y:S04]  /*05c0*/  @P0 LDG.E.128 R4, desc[UR6][R26.64+0x3000] ;  /* 0x003000061a040981 */ /* 0x000168000c1e1d00 */
[----:B------:R0:W5:Y:S04]  /*05d0*/  @P3 LDG.E.128 R16, desc[UR6][R26.64] ;  /* 0x000000061a103981 */ /* 0x000168000c1e1d00 */
[----:B------:R0:W5:Y:S04]  /*05e0*/  @!P2 LDG.E.128 R12, desc[UR6][R24.64+0x1000] ;  /* 0x00100006180ca981 */ /* 0x000168000c1e1d00 */
[----:B------:R0:W5:Y:S04]  /*05f0*/  @!P1 LDG.E.128 R8, desc[UR6][R24.64+0x2000] ;  /* 0x0020000618089981 */ /* 0x000168000c1e1d00 */
[----:B------:R0:W5:Y:S01]  /*0600*/  @!P0 LDG.E.128 R4, desc[UR6][R24.64+0x3000] ;  /* 0x0030000618048981 */ /* 0x000162000c1e1d00 */
[----:B------:R-:W-:Y:S05]  /*0610*/  BRA `(.L_x_2) ;  /* 0x00000000006c7947 */ /* 0x000fea0003800000 */
.L_x_1:
[----:B------:R-:W0:Y:S01]  /*0620*/  LDCU.64 UR4, c[0x0][0x3a0] ;  /* 0x00007400ff0477ac */ /* 0x000e220008000a00 */
[----:B------:R-:W-:Y:S01]  /*0630*/  IADD3 R5, P0, P1, R5, R9, R8 ;  /* 0x0000000905057210 */ /* 0x000fe2000791e008 */
[----:B------:R-:W-:Y:S01]  /*0640*/  VIADD R8, R0, 0x100 ;  /* 0x0000010000087836 */ /* 0x000fe20000000000 */
[----:B------:R-:W-:Y:S01]  /*0650*/  IADD3 R6, P2, PT, R6, R0, RZ ;  /* 0x0000000006067210 */ /* 0x000fe20007f5e0ff */
[----:B------:R-:W-:Y:S01]  /*0660*/  VIADD R10, R0, 0x200 ;  /* 0x00000200000a7836 */ /* 0x000fe20000000000 */
[----:B------:R-:W-:Y:S01]  /*0670*/  IADD3.X R3, PT, PT, R14, R4, R3, P0, P1 ;  /* 0x000000040e037210 */ /* 0x000fe200007e2403 */
[----:B------:R-:W-:Y:S01]  /*0680*/  IMAD.IADD R4, R0, 0x1, -R21 ;  /* 0x0000000100047824 */ /* 0x000fe200078e0a15 */
[-C--:B------:R-:W-:Y:S01]  /*0690*/  ISETP.GE.AND P0, PT, R8, R21.reuse, PT ;  /* 0x000000150800720c */ /* 0x080fe20003f06270 */
[----:B------:R-:W-:Y:S01]  /*06a0*/  VIADD R12, R0, 0x300 ;  /* 0x00000300000c7836 */ /* 0x000fe20000000000 */
[----:B------:R-:W-:Y:S01]  /*06b0*/  ISETP.GE.AND P1, PT, R10, R21, PT ;  /* 0x000000150a00720c */ /* 0x000fe20003f26270 */
[----:B------:R-:W-:Y:S01]  /*06c0*/  IMAD.X R7, RZ, RZ, R7, P2 ;  /* 0x000000ffff077224 */ /* 0x000fe200010e0607 */
[----:B------:R-:W-:-:S02]  /*06d0*/  IADD3 R5, P4, PT, R4, R5, RZ ;  /* 0x0000000504057210 */ /* 0x000fc40007f9e0ff */
[-C--:B------:R-:W-:Y:S02]  /*06e0*/  ISETP.GE.AND P2, PT, R12, R21.reuse, PT ;  /* 0x000000150c00720c */ /* 0x080fe40003f46270 */
        /* <DEDUP_REMOVED lines=13> */
[----:B------:R1:W5:Y:S02]  /*07c0*/  @!P2 LDG.E.128 R4, desc[UR6][R24.64+0x3000] ;  /* 0x003000061804a981 */ /* 0x000364000c1e1d00 */
.L_x_2:
[----:B------:R-:W2:Y:S01]  /*07d0*/  S2R R20, SR_CgaCtaId ;  /* 0x0000000000147919 */ /* 0x000ea20000008800 */
[----:B------:R-:W-:-:S04]  /*07e0*/  MOV R3, 0x400 ;  /* 0x0000040000037802 */ /* 0x000fc80000000f00 */
[----:B--2---:R-:W-:-:S05]  /*07f0*/  LEA R3, R20, R3, 0x18 ;  /* 0x0000000314037211 */ /* 0x004fca00078ec0ff */
[----:B------:R-:W-:-:S05]  /*0800*/  IMAD R23, R0, 0x10, R3 ;  /* 0x0000001000177824 */ /* 0x000fca00078e0203 */
[----:B-----5:R2:W-:Y:S04]  /*0810*/  STS.128 [R23], R16 ;  /* 0x0000001017007388 */ /* 0x0205e80000000c00 */
[----:B------:R3:W-:Y:S04]  /*0820*/  STS.128 [R23+0x1000], R12 ;  /* 0x0010000c17007388 */ /* 0x0007e80000000c00 */
[----:B------:R-:W-:Y:S04]  /*0830*/  STS.128 [R23+0x2000], R8 ;  /* 0x0020000817007388 */ /* 0x000fe80000000c00 */
[----:B------:R4:W-:Y:S01]  /*0840*/  STS.128 [R23+0x3000], R4 ;  /* 0x0030000417007388 */ /* 0x0009e20000000c00 */
[----:B------:R-:W-:Y:S01]  /*0850*/  BAR.SYNC.DEFER_BLOCKING 0x0 ;  /* 0x0000000000007b1d */ /* 0x000fe20000010000 */
[----:B--2---:R-:W-:-:S07]  /*0860*/  IMAD.IADD R17, R21, 0x1, R22 ;  /* 0x0000000115117824 */ /* 0x004fce00078e0216 */
[----:B------:R-:W-:Y:S01]  /*0870*/  PREEXIT ;  /* 0x000000000000782d */ /* 0x000fe20000000000 */
[----:B------:R-:W-:Y:S01]  /*0880*/  IMAD.SHL.U32 R20, R0, 0x4, RZ ;  /* 0x0000000400147824 */ /* 0x000fe200078e00ff */
[----:B------:R-:W-:Y:S01]  /*0890*/  BSSY.RECONVERGENT B0, `(.L_x_3) ;  /* 0x000001e000007945 */ /* 0x000fe20003800200 */
[----:B---3--:R-:W-:-:S03]  /*08a0*/  IMAD R14, R21, 0x10, R3 ;  /* 0x00000010150e7824 */ /* 0x008fc600078e0203 */
[----:B------:R-:W-:-:S04]  /*08b0*/  VIMNMX R13, PT, PT, R17, R20, PT ;  /* 0x00000014110d7248 */ /* 0x000fc80003fe0100 */
[C---:B------:R-:W-:Y:S01]  /*08c0*/  ISETP.GE.AND P0, PT, R13.reuse, R22, PT ;  /* 0x000000160d00720c */ /* 0x040fe20003f06270 */
[----:B------:R-:W-:Y:S01]  /*08d0*/  IMAD.IADD R12, R13, 0x1, -R22 ;  /* 0x000000010d0c7824 */ /* 0x000fe200078e0a16 */
[----:B----4-:R-:W-:-:S04]  /*08e0*/  VIMNMX R5, PT, PT, R21, R13, PT ;  /* 0x0000000d15057248 */ /* 0x010fc80003fe0100 */
[----:B------:R-:W-:-:S04]  /*08f0*/  SEL R12, R12, RZ, P0 ;  /* 0x000000ff0c0c7207 */ /* 0x000fc80000000000 */
[----:B------:R-:W-:-:S13]  /*0900*/  ISETP.GE.AND P0, PT, R12, R5, PT ;  /* 0x000000050c00720c */ /* 0x000fda0003f06270 */
[----:B------:R-:W-:Y:S05]  /*0910*/  @P0 BRA `(.L_x_4) ;  /* 0x0000000000540947 */ /* 0x000fea0003800000 */
[----:B------:R-:W-:-:S07]  /*0920*/  IMAD.MOV.U32 R15, RZ, RZ, R5 ;  /* 0x000000ffff0f7224 */ /* 0x000fce00078e0005 */
.L_x_5:
[----:B------:R-:W-:Y:S01]  /*0930*/  IMAD.IADD R4, R15, 0x1, -R12 ;  /* 0x000000010f047824 */ /* 0x000fe200078e0a0c */
[----:B------:R-:W-:-:S04]  /*0940*/  PLOP3.LUT P2, PT, PT, PT, PT, 0x8, 0x80 ;  /* 0x000000000080781c */ /* 0x000fc80003f4e170 */
[----:B------:R-:W-:-:S04]  /*0950*/  LEA.HI R5, R4, R4, RZ, 0x1 ;  /* 0x0000000404057211 */ /* 0x000fc800078f08ff */
[----:B------:R-:W-:-:S04]  /*0960*/  LEA.HI.SX32 R16, R5, R12, 0x1f ;  /* 0x0000000c05107211 */ /* 0x000fc800078ffaff */
[----:B------:R-:W-:-:S05]  /*0970*/  LOP3.LUT R4, RZ, R16, RZ, 0x33, !PT ;  /* 0x00000010ff047212 */ /* 0x000fca00078e33ff */
[----:B------:R-:W-:Y:S02]  /*0980*/  IMAD.IADD R5, R13, 0x1, R4 ;  /* 0x000000010d057824 */ /* 0x000fe400078e0204 */
[----:B------:R-:W-:Y:S02]  /*0990*/  IMAD R4, R16, 0x10, R3 ;  /* 0x0000001010047824 */ /* 0x000fe400078e0203 */
[----:B------:R-:W-:-:S04]  /*09a0*/  IMAD R8, R5, 0x10, R14 ;  /* 0x0000001005087824 */ /* 0x000fc800078e020e */
[----:B------:R-:W-:Y:S04]  /*09b0*/  LDS.128 R4, [R4] ;  /* 0x0000000004047984 */ /* 0x000fe80000000c00 */
[----:B------:R-:W2:Y:S02]  /*09c0*/  LDS.128 R8, [R8] ;  /* 0x0000000008087984 */ /* 0x000ea40000000c00 */
[----:B--2---:R-:W-:-:S04]  /*09d0*/  ISETP.GE.U32.AND P1, PT, R8, R4, PT ;  /* 0x000000040800720c */ /* 0x004fc80003f26070 */
[----:B------:R-:W-:-:S13]  /*09e0*/  ISETP.GE.U32.AND.EX P1, PT, R9, R5, PT, P1 ;  /* 0x000000050900720c */ /* 0x000fda0003f26110 */
[----:B------:R-:W-:Y:S02]  /*09f0*/  @P1 ISETP.GE.U32.AND P0, PT, R10, R6, PT ;  /* 0x000000060a00120c */ /* 0x000fe40003f06070 */
[----:B------:R-:W-:Y:S02]  /*0a00*/  @P1 ISETP.NE.U32.AND P3, PT, R8, R4, PT ;  /* 0x000000040800120c */ /* 0x000fe40003f65070 */
[----:B------:R-:W-:-:S04]  /*0a10*/  @P1 ISETP.GE.U32.AND.EX P0, PT, R11, R7, PT, P0 ;  /* 0x000000070b00120c */ /* 0x000fc80003f06100 */
[----:B------:R-:W-:-:S04]  /*0a20*/  @P1 ISETP.NE.OR.EX P2, PT, R9, R5, P0, P3 ;  /* 0x000000050900120c */ /* 0x000fc80000745730 */
[----:B------:R-:W-:-:S09]  /*0a30*/  SEL R15, R15, R16, P2 ;  /* 0x000000100f0f7207 */ /* 0x000fd20001000000 */
[----:B------:R-:W-:-:S05]  /*0a40*/  @P2 VIADD R12, R16, 0x1 ;  /* 0x00000001100c2836 */ /* 0x000fca0000000000 */
[----:B------:R-:W-:-:S13]  /*0a50*/  ISETP.GE.AND P0, PT, R12, R15, PT ;  /* 0x0000000f0c00720c */ /* 0x000fda0003f06270 */
[----:B------:R-:W-:Y:S05]  /*0a60*/  @!P0 BRA `(.L_x_5) ;  /* 0xfffffffc00b08947 */ /* 0x000fea000383ffff */
.L_x_4:
[----:B------:R-:W-:Y:S05]  /*0a70*/  BSYNC.RECONVERGENT B0 ;  /* 0x0000000000007941 */ /* 0x000fea0003800200 */
.L_x_3:
[----:B------:R-:W-:Y:S01]  /*0a80*/  IMAD.IADD R13, R13, 0x1, -R12 ;  /* 0x000000010d0d7824 */ /* 0x000fe200078e0a0c */
[----:B------:R-:W-:Y:S01]  /*0a90*/  BSSY.RECONVERGENT B0, `(.L_x_6) ;  /* 0x0000011000007945 */ /* 0x000fe20003800200 */
[----:B------:R-:W-:Y:S01]  /*0aa0*/  IMAD R18, R12, 0x10, R3 ;  /* 0x000000100c127824 */ /* 0x000fe200078e0203 */
[----:B------:R-:W-:Y:S01]  /*0ab0*/  PLOP3.LUT P0, PT, PT, PT, PT, 0x8, 0x80 ;  /* 0x000000000080781c */ /* 0x000fe20003f0e170 */
[----:B------:R-:W-:Y:S02]  /*0ac0*/  IMAD R15, R13, 0x10, R14 ;  /* 0x000000100d0f7824 */ /* 0x000fe400078e020e */
[----:B------:R-:W-:Y:S01]  /*0ad0*/  IMAD.IADD R16, R21, 0x1, R13 ;  /* 0x0000000115107824 */ /* 0x000fe200078e020d */
[----:B------:R2:W3:Y:S04]  /*0ae0*/  LDS.128 R4, [R18] ;  /* 0x0000000012047984 */ /* 0x0004e80000000c00 */
[----:B------:R2:W4:Y:S01]  /*0af0*/  LDS.128 R8, [R15] ;  /* 0x000000000f087984 */ /* 0x0005220000000c00 */
[----:B------:R-:W-:-:S13]  /*0b00*/  ISETP.GE.AND P1, PT, R16, R17, PT ;  /* 0x000000111000720c */ /* 0x000fda0003f26270 */
[----:B--2---:R-:W-:Y:S05]  /*0b10*/  @P1 BRA `(.L_x_7) ;  /* 0x0000000000201947 */ /* 0x004fea0003800000 */
[----:B---34-:R-:W-:Y:S02]  /*0b20*/  ISETP.GE.U32.AND P1, PT, R8, R4, PT ;  /* 0x000000040800720c */ /* 0x018fe40003f26070 */
[----:B------:R-:W-:Y:S02]  /*0b30*/  PLOP3.LUT P0, PT, PT, PT, PT, 0x80, 0x8 ;  /* 0x000000000008781c */ /* 0x000fe40003f0f070 */
[----:B------:R-:W-:-:S04]  /*0b40*/  ISETP.GE.U32.AND.EX P1, PT, R9, R5, PT, P1 ;  /* 0x000000050900720c */ /* 0x000fc80003f26110 */
[----:B------:R-:W-:-:S13]  /*0b50*/  ISETP.GE.OR P1, PT, R12, R21, !P1 ;  /* 0x000000150c00720c */ /* 0x000fda0004f26670 */
[----:B------:R-:W-:Y:S02]  /*0b60*/  @!P1 ISETP.GE.U32.AND P2, PT, R10, R6, PT ;  /* 0x000000060a00920c */ /* 0x000fe40003f46070 */
[----:B------:R-:W-:Y:S02]  /*0b70*/  @!P1 ISETP.EQ.U32.AND P3, PT, R8, R4, PT ;  /* 0x000000040800920c */ /* 0x000fe40003f62070 */
[----:B------:R-:W-:-:S04]  /*0b80*/  @!P1 ISETP.GE.U32.AND.EX P2, PT, R11, R7, PT, P2 ;  /* 0x000000070b00920c */ /* 0x000fc80003f46120 */
[----:B------:R-:W-:-:S13]  /*0b90*/  @!P1 ISETP.EQ.AND.EX P0, PT, R9, R5, !P2, P3 ;  /* 0x000000050900920c */ /* 0x000fda0005702330 */
.L_x_7:
[----:B------:R-:W-:Y:S05]  /*0ba0*/  BSYNC.RECONVERGENT B0 ;  /* 0x0000000000007941 */ /* 0x000fea0003800200 */
.L_x_6:
[----:B------:R-:W-:Y:S01]  /*0bb0*/  VIADD R14, R16, 0x1 ;  /* 0x00000001100e7836 */ /* 0x000fe20000000000 */
[----:B------:R-:W-:Y:S01]  /*0bc0*/  BSSY.RECONVERGENT B0, `(.L_x_8) ;  /* 0x0000017000007945 */ /* 0x000fe20003800200 */
[----:B------:R-:W-:Y:S01]  /*0bd0*/  @!P0 IMAD.MOV R14, RZ, RZ, R16 ;  /* 0x000000ffff0e8224 */ /* 0x000fe200078e0210 */
[----:B---34-:R-:W-:Y:S01]  /*0be0*/  SEL R28, R10, R6, P0 ;  /* 0x000000060a1c7207 */ /* 0x018fe20000000000 */
[----:B------:R-:W-:Y:S01]  /*0bf0*/  VIADD R16, R12, 0x1 ;  /* 0x000000010c107836 */ /* 0x000fe20000000000 */
[----:B01----:R-:W-:Y:S01]  /*0c00*/  SEL R27, R11, R7, P0 ;  /* 0x000000070b1b7207 */ /* 0x003fe20000000000 */
[----:B------:R-:W-:Y:S01]  /*0c10*/  @P0 IMAD.MOV R16, RZ, RZ, R12 ;  /* 0x000000ffff100224 */ /* 0x000fe200078e020c */
[C---:B------:R-:W-:Y:S01]  /*0c20*/  ISETP.GE.AND P1, PT, R14.reuse, R17, PT ;  /* 0x000000110e00720c */ /* 0x040fe20003f26270 */
[----:B------:R-:W-:Y:S01]  /*0c30*/  VIADD R12, R14, 0x1 ;  /* 0x000000010e0c7836 */ /* 0x000fe20000000000 */
[----:B------:R-:W-:Y:S01]  /*0c40*/  SEL R26, R8, R4, P0 ;  /* 0x00000004081a7207 */ /* 0x000fe20000000000 */
[----:B------:R-:W-:Y:S01]  /*0c50*/  VIADD R22, R16, 0x1 ;  /* 0x0000000110167836 */ /* 0x000fe20000000000 */
[----:B------:R-:W-:-:S02]  /*0c60*/  SEL R25, R9, R5, P0 ;  /* 0x0000000509197207 */ /* 0x000fc40000000000 */
[----:B------:R0:W1:Y:S04]  /*0c70*/  @P0 LDS.128 R8, [R15+0x10] ;  /* 0x000010000f080984 */ /* 0x0000680000000c00 */
[----:B------:R0:W2:Y:S01]  /*0c80*/  @!P0 LDS.128 R4, [R18+0x10] ;  /* 0x0000100012048984 */ /* 0x0000a20000000c00 */
[----:B------:R-:W-:Y:S02]  /*0c90*/  PLOP3.LUT P0, PT, PT, PT, PT, 0x8, 0x80 ;  /* 0x000000000080781c */ /* 0x000fe40003f0e170 */
[----:B------:R-:W-:Y:S11]  /*0ca0*/  @P1 BRA `(.L_x_9) ;  /* 0x0000000000201947 */ /* 0x000ff60003800000 */
[----:B-12---:R-:W-:-:S04]  /*0cb0*/  ISETP.GE.U32.AND P0, PT, R8, R4, PT ;  /* 0x000000040800720c */ /* 0x006fc80003f06070 */
[----:B------:R-:W-:-:S04]  /*0cc0*/  ISETP.GE.U32.AND.EX P0, PT, R9, R5, PT, P0 ;  /* 0x000000050900720c */ /* 0x000fc80003f06100 */
[----:B------:R-:W-:-:S13]  /*0cd0*/  ISETP.GE.OR P1, PT, R16, R21, !P0 ;  /* 0x000000151000720c */ /* 0x000fda0004726670 */
[----:B------:R-:W-:Y:S02]  /*0ce0*/  @!P1 ISETP.GE.U32.AND P0, PT, R10, R6, PT ;  /* 0x000000060a00920c */ /* 0x000fe40003f06070 */
[----:B------:R-:W-:Y:S02]  /*0cf0*/  @!P1 ISETP.EQ.U32.AND P3, PT, R8, R4, PT ;  /* 0x000000040800920c */ /* 0x000fe40003f62070 */
[----:B------:R-:W-:Y:S02]  /*0d00*/  @!P1 ISETP.GE.U32.AND.EX P2, PT, R11, R7, PT, P0 ;  /* 0x000000070b00920c */ /* 0x000fe40003f46100 */
[----:B------:R-:W-:Y:S02]  /*0d10*/  PLOP3.LUT P0, PT, PT, PT, PT, 0x80, 0x8 ;  /* 0x000000000008781c */ /* 0x000fe40003f0f070 */
[----:B------:R-:W-:-:S13]  /*0d20*/  @!P1 ISETP.EQ.AND.EX P0, PT, R9, R5, !P2, P3 ;  /* 0x000000050900920c */ /* 0x000fda0005702330 */
.L_x_9:
[----:B------:R-:W-:Y:S05]  /*0d30*/  BSYNC.RECONVERGENT B0 ;  /* 0x0000000000007941 */ /* 0x000fea0003800200 */
.L_x_8:
[----:B------:R-:W-:Y:S01]  /*0d40*/  @!P0 IMAD.MOV R12, RZ, RZ, R14 ;  /* 0x000000ffff0c8224 */ /* 0x000fe200078e020e */
[----:B------:R-:W-:Y:S01]  /*0d50*/  BSSY.RECONVERGENT B0, `(.L_x_10) ;  /* 0x0000015000007945 */ /* 0x000fe20003800200 */
[----:B------:R-:W-:Y:S01]  /*0d60*/  @P0 IMAD.MOV R22, RZ, RZ, R16 ;  /* 0x000000ffff160224 */ /* 0x000fe200078e0210 */
[----:B-12---:R-:W-:Y:S01]  /*0d70*/  SEL R23, R10, R6, P0 ;  /* 0x000000060a177207 */ /* 0x006fe20000000000 */
[C-C-:B------:R-:W-:Y:S01]  /*0d80*/  @P0 IMAD R14, R12.reuse, 0x10, R3.reuse ;  /* 0x000000100c0e0824 */ /* 0x140fe200078e0203 */
[----:B------:R-:W-:Y:S01]  /*0d90*/  ISETP.GE.AND P1, PT, R12, R17, PT ;  /* 0x000000110c00720c */ /* 0x000fe20003f26270 */
[----:B------:R-:W-:Y:S01]  /*0da0*/  @!P0 IMAD R13, R22, 0x10, R3 ;  /* 0x00000010160d8824 */ /* 0x000fe200078e0203 */
[----:B------:R-:W-:Y:S02]  /*0db0*/  SEL R24, R11, R7, P0 ;  /* 0x000000070b187207 */ /* 0x000fe40000000000 */
[----:B------:R-:W-:Y:S02]  /*0dc0*/  SEL R3, R8, R4, P0 ;  /* 0x0000000408037207 */ /* 0x000fe40000000000 */
[----:B------:R-:W-:-:S02]  /*0dd0*/  SEL R16, R9, R5, P0 ;  /* 0x0000000509107207 */ /* 0x000fc40000000000 */
[----:B------:R1:W2:Y:S04]  /*0de0*/  @!P0 LDS.128 R4, [R13] ;  /* 0x000000000d048984 */ /* 0x0002a80000000c00 */
[----:B------:R1:W3:Y:S01]  /*0df0*/  @P0 LDS.128 R8, [R14] ;  /* 0x000000000e080984 */ /* 0x0002e20000000c00 */
[----:B------:R-:W-:Y:S01]  /*0e00*/  PLOP3.LUT P0, PT, PT, PT, PT, 0x8, 0x80 ;  /* 0x000000000080781c */ /* 0x000fe20003f0e170 */
[----:B------:R-:W-:-:S12]  /*0e10*/  @P1 BRA `(.L_x_11) ;  /* 0x0000000000201947 */ /* 0x000fd80003800000 */
[----:B--23--:R-:W-:-:S04]  /*0e20*/  ISETP.GE.U32.AND P0, PT, R8, R4, PT ;  /* 0x000000040800720c */ /* 0x00cfc80003f06070 */
[----:B------:R-:W-:-:S04]  /*0e30*/  ISETP.GE.U32.AND.EX P0, PT, R9, R5, PT, P0 ;  /* 0x000000050900720c */ /* 0x000fc80003f06100 */
[----:B------:R-:W-:-:S13]  /*0e40*/  ISETP.GE.OR P1, PT, R22, R21, !P0 ;  /* 0x000000151600720c */ /* 0x000fda0004726670 */
[----:B------:R-:W-:Y:S02]  /*0e50*/  @!P1 ISETP.GE.U32.AND P0, PT, R10, R6, PT ;  /* 0x000000060a00920c */ /* 0x000fe40003f06070 */
[----:B------:R-:W-:Y:S02]  /*0e60*/  @!P1 ISETP.EQ.U32.AND P3, PT, R8, R4, PT ;  /* 0x000000040800920c */ /* 0x000fe40003f62070 */
[----:B------:R-:W-:Y:S02]  /*0e70*/  @!P1 ISETP.GE.U32.AND.EX P2, PT, R11, R7, PT, P0 ;  /* 0x000000070b00920c */ /* 0x000fe40003f46100 */
[----:B------:R-:W-:Y:S02]  /*0e80*/  PLOP3.LUT P0, PT, PT, PT, PT, 0x80, 0x8 ;  /* 0x000000000008781c */ /* 0x000fe40003f0f070 */
[----:B------:R-:W-:-:S13]  /*0e90*/  @!P1 ISETP.EQ.AND.EX P0, PT, R9, R5, !P2, P3 ;  /* 0x000000050900920c */ /* 0x000fda0005702330 */
.L_x_11:
[----:B------:R-:W-:Y:S05]  /*0ea0*/  BSYNC.RECONVERGENT B0 ;  /* 0x0000000000007941 */ /* 0x000fea0003800200 */
.L_x_10:
[----:B------:R-:W4:Y:S01]  /*0eb0*/  S2UR UR5, SR_CgaCtaId ;  /* 0x00000000000579c3 */ /* 0x000f220000008800 */
[----:B------:R-:W-:Y:S01]  /*0ec0*/  UMOV UR4, 0x400 ;  /* 0x0000040000047882 */ /* 0x000fe20000000000 */
[----:B------:R-:W-:Y:S01]  /*0ed0*/  VIADD R19, R12, 0x1 ;  /* 0x000000010c137836 */ /* 0x000fe20000000000 */
[----:B-123--:R-:W-:Y:S01]  /*0ee0*/  SEL R14, R10, R6, P0 ;  /* 0x000000060a0e7207 */ /* 0x00efe20000000000 */
[----:B------:R-:W-:Y:S01]  /*0ef0*/  @!P0 IMAD.MOV R19, RZ, RZ, R12 ;  /* 0x000000ffff138224 */ /* 0x000fe200078e020c */
[----:B0-----:R-:W-:Y:S01]  /*0f00*/  SEL R15, R11, R7, P0 ;  /* 0x000000070b0f7207 */ /* 0x001fe20000000000 */
[----:B------:R-:W-:Y:S01]  /*0f10*/  VIADD R18, R22, 0x1 ;  /* 0x0000000116127836 */ /* 0x000fe20000000000 */
[----:B------:R-:W-:Y:S01]  /*0f20*/  SEL R12, R8, R4, P0 ;  /* 0x00000004080c7207 */ /* 0x000fe20000000000 */
[----:B------:R-:W-:Y:S01]  /*0f30*/  @P0 IMAD.MOV R18, RZ, RZ, R22 ;  /* 0x000000ffff120224 */ /* 0x000fe200078e0216 */
[----:B------:R-:W-:Y:S01]  /*0f40*/  ISETP.GE.AND P1, PT, R19, R17, PT ;  /* 0x000000111300720c */ /* 0x000fe20003f26270 */
[----:B------:R-:W-:Y:S01]  /*0f50*/  BSSY.RECONVERGENT B0, `(.L_x_12) ;  /* 0x0000013000007945 */ /* 0x000fe20003800200 */
[----:B------:R-:W-:Y:S01]  /*0f60*/  SEL R13, R9, R5, P0 ;  /* 0x00000005090d7207 */ /* 0x000fe20000000000 */
[----:B----4-:R-:W-:-:S06]  /*0f70*/  ULEA UR4, UR5, UR4, 0x18 ;  /* 0x0000000405047291 */ /* 0x010fcc000f8ec0ff */
[----:B------:R-:W-:-:S04]  /*0f80*/  @!P0 IMAD.U32 R22, RZ, RZ, UR4 ;  /* 0x00000004ff168e24 */ /* 0x000fc8000f8e00ff */
[----:B------:R-:W-:Y:S02]  /*0f90*/  @!P0 IMAD R29, R18, 0x10, R22 ;  /* 0x00000010121d8824 */ /* 0x000fe400078e0216 */
[----:B------:R-:W-:-:S03]  /*0fa0*/  @P0 IMAD.U32 R22, RZ, RZ, UR4 ;  /* 0x00000004ff160e24 */ /* 0x000fc6000f8e00ff */
[----:B------:R0:W1:Y:S01]  /*0fb0*/  @!P0 LDS.128 R4, [R29] ;  /* 0x000000001d048984 */ /* 0x0000620000000c00 */
[----:B------:R-:W-:-:S05]  /*0fc0*/  @P0 IMAD R29, R19, 0x10, R22 ;  /* 0x00000010131d0824 */ /* 0x000fca00078e0216 */
[----:B------:R0:W2:Y:S01]  /*0fd0*/  @P0 LDS.128 R8, [R29] ;  /* 0x000000001d080984 */ /* 0x0000a20000000c00 */
[----:B------:R-:W-:Y:S01]  /*0fe0*/  PLOP3.LUT P0, PT, PT, PT, PT, 0x8, 0x80 ;  /* 0x000000000080781c */ /* 0x000fe20003f0e170 */
[----:B------:R-:W-:-:S12]  /*0ff0*/  @P1 BRA `(.L_x_13) ;  /* 0x0000000000201947 */ /* 0x000fd80003800000 */
[----:B-12---:R-:W-:Y:S02]  /*1000*/  ISETP.GE.U32.AND P1, PT, R8, R4, PT ;  /* 0x000000040800720c */ /* 0x006fe40003f26070 */
[----:B------:R-:W-:Y:S02]  /*1010*/  PLOP3.LUT P0, PT, PT, PT, PT, 0x80, 0x8 ;  /* 0x000000000008781c */ /* 0x000fe40003f0f070 */
[----:B------:R-:W-:-:S04]  /*1020*/  ISETP.GE.U32.AND.EX P1, PT, R9, R5, PT, P1 ;  /* 0x000000050900720c */ /* 0x000fc80003f26110 */
[----:B------:R-:W-:-:S13]  /*1030*/  ISETP.GE.OR P1, PT, R18, R21, !P1 ;  /* 0x000000151200720c */ /* 0x000fda0004f26670 */
[----:B------:R-:W-:Y:S02]  /*1040*/  @!P1 ISETP.GE.U32.AND P2, PT, R10, R6, PT ;  /* 0x000000060a00920c */ /* 0x000fe40003f46070 */
[----:B------:R-:W-:Y:S02]  /*1050*/  @!P1 ISETP.EQ.U32.AND P3, PT, R8, R4, PT ;  /* 0x000000040800920c */ /* 0x000fe40003f62070 */
[----:B------:R-:W-:-:S04]  /*1060*/  @!P1 ISETP.GE.U32.AND.EX P2, PT, R11, R7, PT, P2 ;  /* 0x000000070b00920c */ /* 0x000fc80003f46120 */
[----:B------:R-:W-:-:S13]  /*1070*/  @!P1 ISETP.EQ.AND.EX P0, PT, R9, R5, !P2, P3 ;  /* 0x000000050900920c */ /* 0x000fda0005702330 */
.L_x_13:
[----:B------:R-:W-:Y:S05]  /*1080*/  BSYNC.RECONVERGENT B0 ;  /* 0x0000000000007941 */ /* 0x000fea0003800200 */
.L_x_12:
[----:B------:R-:W3:Y:S01]  /*1090*/  LDCU.U8 UR4, c[0x0][0x380] ;  /* 0x00007000ff0477ac */ /* 0x000ee20008000000 */
[----:B-12---:R-:W-:Y:S01]  /*10a0*/  SEL R21, R8, R4, P0 ;  /* 0x0000000408157207 */ /* 0x006fe20000000000 */
[----:B------:R-:W-:Y:S01]  /*10b0*/  IMAD.MOV.U32 R4, RZ, RZ, R26 ;  /* 0x000000ffff047224 */ /* 0x000fe200078e001a */
[----:B------:R-:W-:Y:S01]  /*10c0*/  SEL R17, R9, R5, P0 ;  /* 0x0000000509117207 */ /* 0x000fe20000000000 */
[----:B------:R-:W-:Y:S01]  /*10d0*/  IMAD.MOV.U32 R9, RZ, RZ, R16 ;  /* 0x000000ffff097224 */ /* 0x000fe200078e0010 */
[----:B------:R-:W-:Y:S01]  /*10e0*/  SEL R18, R10, R6, P0 ;  /* 0x000000060a127207 */ /* 0x000fe20000000000 */
[----:B------:R-:W-:Y:S01]  /*10f0*/  IMAD.MOV.U32 R6, RZ, RZ, R28 ;  /* 0x000000ffff067224 */ /* 0x000fe200078e001c */
[----:B------:R-:W-:Y:S01]  /*1100*/  SEL R19, R11, R7, P0 ;  /* 0x000000070b137207 */ /* 0x000fe20000000000 */
[----:B------:R-:W-:Y:S02]  /*1110*/  IMAD.MOV.U32 R7, RZ, RZ, R27 ;  /* 0x000000ffff077224 */ /* 0x000fe400078e001b */
[----:B------:R-:W-:-:S02]  /*1120*/  IMAD.MOV.U32 R5, RZ, RZ, R25 ;  /* 0x000000ffff057224 */ /* 0x000fc400078e0019 */
[----:B------:R-:W-:Y:S02]  /*1130*/  IMAD.MOV.U32 R10, RZ, RZ, R23 ;  /* 0x000000ffff0a7224 */ /* 0x000fe400078e0017 */
[----:B------:R-:W-:Y:S02]  /*1140*/  IMAD.MOV.U32 R11, RZ, RZ, R24 ;  /* 0x000000ffff0b7224 */ /* 0x000fe400078e0018 */
[----:B------:R-:W-:Y:S01]  /*1150*/  IMAD.MOV.U32 R8, RZ, RZ, R3 ;  /* 0x000000ffff087224 */ /* 0x000fe200078e0003 */
[----:B---3--:R-:W-:Y:S01]  /*1160*/  UPRMT UR4, UR4, 0x8880, URZ ;  /* 0x0000888004047896 */ /* 0x008fe200080000ff */
[----:B------:R-:W-:-:S03]  /*1170*/  IMAD.MOV.U32 R16, RZ, RZ, R21 ;  /* 0x000000ffff107224 */ /* 0x000fc600078e0015 */
[----:B------:R-:W-:Y:S01]  /*1180*/  UISETP.NE.AND UP0, UPT, UR4, URZ, UPT ;  /* 0x000000ff0400728c */ /* 0x000fe2000bf05270 */
[----:B------:R-:W-:Y:S08]  /*1190*/  BAR.SYNC.DEFER_BLOCKING 0x0 ;  /* 0x0000000000007b1d */ /* 0x000ff00000010000 */
[----:B------:R-:W-:Y:S05]  /*11a0*/  BRA.U !UP0, `(.L_x_14) ;  /* 0x0000000108647547 */ /* 0x000fea000b800000 */
[----:B------:R-:W1:Y:S01]  /*11b0*/  S2R R24, SR_LANEID ;  /* 0x0000000000187919 */ /* 0x000e620000000000 */
[----:B------:R-:W-:Y:S01]  /*11c0*/  LOP3.LUT R3, R20, 0xf80, RZ, 0xc0, !PT ;  /* 0x00000f8014037812 */ /* 0x000fe200078ec0ff */
[----:B------:R-:W2:Y:S03]  /*11d0*/  LDCU.64 UR4, c[0x0][0x3a0] ;  /* 0x00007400ff0477ac */ /* 0x000ea60008000a00 */
[----:B------:R-:W-:Y:S01]  /*11e0*/  LOP3.LUT R28, R3, 0x1f, R0, 0xf8, !PT ;  /* 0x0000001f031c7812 */ /* 0x000fe200078ef800 */
[----:B-1----:R-:W-:-:S04]  /*11f0*/  IMAD R21, R24, 0x4, R3 ;  /* 0x0000000418157824 */ /* 0x002fc800078e0203 */
[----:B0-----:R-:W-:-:S05]  /*1200*/  IMAD R29, R21, 0x10, R22 ;  /* 0x00000010151d7824 */ /* 0x001fca00078e0216 */
[----:B------:R0:W-:Y:S04]  /*1210*/  STS.128 [R29+0x20], R12 ;  /* 0x0000200c1d007388 */ /* 0x0001e80000000c00 */
[----:B------:R-:W-:Y:S04]  /*1220*/  STS.128 [R29], R4 ;  /* 0x000000041d007388 */ /* 0x000fe80000000c00 */
[----:B------:R-:W-:Y:S04]  /*1230*/  STS.128 [R29+0x10], R8 ;  /* 0x000010081d007388 */ /* 0x000fe80000000c00 */
[----:B------:R1:W-:Y:S01]  /*1240*/  STS.128 [R29+0x30], R16 ;  /* 0x000030101d007388 */ /* 0x0003e20000000c00 */
[----:B0-----:R-:W-:Y:S01]  /*1250*/  IMAD R14, R24, -0x30, R29 ;  /* 0xffffffd0180e7824 */ /* 0x001fe200078e021d */
[----:B------:R-:W-:-:S04]  /*1260*/  NOP ;  /* 0x0000000000007918 */ /* 0x000fc80000000000 */
[----:B------:R-:W0:Y:S04]  /*1270*/  LDS.128 R20, [R14] ;  /* 0x000000000e147984 */ /* 0x000e280000000c00 */
[----:B------:R-:W3:Y:S01]  /*1280*/  LDS.128 R24, [R14+0x200] ;  /* 0x000200000e187984 */ /* 0x000ee20000000c00 */
[----:B-1----:R-:W-:-:S03]  /*1290*/  IMAD.MOV.U32 R29, RZ, RZ, RZ ;  /* 0x000000ffff1d7224 */ /* 0x002fc600078e00ff */
[----:B------:R-:W1:Y:S01]  /*12a0*/  LDS.128 R4, [R14+0x400] ;  /* 0x000400000e047984 */ /* 0x000e620000000c00 */
[----:B------:R-:W-:-:S03]  /*12b0*/  IMAD.WIDE.U32 R2, R2, 0x400, R28 ;  /* 0x0000040002027825 */ /* 0x000fc600078e001c */
[----:B------:R-:W4:Y:S01]  /*12c0*/  LDS.128 R8, [R14+0x600] ;  /* 0x000600000e087984 */ /* 0x000f220000000c00 */
[----:B--2---:R-:W-:-:S04]  /*12d0*/  LEA R12, P0, R2, UR4, 0x4 ;  /* 0x00000004020c7c11 */ /* 0x004fc8000f8020ff */
[----:B------:R-:W-:-:S05]  /*12e0*/  LEA.HI.X R13, R2, UR5, R3, 0x4, P0 ;  /* 0x00000005020d7c11 */ /* 0x000fca00080f2403 */
[----:B0-----:R-:W-:Y:S04]  /*12f0*/  STG.E.128 desc[UR6][R12.64], R20 ;  /* 0x000000140c007986 */ /* 0x001fe8000c101d06 */
[----:B---3--:R-:W-:Y:S04]  /*1300*/  STG.E.128 desc[UR6][R12.64+0x200], R24 ;  /* 0x000200180c007986 */ /* 0x008fe8000c101d06 */
[----:B-1----:R-:W-:Y:S04]  /*1310*/  STG.E.128 desc[UR6][R12.64+0x400], R4 ;  /* 0x000400040c007986 */ /* 0x002fe8000c101d06 */
[----:B----4-:R-:W-:Y:S01]  /*1320*/  STG.E.128 desc[UR6][R12.64+0x600], R8 ;  /* 0x000600080c007986 */ /* 0x010fe2000c101d06 */
[----:B------:R-:W-:Y:S05]  /*1330*/  EXIT ;  /* 0x000000000000794d */ /* 0x000fea0003800000 */
.L_x_14:
[----:B------:R-:W1:Y:S01]  /*1340*/  S2R R24, SR_LANEID ;  /* 0x0000000000187919 */ /* 0x000e620000000000 */
[----:B------:R-:W-:Y:S01]  /*1350*/  LOP3.LUT R3, R20, 0xf80, RZ, 0xc0, !PT ;  /* 0x00000f8014037812 */ /* 0x000fe200078ec0ff */
[----:B------:R-:W2:Y:S01]  /*1360*/  LDCU.64 UR4, c[0x0][0x388] ;  /* 0x00007100ff0477ac */ /* 0x000ea20008000a00 */
[----:B------:R-:W-:Y:S01]  /*1370*/  LOP3.LUT R28, R0, 0x1f, RZ, 0xc0, !PT ;  /* 0x0000001f001c7812 */ /* 0x000fe200078ec0ff */
[----:B0-----:R-:W-:-:S04]  /*1380*/  IMAD.MOV.U32 R29, RZ, RZ, RZ ;  /* 0x000000ffff1d7224 */ /* 0x001fc800078e00ff */
[----:B------:R-:W-:-:S04]  /*1390*/  IMAD.WIDE.U32 R28, R2, 0x400, R28 ;  /* 0x00000400021c7825 */ /* 0x000fc800078e001c */
[----:B-1----:R-:W-:Y:S01]  /*13a0*/  IMAD R21, R24, 0x4, R3 ;  /* 0x0000000418157824 */ /* 0x002fe200078e0203 */
[----:B------:R-:W-:-:S03]  /*13b0*/  IADD3 R3, P0, PT, R3, R28, RZ ;  /* 0x0000001c03037210 */ /* 0x000fc60007f1e0ff */
[----:B------:R-:W-:Y:S02]  /*13c0*/  IMAD R21, R21, 0x10, R22 ;  /* 0x0000001015157824 */ /* 0x000fe400078e0216 */
[----:B------:R-:W-:Y:S01]  /*13d0*/  IMAD.X R28, RZ, RZ, R29, P0 ;  /* 0x000000ffff1c7224 */ /* 0x000fe200000e061d */
[C---:B--2---:R-:W-:Y:S02]  /*13e0*/  LEA R2, P0, R3.reuse, UR4, 0x4 ;  /* 0x0000000403027c11 */ /* 0x044fe4000f8020ff */
[----:B------:R0:W-:Y:S02]  /*13f0*/  STS.128 [R21+0x20], R12 ;  /* 0x0000200c15007388 */ /* 0x0001e40000000c00 */
[----:B------:R-:W-:Y:S02]  /*1400*/  LEA.HI.X R3, R3, UR5, R28, 0x4, P0 ;  /* 0x0000000503037c11 */ /* 0x000fe400080f241c */
[----:B------:R-:W-:Y:S04]  /*1410*/  STS.128 [R21], R4 ;  /* 0x0000000415007388 */ /* 0x000fe80000000c00 */
[----:B------:R-:W-:Y:S04]  /*1420*/  STS.128 [R21+0x10], R8 ;  /* 0x0000100815007388 */ /* 0x000fe80000000c00 */
[----:B------:R-:W-:Y:S01]  /*1430*/  STS.128 [R21+0x30], R16 ;  /* 0x0000301015007388 */ /* 0x000fe20000000c00 */
[----:B0-----:R-:W-:Y:S01]  /*1440*/  IMAD R12, R24, -0x30, R21 ;  /* 0xffffffd0180c7824 */ /* 0x001fe200078e0215 */
[----:B------:R-:W-:-:S04]  /*1450*/  NOP ;  /* 0x0000000000007918 */ /* 0x000fc80000000000 */
[----:B------:R-:W0:Y:S04]  /*1460*/  LDS.128 R20, [R12] ;  /* 0x000000000c147984 */ /* 0x000e280000000c00 */
[----:B------:R-:W1:Y:S04]  /*1470*/  LDS.128 R24, [R12+0x200] ;  /* 0x000200000c187984 */ /* 0x000e680000000c00 */
[----:B------:R-:W2:Y:S04]  /*1480*/  LDS.128 R4, [R12+0x400] ;  /* 0x000400000c047984 */ /* 0x000ea80000000c00 */
[----:B------:R-:W3:Y:S04]  /*1490*/  LDS.128 R8, [R12+0x600] ;  /* 0x000600000c087984 */ /* 0x000ee80000000c00 */
[----:B0-----:R-:W-:Y:S04]  /*14a0*/  STG.E.128 desc[UR6][R2.64], R20 ;  /* 0x0000001402007986 */ /* 0x001fe8000c101d06 */
[----:B-1----:R-:W-:Y:S04]  /*14b0*/  STG.E.128 desc[UR6][R2.64+0x200], R24 ;  /* 0x0002001802007986 */ /* 0x002fe8000c101d06 */
[----:B--2---:R-:W-:Y:S04]  /*14c0*/  STG.E.128 desc[UR6][R2.64+0x400], R4 ;  /* 0x0004000402007986 */ /* 0x004fe8000c101d06 */
[----:B---3--:R-:W-:Y:S01]  /*14d0*/  STG.E.128 desc[UR6][R2.64+0x600], R8 ;  /* 0x0006000802007986 */ /* 0x008fe2000c101d06 */
[----:B------:R-:W-:Y:S05]  /*14e0*/  EXIT ;  /* 0x000000000000794d */ /* 0x000fea0003800000 */
.L_x_0:
[----:B------:R-:W0:Y:S01]  /*14f0*/  LDC.64 R14, c[0x0][0x3b8] ;  /* 0x0000ee00ff0e7b82 */ /* 0x000e220000000a00 */
[----:B--2---:R-:W-:Y:S01]  /*1500*/  IADD3 R3, P2, PT, RZ, -R4, RZ ;  /* 0x80000004ff037210 */ /* 0x004fe20007f5e0ff */
[----:B------:R-:W1:Y:S06]  /*1510*/  LDCU.U8 UR4, c[0x0][0x380] ;  /* 0x00007000ff0477ac */ /* 0x000e6c0008000000 */
[----:B------:R-:W2:Y:S01]  /*1520*/  LDC.64 R10, c[0x0][0x398] ;  /* 0x0000e600ff0a7b82 */ /* 0x000ea20000000a00 */
[----:B0-----:R-:W-:-:S04]  /*1530*/  LEA R14, P0, R2, R14, 0x3 ;  /* 0x0000000e020e7211 */ /* 0x001fc800078018ff */
[----:B------:R-:W-:-:S05]  /*1540*/  LEA.HI.X R15, R2, R15, RZ, 0x3, P0 ;  /* 0x0000000f020f7211 */ /* 0x000fca00000f1cff */
[----:B------:R-:W3:Y:S04]  /*1550*/  LDG.E.64 R12, desc[UR6][R14.64+0x8] ;  /* 0x000008060e0c7981 */ /* 0x000ee8000c1e1b00 */
[----:B------:R0:W4:Y:S01]  /*1560*/  LDG.E.64 R6, desc[UR6][R14.64] ;  /* 0x000000060e067981 */ /* 0x000122000c1e1b00 */
[CC--:B------:R-:W-:Y:S01]  /*1570*/  LOP3.LUT R17, R3.reuse, R2.reuse, RZ, 0xc0, !PT ;  /* 0x0000000203117212 */ /* 0x0c0fe200078ec0ff */
[----:B-1----:R-:W-:Y:S01]  /*1580*/  UPRMT UR4, UR4, 0x8880, URZ ;  /* 0x0000888004047896 */ /* 0x002fe200080000ff */
[----:B------:R-:W-:Y:S01]  /*1590*/  LOP3.LUT R8, R3, R2, RZ, 0xfc, !PT ;  /* 0x0000000203087212 */ /* 0x000fe200078efcff */
[----:B------:R-:W-:Y:S01]  /*15a0*/  BSSY.RECONVERGENT B0, `(.L_x_15) ;  /* 0x0000087000007945 */ /* 0x000fe20003800200 */
[C---:B------:R-:W-:Y:S01]  /*15b0*/  SHF.L.U64.HI R3, R17.reuse, 0xa, RZ ;  /* 0x0000000a11037819 */ /* 0x040fe200000102ff */
[----:B------:R-:W-:Y:S01]  /*15c0*/  IMAD.SHL.U32 R9, R17, 0x400, RZ ;  /* 0x0000040011097824 */ /* 0x000fe200078e00ff */
[----:B------:R-:W-:Y:S01]  /*15d0*/  IADD3 R17, P3, PT, R2, -R17, RZ ;  /* 0x8000001102117210 */ /* 0x000fe20007f7e0ff */
[----:B------:R-:W-:Y:S01]  /*15e0*/  UISETP.NE.AND UP0, UPT, UR4, URZ, UPT ;  /* 0x000000ff0400728c */ /* 0x000fe2000bf05270 */
[----:B------:R-:W-:Y:S01]  /*15f0*/  ISETP.NE.U32.AND P0, PT, R8, -0x1, PT ;  /* 0xffffffff0800780c */ /* 0x000fe20003f05070 */
[--C-:B0-----:R-:W-:Y:S01]  /*1600*/  IMAD.X R15, RZ, RZ, ~R5.reuse, P2 ;  /* 0x000000ffff0f7224 */ /* 0x101fe200010e0e05 */
[C---:B------:R-:W-:Y:S01]  /*1610*/  SHF.L.U64.HI R8, R4.reuse, 0x9, R5 ;  /* 0x0000000904087819 */ /* 0x040fe20000010205 */
[----:B------:R-:W-:Y:S01]  /*1620*/  IMAD.SHL.U32 R4, R4, 0x200, RZ ;  /* 0x0000020004047824 */ /* 0x000fe200078e00ff */
[----:B--2---:R-:W-:Y:S01]  /*1630*/  IADD3 R5, P2, PT, -R9, R10, RZ ;  /* 0x0000000a09057210 */ /* 0x004fe20007f5e1ff */
[----:B------:R-:W-:Y:S01]  /*1640*/  IMAD.X R10, RZ, RZ, -0x1, P3 ;  /* 0xffffffffff0a7424 */ /* 0x000fe200018e06ff */
[----:B------:R-:W-:Y:S01]  /*1650*/  ISETP.NE.AND.EX P0, PT, R15, -0x1, PT, P0 ;  /* 0xffffffff0f00780c */ /* 0x000fe20003f05300 */
[----:B------:R-:W-:Y:S01]  /*1660*/  IMAD.MOV.U32 R14, RZ, RZ, 0x3ff ;  /* 0x000003ffff0e7424 */ /* 0x000fe200078e00ff */
[----:B------:R-:W-:Y:S01]  /*1670*/  LOP3.LUT R4, R4, 0xfffffc00, RZ, 0xc0, !PT ;  /* 0xfffffc0004047812 */ /* 0x000fe200078ec0ff */
[----:B------:R-:W-:Y:S01]  /*1680*/  IMAD.X R11, R11, 0x1, ~R3, P2 ;  /* 0x000000010b0b7824 */ /* 0x000fe200010e0e03 */
[----:B------:R-:W-:Y:S01]  /*1690*/  SHF.L.U64.HI R19, R17, 0xa, R10 ;  /* 0x0000000a11137819 */ /* 0x000fe2000001020a */
[----:B------:R-:W-:Y:S01]  /*16a0*/  ACQBULK ;  /* 0x000000000000782e */ /* 0x000fe20000000000 */
[----:B---3--:R-:W-:-:S05]  /*16b0*/  IADD3 R21, P1, PT, R12, -R9, RZ ;  /* 0x800000090c157210 */ /* 0x008fca0007f3e0ff */
[----:B------:R-:W-:Y:S01]  /*16c0*/  IMAD.X R12, R13, 0x1, ~R3, P1 ;  /* 0x000000010d0c7824 */ /* 0x000fe200008e0e03 */
[C---:B------:R-:W-:Y:S01]  /*16d0*/  ISETP.NE.U32.AND P1, PT, R17.reuse, -0x1, PT ;  /* 0xffffffff1100780c */ /* 0x040fe20003f25070 */
[----:B------:R-:W-:-:S03]  /*16e0*/  IMAD.SHL.U32 R13, R17, 0x400, RZ ;  /* 0x00000400110d7824 */ /* 0x000fc600078e00ff */
[----:B------:R-:W-:Y:S02]  /*16f0*/  ISETP.NE.AND.EX P2, PT, R10, -0x1, PT, P1 ;  /* 0xffffffff0a00780c */ /* 0x000fe40003f45310 */
[----:B------:R-:W-:Y:S02]  /*1700*/  ISETP.GT.U32.AND P1, PT, R5, R4, PT ;  /* 0x000000040500720c */ /* 0x000fe40003f24070 */
[----:B----4-:R-:W-:Y:S02]  /*1710*/  IADD3 R10, P3, PT, R6, -R9, RZ ;  /* 0x80000009060a7210 */ /* 0x010fe40007f7e0ff */
[----:B------:R-:W-:Y:S02]  /*1720*/  SEL R18, R14, 0x400, !P2 ;  /* 0x000004000e127807 */ /* 0x000fe40005000000 */
[----:B------:R-:W-:Y:S01]  /*1730*/  ISETP.GT.U32.AND.EX P1, PT, R11, R8, PT, P1 ;  /* 0x000000080b00720c */ /* 0x000fe20003f24110 */
[----:B------:R-:W-:Y:S01]  /*1740*/  IMAD.X R16, R7, 0x1, ~R3, P3 ;  /* 0x0000000107107824 */ /* 0x000fe200018e0e03 */
[----:B------:R-:W-:-:S02]  /*1750*/  IADD3 R14, P2, PT, -R10, R13, RZ ;  /* 0x0000000d0a0e7210 */ /* 0x000fc40007f5e1ff */
[----:B------:R-:W-:Y:S02]  /*1760*/  IADD3 R13, P3, P4, -R21, R18, R13 ;  /* 0x00000012150d7210 */ /* 0x000fe40007c7e10d */
[----:B------:R-:W-:Y:S01]  /*1770*/  SEL R17, R5, R4, P1 ;  /* 0x0000000405117207 */ /* 0x000fe20000800000 */
[----:B------:R-:W-:Y:S01]  /*1780*/  IMAD.X R16, R19, 0x1, ~R16, P2 ;  /* 0x0000000113107824 */ /* 0x000fe200010e0e10 */
[----:B------:R-:W-:Y:S02]  /*1790*/  IADD3.X R15, PT, PT, ~R12, RZ, R19, P3, P4 ;  /* 0x000000ff0c0f7210 */ /* 0x000fe40001fe8513 */
[----:B------:R-:W-:Y:S02]  /*17a0*/  SEL R19, R11, R8, P1 ;  /* 0x000000080b137207 */ /* 0x000fe40000800000 */
[----:B------:R-:W-:Y:S02]  /*17b0*/  IADD3 R17, P1, PT, R17, -R4, RZ ;  /* 0x8000000411117210 */ /* 0x000fe40007f3e0ff */
[----:B------:R-:W-:-:S02]  /*17c0*/  SEL R24, R4, R13, !P0 ;  /* 0x0000000d04187207 */ /* 0x000fc40004000000 */
[----:B------:R-:W-:Y:S01]  /*17d0*/  ISETP.LT.U32.AND P2, PT, R4, R5, PT ;  /* 0x000000050400720c */ /* 0x000fe20003f41070 */
[----:B------:R-:W-:Y:S01]  /*17e0*/  IMAD.X R13, R19, 0x1, ~R8, P1 ;  /* 0x00000001130d7824 */ /* 0x000fe200008e0e08 */
[----:B------:R-:W-:Y:S02]  /*17f0*/  SEL R12, R8, R15, !P0 ;  /* 0x0000000f080c7207 */ /* 0x000fe40004000000 */
[-C--:B------:R-:W-:Y:S02]  /*1800*/  ISETP.LT.U32.AND P1, PT, R14, R17.reuse, PT ;  /* 0x000000110e00720c */ /* 0x080fe40003f21070 */
[----:B------:R-:W-:Y:S02]  /*1810*/  ISETP.LT.U32.AND P3, PT, R24, R17, PT ;  /* 0x000000111800720c */ /* 0x000fe40003f61070 */
[----:B------:R-:W-:Y:S02]  /*1820*/  ISETP.LT.U32.AND.EX P2, PT, R8, R11, PT, P2 ;  /* 0x0000000b0800720c */ /* 0x000fe40003f41120 */
[----:B------:R-:W-:-:S02]  /*1830*/  ISETP.LT.U32.AND.EX P1, PT, R16, R13, PT, P1 ;  /* 0x0000000d1000720c */ /* 0x000fc40003f21110 */
[----:B------:R-:W-:Y:S02]  /*1840*/  ISETP.LT.U32.AND.EX P3, PT, R12, R13, PT, P3 ;  /* 0x0000000d0c00720c */ /* 0x000fe40003f61130 */
[----:B------:R-:W-:Y:S02]  /*1850*/  @!P0 SEL R21, R4, R5, P2 ;  /* 0x0000000504158207 */ /* 0x000fe40001000000 */
[-C--:B------:R-:W-:Y:S02]  /*1860*/  SEL R5, R14, R17.reuse, P1 ;  /* 0x000000110e057207 */ /* 0x080fe40000800000 */
[----:B------:R-:W-:Y:S01]  /*1870*/  SEL R24, R24, R17, P3 ;  /* 0x0000001118187207 */ /* 0x000fe20001800000 */
[----:B------:R-:W-:Y:S01]  /*1880*/  IMAD.IADD R21, R21, 0x1, -R10 ;  /* 0x0000000115157824 */ /* 0x000fe200078e0a0a */
[----:B------:R-:W-:-:S03]  /*1890*/  SEL R10, R16, R13, P1 ;  /* 0x0000000d100a7207 */ /* 0x000fc60000800000 */
[----:B------:R-:W-:Y:S01]  /*18a0*/  IMAD.IADD R24, R24, 0x1, -R5 ;  /* 0x0000000118187824 */ /* 0x000fe200078e0a05 */
[----:B------:R-:W-:Y:S06]  /*18b0*/  BRA.U !UP0, `(.L_x_16) ;  /* 0x0000000108ac7547 */ /* 0x000fec000b800000 */
[----:B------:R-:W-:Y:S01]  /*18c0*/  IADD3 R5, P0, P1, R5, R9, R4 ;  /* 0x0000000905057210 */ /* 0x000fe2000791e004 */
[----:B------:R-:W0:Y:S01]  /*18d0*/  LDCU.64 UR4, c[0x0][0x388] ;  /* 0x00007100ff0477ac */ /* 0x000e220008000a00 */
[----:B------:R-:W-:Y:S01]  /*18e0*/  IMAD.IADD R4, R0, 0x1, -R21 ;  /* 0x0000000100047824 */ /* 0x000fe200078e0a15 */
[----:B------:R-:W-:Y:S01]  /*18f0*/  IADD3 R6, P2, PT, R6, R0, RZ ;  /* 0x0000000006067210 */ /* 0x000fe20007f5e0ff */
[----:B------:R-:W-:Y:S01]  /*1900*/  BSSY.RECONVERGENT B1, `(.L_x_17) ;  /* 0x000000f000017945 */ /* 0x000fe20003800200 */
[----:B------:R-:W-:Y:S01]  /*1910*/  IADD3.X R9, PT, PT, R10, R3, R8, P0, P1 ;  /* 0x000000030a097210 */ /* 0x000fe200007e2408 */
[----:B------:R-:W-:Y:S01]  /*1920*/  IMAD.IADD R3, R21, 0x1, R24 ;  /* 0x0000000115037824 */ /* 0x000fe200078e0218 */
[----:B------:R-:W-:Y:S01]  /*1930*/  IADD3 R5, P0, PT, R4, R5, RZ ;  /* 0x0000000504057210 */ /* 0x000fe20007f1e0ff */
[----:B------:R-:W-:-:S03]  /*1940*/  IMAD.X R7, RZ, RZ, R7, P2 ;  /* 0x000000ffff077224 */ /* 0x000fc600010e0607 */
[----:B------:R-:W-:Y:S02]  /*1950*/  LEA.HI.X.SX32 R4, R4, R9, 0x1, P0 ;  /* 0x0000000904047211 */ /* 0x000fe400000f0eff */
[----:B------:R-:W-:Y:S02]  /*1960*/  ISETP.GE.AND P0, PT, R0, R3, PT ;  /* 0x000000030000720c */ /* 0x000fe40003f06270 */
[C---:B0-----:R-:W-:Y:S02]  /*1970*/  LEA R22, P1, R6.reuse, UR4, 0x4 ;  /* 0x0000000406167c11 */ /* 0x041fe4000f8220ff */
[C---:B------:R-:W-:Y:S02]  /*1980*/  LEA R26, P2, R5.reuse, UR4, 0x4 ;  /* 0x00000004051a7c11 */ /* 0x040fe4000f8420ff */
[----:B------:R-:W-:Y:S02]  /*1990*/  LEA.HI.X R23, R6, UR5, R7, 0x4, P1 ;  /* 0x0000000506177c11 */ /* 0x000fe400088f2407 */
[----:B------:R-:W-:-:S05]  /*19a0*/  LEA.HI.X R27, R5, UR5, R4, 0x4, P2 ;  /* 0x00000005051b7c11 */ /* 0x000fca00090f2404 */
[----:B------:R-:W-:Y:S05]  /*19b0*/  @P0 BRA `(.L_x_18) ;  /* 0x00000000000c0947 */ /* 0x000fea0003800000 */
[----:B------:R-:W-:-:S13]  /*19c0*/  ISETP.GE.AND P0, PT, R0, R21, PT ;  /* 0x000000150000720c */ /* 0x000fda0003f06270 */
[----:B------:R0:W5:Y:S04]  /*19d0*/  @!P0 LDG.E.128 R4, desc[UR6][R22.64] ;  /* 0x0000000616048981 */ /* 0x000168000c1e1d00 */
[----:B------:R0:W5:Y:S02]  /*19e0*/  @P0 LDG.E.128 R4, desc[UR6][R26.64] ;  /* 0x000000061a040981 */ /* 0x000164000c1e1d00 */
.L_x_18:
[----:B------:R-:W-:Y:S05]  /*19f0*/  BSYNC.RECONVERGENT B1 ;  /* 0x0000000000017941 */ /* 0x000fea0003800200 */
.L_x_17:
[----:B------:R-:W-:Y:S01]  /*1a00*/  VIADD R8, R0, 0x100 ;  /* 0x0000010000087836 */ /* 0x000fe20000000000 */
[----:B------:R-:W-:Y:S04]  /*1a10*/  BSSY.RECONVERGENT B1, `(.L_x_19) ;  /* 0x0000006000017945 */ /* 0x000fe80003800200 */
[----:B------:R-:W-:-:S13]  /*1a20*/  ISETP.GE.AND P0, PT, R8, R3, PT ;  /* 0x000000030800720c */ /* 0x000fda0003f06270 */
[----:B------:R-:W-:Y:S05]  /*1a30*/  @P0 BRA `(.L_x_20) ;  /* 0x00000000000c0947 */ /* 0x000fea0003800000 */
[----:B------:R-:W-:-:S13]  /*1a40*/  ISETP.GE.AND P0, PT, R8, R21, PT ;  /* 0x000000150800720c */ /* 0x000fda0003f06270 */
[----:B------:R1:W5:Y:S04]  /*1a50*/  @P0 LDG.E.128 R8, desc[UR6][R26.64+0x1000] ;  /* 0x001000061a080981 */ /* 0x000368000c1e1d00 */
[----:B------:R1:W5:Y:S02]  /*1a60*/  @!P0 LDG.E.128 R8, desc[UR6][R22.64+0x1000] ;  /* 0x0010000616088981 */ /* 0x000364000c1e1d00 */
.L_x_20:
[----:B------:R-:W-:Y:S05]  /*1a70*/  BSYNC.RECONVERGENT B1 ;  /* 0x0000000000017941 */ /* 0x000fea0003800200 */
.L_x_19:
[----:B------:R-:W-:Y:S01]  /*1a80*/  VIADD R12, R0, 0x200 ;  /* 0x00000200000c7836 */ /* 0x000fe20000000000 */
[----:B------:R-:W-:Y:S04]  /*1a90*/  BSSY.RECONVERGENT B1, `(.L_x_21) ;  /* 0x0000006000017945 */ /* 0x000fe80003800200 */
[----:B------:R-:W-:-:S13]  /*1aa0*/  ISETP.GE.AND P0, PT, R12, R3, PT ;  /* 0x000000030c00720c */ /* 0x000fda0003f06270 */
[----:B------:R-:W-:Y:S05]  /*1ab0*/  @P0 BRA `(.L_x_22) ;  /* 0x00000000000c0947 */ /* 0x000fea0003800000 */
[----:B------:R-:W-:-:S13]  /*1ac0*/  ISETP.GE.AND P0, PT, R12, R21, PT ;  /* 0x000000150c00720c */ /* 0x000fda0003f06270 */
[----:B------:R2:W5:Y:S04]  /*1ad0*/  @P0 LDG.E.128 R12, desc[UR6][R26.64+0x2000] ;  /* 0x002000061a0c0981 */ /* 0x000568000c1e1d00 */
[----:B------:R2:W5:Y:S02]  /*1ae0*/  @!P0 LDG.E.128 R12, desc[UR6][R22.64+0x2000] ;  /* 0x00200006160c8981 */ /* 0x000564000c1e1d00 */
.L_x_22:
[----:B------:R-:W-:Y:S05]  /*1af0*/  BSYNC.RECONVERGENT B1 ;  /* 0x0000000000017941 */ /* 0x000fea0003800200 */
.L_x_21:
[----:B------:R-:W-:-:S05]  /*1b00*/  VIADD R16, R0, 0x300 ;  /* 0x0000030000107836 */ /* 0x000fca0000000000 */
[----:B------:R-:W-:-:S13]  /*1b10*/  ISETP.GE.AND P0, PT, R16, R3, PT ;  /* 0x000000031000720c */ /* 0x000fda0003f06270 */
[----:B------:R-:W-:Y:S05]  /*1b20*/  @P0 BRA `(.L_x_23) ;  /* 0x0000000000b80947 */ /* 0x000fea0003800000 */
[----:B------:R-:W-:-:S13]  /*1b30*/  ISETP.GE.AND P0, PT, R16, R21, PT ;  /* 0x000000151000720c */ /* 0x000fda0003f06270 */
[----:B------:R4:W5:Y:S04]  /*1b40*/  @P0 LDG.E.128 R16, desc[UR6][R26.64+0x3000] ;  /* 0x003000061a100981 */ /* 0x000968000c1e1d00 */
[----:B------:R4:W5:Y:S01]  /*1b50*/  @!P0 LDG.E.128 R16, desc[UR6][R22.64+0x3000] ;  /* 0x0030000616108981 */ /* 0x000962000c1e1d00 */
[----:B------:R-:W-:Y:S05]  /*1b60*/  BRA `(.L_x_23) ;  /* 0x0000000000a87947 */ /* 0x000fea0003800000 */
.L_x_16:
[----:B------:R-:W0:Y:S01]  /*1b70*/  LDCU.64 UR4, c[0x0][0x3a0] ;  /* 0x00007400ff0477ac */ /* 0x000e220008000a00 */
[----:B------:R-:W-:Y:S01]  /*1b80*/  IADD3 R4, P0, P1, R5, R9, R4 ;  /* 0x0000000905047210 */ /* 0x000fe2000791e004 */
[----:B------:R-:W-:Y:S01]  /*1b90*/  IMAD.IADD R9, R0, 0x1, -R21 ;  /* 0x0000000100097824 */ /* 0x000fe200078e0a15 */
[----:B------:R-:W-:Y:S01]  /*1ba0*/  IADD3 R5, P2, PT, R6, R0, RZ ;  /* 0x0000000006057210 */ /* 0x000fe20007f5e0ff */
[----:B------:R-:W-:Y:S01]  /*1bb0*/  BSSY.RECONVERGENT B1, `(.L_x_24) ;  /* 0x000000f000017945 */ /* 0x000fe20003800200 */
[----:B------:R-:W-:Y:S01]  /*1bc0*/  IADD3.X R8, PT, PT, R10, R3, R8, P0, P1 ;  /* 0x000000030a087210 */ /* 0x000fe200007e2408 */
[----:B------:R-:W-:Y:S01]  /*1bd0*/  IMAD.IADD R3, R21, 0x1, R24 ;  /* 0x0000000115037824 */ /* 0x000fe200078e0218 */
[----:B------:R-:W-:Y:S01]  /*1be0*/  IADD3 R4, P0, PT, R9, R4, RZ ;  /* 0x0000000409047210 */ /* 0x000fe20007f1e0ff */
[----:B------:R-:W-:-:S03]  /*1bf0*/  IMAD.X R6, RZ, RZ, R7, P2 ;  /* 0x000000ffff067224 */ /* 0x000fc600010e0607 */
[----:B------:R-:W-:Y:S02]  /*1c00*/  ISETP.GE.AND P2, PT, R0, R3, PT ;  /* 0x000000030000720c */ /* 0x000fe40003f46270 */
[----:B------:R-:W-:Y:S02]  /*1c10*/  LEA.HI.X.SX32 R9, R9, R8, 0x1, P0 ;  /* 0x0000000809097211 */ /* 0x000fe400000f0eff */
[C---:B0-----:R-:W-:Y:S02]  /*1c20*/  LEA R22, P0, R5.reuse, UR4, 0x4 ;  /* 0x0000000405167c11 */ /* 0x041fe4000f8020ff */
[C---:B------:R-:W-:Y:S02]  /*1c30*/  LEA R26, P1, R4.reuse, UR4, 0x4 ;  /* 0x00000004041a7c11 */ /* 0x040fe4000f8220ff */
[----:B------:R-:W-:Y:S02]  /*1c40*/  LEA.HI.X R23, R5, UR5, R6, 0x4, P0 ;  /* 0x0000000505177c11 */ /* 0x000fe400080f2406 */
[----:B------:R-:W-:-:S03]  /*1c50*/  LEA.HI.X R27, R4, UR5, R9, 0x4, P1 ;  /* 0x00000005041b7c11 */ /* 0x000fc600088f2409 */
[----:B------:R-:W-:Y:S06]  /*1c60*/  @P2 BRA `(.L_x_25) ;  /* 0x00000000000c2947 */ /* 0x000fec0003800000 */
[----:B------:R-:W-:-:S13]  /*1c70*/  ISETP.GE.AND P0, PT, R0, R21, PT ;  /* 0x000000150000720c */ /* 0x000fda0003f06270 */
[----:B------:R0:W5:Y:S04]  /*1c80*/  @!P0 LDG.E.128 R4, desc[UR6][R22.64] ;  /* 0x0000000616048981 */ /* 0x000168000c1e1d00 */
[----:B------:R0:W5:Y:S02]  /*1c90*/  @P0 LDG.E.128 R4, desc[UR6][R26.64] ;  /* 0x000000061a040981 */ /* 0x000164000c1e1d00 */
.L_x_25:
[----:B------:R-:W-:Y:S05]  /*1ca0*/  BSYNC.RECONVERGENT B1 ;  /* 0x0000000000017941 */ /* 0x000fea0003800200 */
.L_x_24:
[----:B------:R-:W-:Y:S01]  /*1cb0*/  VIADD R8, R0, 0x100 ;  /* 0x0000010000087836 */ /* 0x000fe20000000000 */
[----:B------:R-:W-:Y:S04]  /*1cc0*/  BSSY.RECONVERGENT B1, `(.L_x_26) ;  /* 0x0000006000017945 */ /* 0x000fe80003800200 */
[----:B------:R-:W-:-:S13]  /*1cd0*/  ISETP.GE.AND P0, PT, R8, R3, PT ;  /* 0x000000030800720c */ /* 0x000fda0003f06270 */
[----:B------:R-:W-:Y:S05]  /*1ce0*/  @P0 BRA `(.L_x_27) ;  /* 0x00000000000c0947 */ /* 0x000fea0003800000 */
[----:B------:R-:W-:-:S13]  /*1cf0*/  ISETP.GE.AND P0, PT, R8, R21, PT ;  /* 0x000000150800720c */ /* 0x000fda0003f06270 */
[----:B------:R1:W5:Y:S04]  /*1d00*/  @P0 LDG.E.128 R8, desc[UR6][R26.64+0x1000] ;  /* 0x001000061a080981 */ /* 0x000368000c1e1d00 */
[----:B------:R1:W5:Y:S02]  /*1d10*/  @!P0 LDG.E.128 R8, desc[UR6][R22.64+0x1000] ;  /* 0x0010000616088981 */ /* 0x000364000c1e1d00 */
.L_x_27:
[----:B------:R-:W-:Y:S05]  /*1d20*/  BSYNC.RECONVERGENT B1 ;  /* 0x0000000000017941 */ /* 0x000fea0003800200 */
.L_x_26:
[----:B------:R-:W-:Y:S01]  /*1d30*/  VIADD R12, R0, 0x200 ;  /* 0x00000200000c7836 */ /* 0x000fe20000000000 */
[----:B------:R-:W-:Y:S04]  /*1d40*/  BSSY.RECONVERGENT B1, `(.L_x_28) ;  /* 0x0000006000017945 */ /* 0x000fe80003800200 */
[----:B------:R-:W-:-:S13]  /*1d50*/  ISETP.GE.AND P0, PT, R12, R3, PT ;  /* 0x000000030c00720c */ /* 0x000fda0003f06270 */
[----:B------:R-:W-:Y:S05]  /*1d60*/  @P0 BRA `(.L_x_29) ;  /* 0x00000000000c0947 */ /* 0x000fea0003800000 */
[----:B------:R-:W-:-:S13]  /*1d70*/  ISETP.GE.AND P0, PT, R12, R21, PT ;  /* 0x000000150c00720c */ /* 0x000fda0003f06270 */
[----:B------:R2:W5:Y:S04]  /*1d80*/  @P0 LDG.E.128 R12, desc[UR6][R26.64+0x2000] ;  /* 0x002000061a0c0981 */ /* 0x000568000c1e1d00 */
[----:B------:R2:W5:Y:S02]  /*1d90*/  @!P0 LDG.E.128 R12, desc[UR6][R22.64+0x2000] ;  /* 0x00200006160c8981 */ /* 0x000564000c1e1d00 */
.L_x_29:
[----:B------:R-:W-:Y:S05]  /*1da0*/  BSYNC.RECONVERGENT B1 ;  /* 0x0000000000017941 */ /* 0x000fea0003800200 */
.L_x_28:
[----:B------:R-:W-:-:S05]  /*1db0*/  VIADD R16, R0, 0x300 ;  /* 0x0000030000107836 */ /* 0x000fca0000000000 */
[----:B------:R-:W-:-:S13]  /*1dc0*/  ISETP.GE.AND P0, PT, R16, R3, PT ;  /* 0x000000031000720c */ /* 0x000fda0003f06270 */
[----:B------:R-:W-:Y:S05]  /*1dd0*/  @P0 BRA `(.L_x_23) ;  /* 0x00000000000c0947 */ /* 0x000fea0003800000 */
[----:B------:R-:W-:-:S13]  /*1de0*/  ISETP.GE.AND P0, PT, R16, R21, PT ;  /* 0x000000151000720c */ /* 0x000fda0003f06270 */
[----:B------:R3:W5:Y:S04]  /*1df0*/  @P0 LDG.E.128 R16, desc[UR6][R26.64+0x3000] ;  /* 0x003000061a100981 */ /* 0x000768000c1e1d00 */
[----:B------:R3:W5:Y:S02]  /*1e00*/  @!P0 LDG.E.128 R16, desc[UR6][R22.64+0x3000] ;  /* 0x0030000616108981 */ /* 0x000764000c1e1d00 */
.L_x_23:
[----:B------:R-:W-:Y:S05]  /*1e10*/  BSYNC.RECONVERGENT B0 ;  /* 0x0000000000007941 */ /* 0x000fea0003800200 */
.L_x_15:
[----:B01234-:R-:W0:Y:S01]  /*1e20*/  S2R R23, SR_CgaCtaId ;  /* 0x0000000000177919 */ /* 0x01fe220000008800 */
[----:B------:R-:W-:-:S04]  /*1e30*/  MOV R22, 0x400 ;  /* 0x0000040000167802 */ /* 0x000fc80000000f00 */
[----:B0-----:R-:W-:-:S05]  /*1e40*/  LEA R22, R23, R22, 0x18 ;  /* 0x0000001617167211 */ /* 0x001fca00078ec0ff */
[----:B------:R-:W-:-:S05]  /*1e50*/  IMAD R23, R0, 0x10, R22 ;  /* 0x0000001000177824 */ /* 0x000fca00078e0216 */
[----:B-----5:R-:W-:Y:S04]  /*1e60*/  STS.128 [R23], R4 ;  /* 0x0000000417007388 */ /* 0x020fe80000000c00 */
[----:B------:R-:W-:Y:S04]  /*1e70*/  STS.128 [R23+0x1000], R8 ;  /* 0x0010000817007388 */ /* 0x000fe80000000c00 */
[----:B------:R0:W-:Y:S04]  /*1e80*/  STS.128 [R23+0x2000], R12 ;  /* 0x0020000c17007388 */ /* 0x0001e80000000c00 */
[----:B------:R1:W-:Y:S01]  /*1e90*/  STS.128 [R23+0x3000], R16 ;  /* 0x0030001017007388 */ /* 0x0003e20000000c00 */
[----:B------:R-:W-:Y:S01]  /*1ea0*/  BAR.SYNC.DEFER_BLOCKING 0x0 ;  /* 0x0000000000007b1d */ /* 0x000fe20000010000 */
[----:B------:R-:W-:-:S07]  /*1eb0*/  IMAD.SHL.U32 R20, R0, 0x4, RZ ;  /* 0x0000000400147824 */ /* 0x000fce00078e00ff */
[----:B------:R-:W-:Y:S01]  /*1ec0*/  PREEXIT ;  /* 0x000000000000782d */ /* 0x000fe20000000000 */
[----:B------:R-:W-:Y:S01]  /*1ed0*/  BSSY.RECONVERGENT B0, `(.L_x_30) ;  /* 0x000001e000007945 */ /* 0x000fe20003800200 */
[----:B0-----:R-:W-:Y:S01]  /*1ee0*/  IMAD R14, R21, 0x10, R22 ;  /* 0x00000010150e7824 */ /* 0x001fe200078e0216 */
[----:B------:R-:W-:-:S04]  /*1ef0*/  VIMNMX R13, PT, PT, R20, R3, PT ;  /* 0x00000003140d7248 */ /* 0x000fc80003fe0100 */
[C---:B------:R-:W-:Y:S01]  /*1f00*/  ISETP.GE.AND P0, PT, R13.reuse, R24, PT ;  /* 0x000000180d00720c */ /* 0x040fe20003f06270 */
[----:B------:R-:W-:Y:S01]  /*1f10*/  IMAD.IADD R12, R13, 0x1, -R24 ;  /* 0x000000010d0c7824 */ /* 0x000fe200078e0a18 */
[----:B------:R-:W-:-:S04]  /*1f20*/  VIMNMX R5, PT, PT, R21, R13, PT ;  /* 0x0000000d15057248 */ /* 0x000fc80003fe0100 */
[----:B------:R-:W-:-:S04]  /*1f30*/  SEL R12, R12, RZ, P0 ;  /* 0x000000ff0c0c7207 */ /* 0x000fc80000000000 */
[----:B------:R-:W-:-:S13]  /*1f40*/  ISETP.GE.AND P0, PT, R12, R5, PT ;  /* 0x000000050c00720c */ /* 0x000fda0003f06270 */
[----:B-1----:R-:W-:Y:S05]  /*1f50*/  @P0 BRA `(.L_x_31) ;  /* 0x0000000000540947 */ /* 0x002fea0003800000 */
[----:B------:R-:W-:-:S07]  /*1f60*/  IMAD.MOV.U32 R15, RZ, RZ, R5 ;  /* 0x000000ffff0f7224 */ /* 0x000fce00078e0005 */
.L_x_32:
        /* <DEDUP_REMOVED lines=9> */
[----:B------:R-:W0:Y:S02]  /*2000*/  LDS.128 R8, [R8] ;  /* 0x0000000008087984 */ /* 0x000e240000000c00 */
[----:B0-----:R-:W-:-:S04]  /*2010*/  ISETP.GE.U32.AND P1, PT, R8, R4, PT ;  /* 0x000000040800720c */ /* 0x001fc80003f26070 */
        /* <DEDUP_REMOVED lines=9> */
.L_x_31:
[----:B------:R-:W-:Y:S05]  /*20b0*/  BSYNC.RECONVERGENT B0 ;  /* 0x0000000000007941 */ /* 0x000fea0003800200 */
.L_x_30:
[----:B------:R-:W-:Y:S01]  /*20c0*/  IMAD.IADD R13, R13, 0x1, -R12 ;  /* 0x000000010d0d7824 */ /* 0x000fe200078e0a0c */
[----:B------:R-:W-:Y:S01]  /*20d0*/  BSSY.RECONVERGENT B0, `(.L_x_33) ;  /* 0x0000011000007945 */ /* 0x000fe20003800200 */
[----:B------:R-:W-:Y:S01]  /*20e0*/  IMAD R17, R12, 0x10, R22 ;  /* 0x000000100c117824 */ /* 0x000fe200078e0216 */
[----:B------:R-:W-:Y:S01]  /*20f0*/  PLOP3.LUT P0, PT, PT, PT, PT, 0x8, 0x80 ;  /* 0x000000000080781c */ /* 0x000fe20003f0e170 */
[----:B------:R-:W-:Y:S02]  /*2100*/  IMAD R15, R13, 0x10, R14 ;  /* 0x000000100d0f7824 */ /* 0x000fe400078e020e */
[----:B------:R-:W-:Y:S01]  /*2110*/  IMAD.IADD R16, R21, 0x1, R13 ;  /* 0x0000000115107824 */ /* 0x000fe200078e020d */
[----:B------:R0:W1:Y:S04]  /*2120*/  LDS.128 R4, [R17] ;  /* 0x0000000011047984 */ /* 0x0000680000000c00 */
[----:B------:R0:W2:Y:S01]  /*2130*/  LDS.128 R8, [R15] ;  /* 0x000000000f087984 */ /* 0x0000a20000000c00 */
[----:B------:R-:W-:-:S13]  /*2140*/  ISETP.GE.AND P1, PT, R16, R3, PT ;  /* 0x000000031000720c */ /* 0x000fda0003f26270 */
[----:B0-----:R-:W-:Y:S05]  /*2150*/  @P1 BRA `(.L_x_34) ;  /* 0x0000000000201947 */ /* 0x001fea0003800000 */
        /* <DEDUP_REMOVED lines=8> */
.L_x_34:
[----:B------:R-:W-:Y:S05]  /*21e0*/  BSYNC.RECONVERGENT B0 ;  /* 0x0000000000007941 */ /* 0x000fea0003800200 */
.L_x_33:
[----:B------:R-:W-:Y:S01]  /*21f0*/  VIADD R14, R16, 0x1 ;  /* 0x00000001100e7836 */ /* 0x000fe20000000000 */
[----:B------:R-:W-:Y:S01]  /*2200*/  BSSY.RECONVERGENT B0, `(.L_x_35) ;  /* 0x0000017000007945 */ /* 0x000fe20003800200 */
[----:B------:R-:W-:Y:S01]  /*2210*/  @!P0 IMAD.MOV R14, RZ, RZ, R16 ;  /* 0x000000ffff0e8224 */ /* 0x000fe200078e0210 */
[----:B-12---:R-:W-:Y:S01]  /*2220*/  SEL R29, R10, R6, P0 ;  /* 0x000000060a1d7207 */ /* 0x006fe20000000000 */
[----:B------:R-:W-:Y:S01]  /*2230*/  VIADD R16, R12, 0x1 ;  /* 0x000000010c107836 */ /* 0x000fe20000000000 */
[----:B------:R-:W-:Y:S01]  /*2240*/  SEL R27, R11, R7, P0 ;  /* 0x000000070b1b7207 */ /* 0x000fe20000000000 */
        /* <DEDUP_REMOVED lines=18> */
.L_x_36:
[----:B------:R-:W-:Y:S05]  /*2370*/  BSYNC.RECONVERGENT B0 ;  /* 0x0000000000007941 */ /* 0x000fea0003800200 */
.L_x_35:
[----:B------:R-:W-:Y:S01]  /*2380*/  @!P0 IMAD.MOV R12, RZ, RZ, R14 ;  /* 0x000000ffff0c8224 */ /* 0x000fe200078e020e */
[----:B------:R-:W-:Y:S01]  /*2390*/  BSSY.RECONVERGENT B0, `(.L_x_37) ;  /* 0x0000015000007945 */ /* 0x000fe20003800200 */
[----:B------:R-:W-:Y:S01]  /*23a0*/  @P0 IMAD.MOV R13, RZ, RZ, R16 ;  /* 0x000000ffff0d0224 */ /* 0x000fe200078e0210 */
[----:B-12---:R-:W-:Y:S01]  /*23b0*/  SEL R23, R10, R6, P0 ;  /* 0x000000060a177207 */ /* 0x006fe20000000000 */
[C-C-:B0-----:R-:W-:Y:S01]  /*23c0*/  @P0 IMAD R15, R12.reuse, 0x10, R22.reuse ;  /* 0x000000100c0f0824 */ /* 0x141fe200078e0216 */
[----:B------:R-:W-:Y:S01]  /*23d0*/  ISETP.GE.AND P1, PT, R12, R3, PT ;  /* 0x000000030c00720c */ /* 0x000fe20003f26270 */
[----:B------:R-:W-:Y:S01]  /*23e0*/  @!P0 IMAD R14, R13, 0x10, R22 ;  /* 0x000000100d0e8824 */ /* 0x000fe200078e0216 */
[----:B------:R-:W-:Y:S02]  /*23f0*/  SEL R24, R11, R7, P0 ;  /* 0x000000070b187207 */ /* 0x000fe40000000000 */
[----:B------:R-:W-:Y:S02]  /*2400*/  SEL R22, R8, R4, P0 ;  /* 0x0000000408167207 */ /* 0x000fe40000000000 */
[----:B------:R-:W-:-:S02]  /*2410*/  SEL R17, R9, R5, P0 ;  /* 0x0000000509117207 */ /* 0x000fc40000000000 */
[----:B------:R0:W1:Y:S04]  /*2420*/  @!P0 LDS.128 R4, [R14] ;  /* 0x000000000e048984 */ /* 0x0000680000000c00 */
[----:B------:R0:W2:Y:S01]  /*2430*/  @P0 LDS.128 R8, [R15] ;  /* 0x000000000f080984 */ /* 0x0000a20000000c00 */
[----:B------:R-:W-:Y:S01]  /*2440*/  PLOP3.LUT P0, PT, PT, PT, PT, 0x8, 0x80 ;  /* 0x000000000080781c */ /* 0x000fe20003f0e170 */
[----:B------:R-:W-:-:S12]  /*2450*/  @P1 BRA `(.L_x_38) ;  /* 0x0000000000201947 */ /* 0x000fd80003800000 */
        /* <DEDUP_REMOVED lines=8> */
.L_x_38:
[----:B------:R-:W-:Y:S05]  /*24e0*/  BSYNC.RECONVERGENT B0 ;  /* 0x0000000000007941 */ /* 0x000fea0003800200 */
.L_x_37:
[----:B------:R-:W3:Y:S01]  /*24f0*/  S2UR UR5, SR_CgaCtaId ;  /* 0x00000000000579c3 */ /* 0x000ee20000008800 */
[----:B------:R-:W-:Y:S01]  /*2500*/  UMOV UR4, 0x400 ;  /* 0x0000040000047882 */ /* 0x000fe20000000000 */
[----:B------:R-:W-:Y:S01]  /*2510*/  VIADD R18, R12, 0x1 ;  /* 0x000000010c127836 */ /* 0x000fe20000000000 */
[----:B012---:R-:W-:Y:S01]  /*2520*/  SEL R14, R10, R6, P0 ;  /* 0x000000060a0e7207 */ /* 0x007fe20000000000 */
[----:B------:R-:W-:Y:S01]  /*2530*/  @!P0 IMAD.MOV R18, RZ, RZ, R12 ;  /* 0x000000ffff128224 */ /* 0x000fe200078e020c */
[----:B------:R-:W-:Y:S01]  /*2540*/  SEL R15, R11, R7, P0 ;  /* 0x000000070b0f7207 */ /* 0x000fe20000000000 */
[----:B------:R-:W-:Y:S01]  /*2550*/  VIADD R16, R13, 0x1 ;  /* 0x000000010d107836 */ /* 0x000fe20000000000 */
[----:B------:R-:W-:Y:S01]  /*2560*/  SEL R12, R8, R4, P0 ;  /* 0x00000004080c7207 */ /* 0x000fe20000000000 */
[----:B------:R-:W-:Y:S01]  /*2570*/  @P0 IMAD.MOV R16, RZ, RZ, R13 ;  /* 0x000000ffff100224 */ /* 0x000fe200078e020d */
[----:B------:R-:W-:Y:S01]  /*2580*/  ISETP.GE.AND P1, PT, R18, R3, PT ;  /* 0x000000031200720c */ /* 0x000fe20003f26270 */
[----:B------:R-:W-:Y:S01]  /*2590*/  BSSY.RECONVERGENT B0, `(.L_x_39) ;  /* 0x0000013000007945 */ /* 0x000fe20003800200 */
[----:B------:R-:W-:Y:S01]  /*25a0*/  SEL R13, R9, R5, P0 ;  /* 0x00000005090d7207 */ /* 0x000fe20000000000 */
[----:B---3--:R-:W-:-:S06]  /*25b0*/  ULEA UR4, UR5, UR4, 0x18 ;  /* 0x0000000405047291 */ /* 0x008fcc000f8ec0ff */
        /* <DEDUP_REMOVED lines=16> */
.L_x_40:
[----:B------:R-:W-:Y:S05]  /*26c0*/  BSYNC.RECONVERGENT B0 ;  /* 0x0000000000007941 */ /* 0x000fea0003800200 */
.L_x_39:
[----:B------:R-:W3:Y:S01]  /*26d0*/  LDCU.U8 UR4, c[0x0][0x380] ;  /* 0x00007000ff0477ac */ /* 0x000ee20008000000 */
[----:B-12---:R-:W-:Y:S01]  /*26e0*/  SEL R21, R9, R5, P0 ;  /* 0x0000000509157207 */ /* 0x006fe20000000000 */
[----:B------:R-:W-:Y:S01]  /*26f0*/  IMAD.MOV.U32 R9, RZ, RZ, R17 ;  /* 0x000000ffff097224 */ /* 0x000fe200078e0011 */
[----:B------:R-:W-:Y:S01]  /*2700*/  SEL R18, R10, R6, P0 ;  /* 0x000000060a127207 */ /* 0x000fe20000000000 */
[----:B------:R-:W-:Y:S01]  /*2710*/  IMAD.MOV.U32 R6, RZ, RZ, R29 ;  /* 0x000000ffff067224 */ /* 0x000fe200078e001d */
[----:B0-----:R-:W-:Y:S01]  /*2720*/  SEL R19, R11, R7, P0 ;  /* 0x000000070b137207 */ /* 0x001fe20000000000 */
        /* <DEDUP_REMOVED lines=12> */
[----:B------:R-:W0:Y:S01]  /*27f0*/  S2R R22, SR_LANEID ;  /* 0x0000000000167919 */ /* 0x000e220000000000 */
[----:B------:R-:W-:Y:S01]  /*2800*/  LOP3.LUT R29, R20, 0xf80, RZ, 0xc0, !PT ;  /* 0x00000f80141d7812 */ /* 0x000fe200078ec0ff */
[----:B------:R-:W1:Y:S01]  /*2810*/  LDCU.64 UR4, c[0x0][0x3a0] ;  /* 0x00007400ff0477ac */ /* 0x000e620008000a00 */
[C---:B------:R-:W-:Y:S02]  /*2820*/  ISETP.NE.AND P0, PT, R0.reuse, RZ, PT ;  /* 0x000000ff0000720c */ /* 0x040fe40003f05270 */
[----:B------:R-:W-:Y:S01]  /*2830*/  LOP3.LUT R0, R0, 0x1f, RZ, 0xc0, !PT ;  /* 0x0000001f00007812 */ /* 0x000fe200078ec0ff */
[----:B0-----:R-:W-:-:S04]  /*2840*/  IMAD R21, R22, 0x4, R29 ;  /* 0x0000000416157824 */ /* 0x001fc800078e021d */
[----:B------:R-:W-:-:S05]  /*2850*/  IMAD R21, R21, 0x10, R28 ;  /* 0x0000001015157824 */ /* 0x000fca00078e021c */
[----:B------:R0:W-:Y:S04]  /*2860*/  STS.128 [R21+0x20], R12 ;  /* 0x0000200c15007388 */ /* 0x0001e80000000c00 */
[----:B------:R-:W-:Y:S04]  /*2870*/  STS.128 [R21], R4 ;  /* 0x0000000415007388 */ /* 0x000fe80000000c00 */
[----:B------:R-:W-:Y:S04]  /*2880*/  STS.128 [R21+0x10], R8 ;  /* 0x0000100815007388 */ /* 0x000fe80000000c00 */
[----:B------:R2:W-:Y:S01]  /*2890*/  STS.128 [R21+0x30], R16 ;  /* 0x0000301015007388 */ /* 0x0005e20000000c00 */
[----:B0-----:R-:W-:Y:S01]  /*28a0*/  IMAD R14, R22, -0x30, R21 ;  /* 0xffffffd0160e7824 */ /* 0x001fe200078e0215 */
[----:B------:R-:W-:-:S04]  /*28b0*/  NOP ;  /* 0x0000000000007918 */ /* 0x000fc80000000000 */
[----:B------:R-:W-:Y:S01]  /*28c0*/  LDS.128 R24, [R14] ;  /* 0x000000000e187984 */ /* 0x000fe20000000c00 */
[----:B------:R-:W-:Y:S02]  /*28d0*/  IMAD.IADD R12, R29, 0x1, R0 ;  /* 0x000000011d0c7824 */ /* 0x000fe400078e0200 */
[----:B------:R-:W-:Y:S01]  /*28e0*/  IMAD.MOV.U32 R13, RZ, RZ, RZ ;  /* 0x000000ffff0d7224 */ /* 0x000fe200078e00ff */
[----:B------:R-:W-:Y:S01]  /*28f0*/  LDS.128 R4, [R14+0x200] ;  /* 0x000200000e047984 */ /* 0x000fe20000000c00 */
[----:B------:R-:W-:Y:S02]  /*2900*/  VIADD R0, R12, 0x20 ;  /* 0x000000200c007836 */ /* 0x000fe40000000000 */
[----:B--2---:R-:W-:Y:S01]  /*2910*/  IMAD.WIDE.U32 R16, R2, 0x400, R12 ;  /* 0x0000040002107825 */ /* 0x004fe200078e000c */
[----:B------:R-:W-:Y:S03]  /*2920*/  LDS.128 R8, [R14+0x400] ;  /* 0x000400000e087984 */ /* 0x000fe60000000c00 */
[C---:B------:R-:W-:Y:S01]  /*2930*/  VIADD R2, R12.reuse, 0x40 ;  /* 0x000000400c027836 */ /* 0x040fe20000000000 */
[----:B------:R-:W-:Y:S04]  /*2940*/  LDS.128 R20, [R14+0x600] ;  /* 0x000600000e147984 */ /* 0x000fe80000000c00 */
[----:B------:R-:W-:Y:S01]  /*2950*/  @!P0 STS [R28+0x4000], R3 ;  /* 0x004000031c008388 */ /* 0x000fe20000000800 */
[----:B------:R-:W-:Y:S06]  /*2960*/  BAR.SYNC.DEFER_BLOCKING 0x0 ;  /* 0x0000000000007b1d */ /* 0x000fec0000010000 */
[----:B------:R-:W0:Y:S02]  /*2970*/  LDS R15, [R28+0x4000] ;  /* 0x004000001c0f7984 */ /* 0x000e240000000800 */
[CC--:B0-----:R-:W-:Y:S01]  /*2980*/  ISETP.GE.AND P0, PT, R12.reuse, R15.reuse, PT ;  /* 0x0000000f0c00720c */ /* 0x0c1fe20003f06270 */
[----:B------:R-:W-:Y:S01]  /*2990*/  VIADD R12, R12, 0x60 ;  /* 0x000000600c0c7836 */ /* 0x000fe20000000000 */
[----:B------:R-:W-:-:S02]  /*29a0*/  ISETP.GE.AND P2, PT, R2, R15, PT ;  /* 0x0000000f0200720c */ /* 0x000fc40003f46270 */
[----:B-1----:R-:W-:Y:S02]  /*29b0*/  LEA R2, P3, R16, UR4, 0x4 ;  /* 0x0000000410027c11 */ /* 0x002fe4000f8620ff */
[----:B------:R-:W-:Y:S02]  /*29c0*/  ISETP.GE.AND P1, PT, R0, R15, PT ;  /* 0x0000000f0000720c */ /* 0x000fe40003f26270 */
[----:B------:R-:W-:-:S05]  /*29d0*/  LEA.HI.X R3, R16, UR5, R17, 0x4, P3 ;  /* 0x0000000510037c11 */ /* 0x000fca00098f2411 */
[----:B------:R0:W-:Y:S01]  /*29e0*/  @!P0 STG.E.128 desc[UR6][R2.64], R24 ;  /* 0x0000001802008986 */ /* 0x0001e2000c101d06 */
[----:B------:R-:W-:-:S03]  /*29f0*/  ISETP.GE.AND P0, PT, R12, R15, PT ;  /* 0x0000000f0c00720c */ /* 0x000fc60003f06270 */
[----:B------:R0:W-:Y:S04]  /*2a00*/  @!P2 STG.E.128 desc[UR6][R2.64+0x400], R8 ;  /* 0x000400080200a986 */ /* 0x0001e8000c101d06 */
[----:B------:R0:W-:Y:S06]  /*2a10*/  @!P1 STG.E.128 desc[UR6][R2.64+0x200], R4 ;  /* 0x0002000402009986 */ /* 0x0001ec000c101d06 */
[----:B------:R-:W-:Y:S05]  /*2a20*/  @P0 EXIT ;  /* 0x000000000000094d */ /* 0x000fea0003800000 */
[----:B------:R-:W-:Y:S01]  /*2a30*/  STG.E.128 desc[UR6][R2.64+0x600], R20 ;  /* 0x0006001402007986 */ /* 0x000fe2000c101d06 */
[----:B------:R-:W-:Y:S05]  /*2a40*/  EXIT ;  /* 0x000000000000794d */ /* 0x000fea0003800000 */
.L_x_41:
[----:B------:R-:W0:Y:S01]  /*2a50*/  S2R R22, SR_LANEID ;  /* 0x0000000000167919 */ /* 0x000e220000000000 */
[----:B------:R-:W-:Y:S01]  /*2a60*/  LOP3.LUT R29, R20, 0xf80, RZ, 0xc0, !PT ;  /* 0x00000f80141d7812 */ /* 0x000fe200078ec0ff */
[----:B------:R-:W1:Y:S01]  /*2a70*/  LDCU.64 UR4, c[0x0][0x388] ;  /* 0x00007100ff0477ac */ /* 0x000e620008000a00 */
[----:B------:R-:W-:-:S03]  /*2a80*/  ISETP.NE.AND P0, PT, R0, RZ, PT ;  /* 0x000000ff0000720c */ /* 0x000fc60003f05270 */
        /* <DEDUP_REMOVED lines=8> */
[----:B------:R-:W-:Y:S04]  /*2b10*/  LDS.128 R24, [R13] ;  /* 0x000000000d187984 */ /* 0x000fe80000000c00 */
[----:B------:R-:W-:Y:S01]  /*2b20*/  LDS.128 R4, [R13+0x200] ;  /* 0x000200000d047984 */ /* 0x000fe20000000c00 */
[----:B--2---:R-:W-:Y:S01]  /*2b30*/  LOP3.LUT R16, R0, 0x1f, RZ, 0xc0, !PT ;  /* 0x0000001f00107812 */ /* 0x004fe200078ec0ff */
[----:B------:R-:W-:Y:S02]  /*2b40*/  IMAD.MOV.U32 R17, RZ, RZ, RZ ;  /* 0x000000ffff117224 */ /* 0x000fe400078e00ff */
[----:B------:R-:W-:Y:S02]  /*2b50*/  LDS.128 R8, [R13+0x400] ;  /* 0x000400000d087984 */ /* 0x000fe40000000c00 */
[----:B------:R-:W-:-:S02]  /*2b60*/  IMAD.WIDE.U32 R14, R2, 0x400, R16 ;  /* 0x00000400020e7825 */ /* 0x000fc400078e0010 */
[----:B------:R0:W-:Y:S02]  /*2b70*/  LDS.128 R20, [R13+0x600] ;  /* 0x000600000d147984 */ /* 0x0001e40000000c00 */
[C---:B------:R-:W-:Y:S02]  /*2b80*/  IMAD.IADD R17, R29.reuse, 0x1, R16 ;  /* 0x000000011d117824 */ /* 0x040fe400078e0210 */
[----:B------:R2:W-:Y:S01]  /*2b90*/  @!P0 STS [R28+0x4000], R3 ;  /* 0x004000031c008388 */ /* 0x0005e20000000800 */
[----:B------:R-:W-:Y:S01]  /*2ba0*/  BAR.SYNC.DEFER_BLOCKING 0x0 ;  /* 0x0000000000007b1d */ /* 0x000fe20000010000 */
[----:B------:R-:W-:Y:S01]  /*2bb0*/  IADD3 R29, P0, PT, R29, R14, RZ ;  /* 0x0000000e1d1d7210 */ /* 0x000fe20007f1e0ff */
[C---:B------:R-:W-:Y:S02]  /*2bc0*/  VIADD R19, R17.reuse, 0x20 ;  /* 0x0000002011137836 */ /* 0x040fe40000000000 */
[----:B0-----:R-:W-:Y:S01]  /*2bd0*/  VIADD R13, R17, 0x40 ;  /* 0x00000040110d7836 */ /* 0x001fe20000000000 */
[----:B-1----:R-:W-:Y:S01]  /*2be0*/  LEA R2, P3, R29, UR4, 0x4 ;  /* 0x000000041d027c11 */ /* 0x002fe2000f8620ff */
[----:B------:R-:W-:-:S05]  /*2bf0*/  IMAD.X R14, RZ, RZ, R15, P0 ;  /* 0x000000ffff0e7224 */ /* 0x000fca00000e060f */
[----:B--2---:R-:W-:Y:S01]  /*2c00*/  LEA.HI.X R3, R29, UR5, R14, 0x4, P3 ;  /* 0x000000051d037c11 */ /* 0x004fe200098f240e */
[----:B------:R-:W0:Y:S02]  /*2c10*/  LDS R12, [R28+0x4000] ;  /* 0x004000001c0c7984 */ /* 0x000e240000000800 */
[CC--:B0-----:R-:W-:Y:S01]  /*2c20*/  ISETP.GE.AND P0, PT, R17.reuse, R12.reuse, PT ;  /* 0x0000000c1100720c */ /* 0x0c1fe20003f06270 */
[----:B------:R-:W-:Y:S01]  /*2c30*/  VIADD R17, R17, 0x60 ;  /* 0x0000006011117836 */ /* 0x000fe20000000000 */
[-C--:B------:R-:W-:Y:S02]  /*2c40*/  ISETP.GE.AND P1, PT, R19, R12.reuse, PT ;  /* 0x0000000c1300720c */ /* 0x080fe40003f26270 */
[-C--:B------:R-:W-:Y:S02]  /*2c50*/  ISETP.GE.AND P2, PT, R13, R12.reuse, PT ;  /* 0x0000000c0d00720c */ /* 0x080fe40003f46270 */
[----:B------:R-:W-:-:S07]  /*2c60*/  ISETP.GE.AND P3, PT, R17, R12, PT ;  /* 0x0000000c1100720c */ /* 0x000fce0003f66270 */
[----:B------:R0:W-:Y:S04]  /*2c70*/  @!P0 STG.E.128 desc[UR6][R2.64], R24 ;  /* 0x0000001802008986 */ /* 0x0001e8000c101d06 */
[----:B------:R0:W-:Y:S04]  /*2c80*/  @!P1 STG.E.128 desc[UR6][R2.64+0x200], R4 ;  /* 0x0002000402009986 */ /* 0x0001e8000c101d06 */
[----:B------:R0:W-:Y:S01]  /*2c90*/  @!P2 STG.E.128 desc[UR6][R2.64+0x400], R8 ;  /* 0x000400080200a986 */ /* 0x0001e2000c101d06 */
[----:B------:R-:W-:Y:S05]  /*2ca0*/  @P3 EXIT ;  /* 0x000000000000394d */ /* 0x000fea0003800000 */
[----:B------:R-:W-:Y:S01]  /*2cb0*/  STG.E.128 desc[UR6][R2.64+0x600], R20 ;  /* 0x0006001402007986 */ /* 0x000fe2000c101d06 */
[----:B------:R-:W-:Y:S05]  /*2cc0*/  EXIT ;  /* 0x000000000000794d */ /* 0x000fea0003800000 */
.L_x_42:
[----:B------:R-:W-:-:S00]  /*2cd0*/  BRA `(.L_x_42) ;  /* 0xfffffffc00fc7947 */ /* 0x000fc0000383ffff */
[----:B------:R-:W-:-:S00]  /*2ce0*/  NOP ;  /* 0x0000000000007918 */ /* 0x000fc00000000000 */
        /* <DEDUP_REMOVED lines=9> */
.L_x_251:


//--------------------- .text._ZN3cub18CUB_300001_SM_10006detail10merge_sort30DeviceMergeSortPartitionKernelIN6thrust24THRUST_300001_SM_1000_NS10device_ptrI6ulong2EEm11sort_ulong2S7_EEvbT_PT2_T0_SD_PSD_T1_SD_i --------------------------
	.section	.text._ZN3cub18CUB_300001_SM_10006detail10merge_sort30DeviceMergeSortPartitionKernelIN6thrust24THRUST_300001_SM_1000_NS10device_ptrI6ulong2EEm11sort_ulong2S7_EEvbT_PT2_T0_SD_PSD_T1_SD_i,"ax",@progbits
	.align	128
        .global         _ZN3cub18CUB_300001_SM_10006detail10merge_sort30DeviceMergeSortPartitionKernelIN6thrust24THRUST_300001_SM_1000_NS10device_ptrI6ulong2EEm11sort_ulong2S7_EEvbT_PT2_T0_SD_PSD_T1_SD_i
        .type           _ZN3cub18CUB_300001_SM_10006detail10merge_sort30DeviceMergeSortPartitionKernelIN6thrust24THRUST_300001_SM_1000_NS10device_ptrI6ulong2EEm11sort_ulong2S7_EEvbT_PT2_T0_SD_PSD_T1_SD_i,@function
        .size           _ZN3cub18CUB_300001_SM_10006detail10merge_sort30DeviceMergeSortPartitionKernelIN6thrust24THRUST_300001_SM_1000_NS10device_ptrI6ulong2EEm11sort_ulong2S7_EEvbT_PT2_T0_SD_PSD_T1_SD_i,(.L_x_252 - _ZN3cub18CUB_300001_SM_10006detail10merge_sort30DeviceMergeSortPartitionKernelIN6thrust24THRUST_300001_SM_1000_NS10device_ptrI6ulong2EEm11sort_ulong2S7_EEvbT_PT2_T0_SD_PSD_T1_SD_i)
        .other          _ZN3cub18CUB_300001_SM_10006detail10merge_sort30DeviceMergeSortPartitionKernelIN6thrust24THRUST_300001_SM_1000_NS10device_ptrI6ulong2EEm11sort_ulong2S7_EEvbT_PT2_T0_SD_PSD_T1_SD_i,@"STO_CUDA_ENTRY STV_DEFAULT"
_ZN3cub18CUB_300001_SM_10006detail10merge_sort30DeviceMergeSortPartitionKernelIN6thrust24THRUST_300001_SM_1000_NS10device_ptrI6ulong2EEm11sort_ulong2S7_EEvbT_PT2_T0_SD_PSD_T1_SD_i:
.text._ZN3cub18CUB_300001_SM_10006detail10merge_sort30DeviceMergeSortPartitionKernelIN6thrust24THRUST_300001_SM_1000_NS10device_ptrI6ulong2EEm11sort_ulong2S7_EEvbT_PT2_T0_SD_PSD_T1_SD_i:
[----:B------:R-:W-:Y:S01]  /*0000*/  LDC R1, c[0x0][0x37c] ;  /* 0x0000df00ff017b82 */ /* 0x000fe20000000800 */
[----:B------:R-:W0:Y:S01]  /*0010*/  S2R R0, SR_CTAID.X ;  /* 0x0000000000007919 */ /* 0x000e220000002500 */
[----:B------:R-:W0:Y:S01]  /*0020*/  LDCU UR4, c[0x0][0x360] ;  /* 0x00006c00ff0477ac */ /* 0x000e220008000800 */
[----:B------:R-:W0:Y:S01]  /*0030*/  S2R R3, SR_TID.X ;  /* 0x0000000000037919 */ /* 0x000e220000002100 */
[----:B------:R-:W1:Y:S01]  /*0040*/  LDCU.64 UR10, c[0x0][0x3a0] ;  /* 0x00007400ff0a77ac */ /* 0x000e620008000a00 */
[----:B0-----:R-:W-:-:S05]  /*0050*/  IMAD R0, R0, UR4, R3 ;  /* 0x0000000400007c24 */ /* 0x001fca000f8e0203 */
[----:B-1----:R-:W-:-:S04]  /*0060*/  ISETP.GE.U32.AND P0, PT, R0, UR10, PT ;  /* 0x0000000a00007c0c */ /* 0x002fc8000bf06070 */
[----:B------:R-:W-:-:S13]  /*0070*/  ISETP.GE.U32.AND.EX P0, PT, RZ, UR11, PT, P0 ;  /* 0x0000000bff007c0c */ /* 0x000fda000bf06100 */
[----:B------:R-:W-:Y:S05]  /*0080*/  @P0 EXIT ;  /* 0x000000000000094d */ /* 0x000fea0003800000 */
[----:B------:R-:W0:Y:S01]  /*0090*/  LDCU.64 UR6, c[0x0][0x3b8] ;  /* 0x00007700ff0677ac */ /* 0x000e220008000a00 */
[----:B------:R-:W1:Y:S01]  /*00a0*/  LDC R4, c[0x0][0x3c0] ;  /* 0x0000f000ff047b82 */ /* 0x000e620000000800 */
[----:B------:R-:W-:Y:S01]  /*00b0*/  ACQBULK ;  /* 0x000000000000782e */ /* 0x000fe20000000000 */
[----:B------:R-:W2:Y:S01]  /*00c0*/  LDCU.64 UR8, c[0x0][0x358] ;  /* 0x00006b00ff0877ac */ /* 0x000ea20008000a00 */
[----:B0-----:R-:W-:Y:S02]  /*00d0*/  UIADD3 UR4, UPT, UPT, -UR6, URZ, URZ ;  /* 0x000000ff06047290 */ /* 0x001fe4000fffe1ff */
[----:B------:R-:W-:-:S04]  /*00e0*/  USHF.R.U32.HI UR5, URZ, 0x1, UR7 ;  /* 0x00000001ff057899 */ /* 0x000fc80008011607 */
[----:B------:R-:W-:Y:S01]  /*00f0*/  LOP3.LUT R7, R0, UR4, RZ, 0xc0, !PT ;  /* 0x0000000400077c12 */ /* 0x000fe2000f8ec0ff */
[----:B------:R-:W-:Y:S01]  /*0100*/  USHF.R.U64 UR4, UR6, 0x1, UR7 ;  /* 0x0000000106047899 */ /* 0x000fe20008001207 */
[----:B-1----:R-:W-:Y:S01]  /*0110*/  SHF.R.S32.HI R5, RZ, 0x1f, R4 ;  /* 0x0000001fff057819 */ /* 0x002fe20000011404 */
[----:B------:R-:W-:Y:S02]  /*0120*/  IMAD R6, R4, UR5, RZ ;  /* 0x0000000504067c24 */ /* 0x000fe4000f8e02ff */
[----:B------:R-:W-:-:S04]  /*0130*/  IMAD.WIDE.U32 R2, R7, R4, RZ ;  /* 0x0000000407027225 */ /* 0x000fc800078e00ff */
[----:B------:R-:W-:-:S04]  /*0140*/  IMAD.WIDE.U32 R10, R4, UR4, RZ ;  /* 0x00000004040a7c25 */ /* 0x000fc8000f8e00ff */
[C---:B------:R-:W-:Y:S01]  /*0150*/  IMAD R9, R5.reuse, UR4, R6 ;  /* 0x0000000405097c24 */ /* 0x040fe2000f8e0206 */
[----:B------:R-:W-:Y:S01]  /*0160*/  IADD3 R6, P2, PT, R0, 0x1, RZ ;  /* 0x0000000100067810 */ /* 0x000fe20007f5e0ff */
[----:B------:R-:W-:Y:S01]  /*0170*/  IMAD R3, R5, R7, R3 ;  /* 0x0000000705037224 */ /* 0x000fe200078e0203 */
[----:B------:R-:W-:Y:S01]  /*0180*/  LOP3.LUT R7, RZ, R2, RZ, 0x33, !PT ;  /* 0x00000002ff077212 */ /* 0x000fe200078e33ff */
[----:B------:R-:W-:Y:S01]  /*0190*/  IMAD.IADD R11, R11, 0x1, R9 ;  /* 0x000000010b0b7824 */ /* 0x000fe200078e0209 */
[----:B------:R-:W0:Y:S01]  /*01a0*/  LDCU.64 UR4, c[0x0][0x398] ;  /* 0x00007300ff0477ac */ /* 0x000e220008000a00 */
[----:B------:R-:W-:Y:S01]  /*01b0*/  ISETP.NE.U32.AND P0, PT, R6, UR10, PT ;  /* 0x0000000a06007c0c */ /* 0x000fe2000bf05070 */
[----:B------:R-:W-:Y:S01]  /*01c0*/  IMAD.X R6, RZ, RZ, RZ, P2 ;  /* 0x000000ffff067224 */ /* 0x000fe200010e06ff */
[----:B------:R-:W-:Y:S02]  /*01d0*/  ISETP.LT.U32.AND P1, PT, R10, R7, PT ;  /* 0x000000070a00720c */ /* 0x000fe40003f21070 */
[----:B------:R-:W-:-:S02]  /*01e0*/  LOP3.LUT R8, RZ, R3, RZ, 0x33, !PT ;  /* 0x00000003ff087212 */ /* 0x000fc400078e33ff */
[----:B------:R-:W-:Y:S02]  /*01f0*/  ISETP.NE.AND.EX P0, PT, R6, UR11, PT, P0 ;  /* 0x0000000b06007c0c */ /* 0x000fe4000bf05300 */
[----:B------:R-:W-:-:S04]  /*0200*/  ISETP.LT.U32.AND.EX P1, PT, R11, R8, PT, P1 ;  /* 0x000000080b00720c */ /* 0x000fc80003f21110 */
[----:B------:R-:W-:Y:S02]  /*0210*/  SEL R7, R10, R7, P1 ;  /* 0x000000070a077207 */ /* 0x000fe40000800000 */
[----:B------:R-:W-:Y:S02]  /*0220*/  SEL R8, R11, R8, P1 ;  /* 0x000000080b087207 */ /* 0x000fe40000800000 */
[----:B------:R-:W-:-:S05]  /*0230*/  IADD3 R6, P1, PT, R7, R2, RZ ;  /* 0x0000000207067210 */ /* 0x000fca0007f3e0ff */
[----:B------:R-:W-:Y:S01]  /*0240*/  IMAD.X R7, R8, 0x1, R3, P1 ;  /* 0x0000000108077824 */ /* 0x000fe200008e0603 */
[----:B0-----:R-:W-:Y:S01]  /*0250*/  ISETP.LT.U32.AND P1, PT, R6, UR4, PT ;  /* 0x0000000406007c0c */ /* 0x001fe2000bf21070 */
[----:B------:R-:W0:Y:S03]  /*0260*/  @!P0 LDC.64 R8, c[0x0][0x3a8] ;  /* 0x0000ea00ff088b82 */ /* 0x000e260000000a00 */
[----:B------:R-:W-:-:S04]  /*0270*/  ISETP.LT.U32.AND.EX P1, PT, R7, UR5, PT, P1 ;  /* 0x0000000507007c0c */ /* 0x000fc8000bf21110 */
[----:B------:R-:W-:Y:S02]  /*0280*/  SEL R6, R6, UR4, P1 ;  /* 0x0000000406067c07 */ /* 0x000fe40008800000 */
[----:B------:R-:W-:Y:S02]  /*0290*/  SEL R7, R7, UR5, P1 ;  /* 0x0000000507077c07 */ /* 0x000fe40008800000 */
[----:B------:R-:W-:Y:S02]  /*02a0*/  LOP3.LUT R15, RZ, R6, RZ, 0x33, !PT ;  /* 0x00000006ff0f7212 */ /* 0x000fe400078e33ff */
[----:B------:R-:W-:Y:S02]  /*02b0*/  LOP3.LUT R19, RZ, R7, RZ, 0x33, !PT ;  /* 0x00000007ff137212 */ /* 0x000fe400078e33ff */
[----:B------:R-:W-:-:S04]  /*02c0*/  ISETP.LT.U32.AND P1, PT, R10, R15, PT ;  /* 0x0000000f0a00720c */ /* 0x000fc80003f21070 */
[----:B------:R-:W-:-:S04]  /*02d0*/  ISETP.LT.U32.AND.EX P1, PT, R11, R19, PT, P1 ;  /* 0x000000130b00720c */ /* 0x000fc80003f21110 */
[----:B------:R-:W-:Y:S02]  /*02e0*/  SEL R15, R10, R15, P1 ;  /* 0x0000000f0a0f7207 */ /* 0x000fe40000800000 */
[----:B------:R-:W-:Y:S02]  /*02f0*/  SEL R19, R11, R19, P1 ;  /* 0x000000130b137207 */ /* 0x000fe40000800000 */
[----:B------:R-:W-:Y:S02]  /*0300*/  IADD3 R15, P3, PT, R15, R6, RZ ;  /* 0x000000060f0f7210 */ /* 0x000fe40007f7e0ff */
[----:B0-----:R-:W-:Y:S02]  /*0310*/  @!P0 LEA R8, P2, R0, R8, 0x3 ;  /* 0x0000000800088211 */ /* 0x001fe400078418ff */
[----:B------:R-:W-:Y:S01]  /*0320*/  ISETP.LT.U32.AND P1, PT, R2, UR4, PT ;  /* 0x0000000402007c0c */ /* 0x000fe2000bf21070 */
[----:B------:R-:W-:Y:S01]  /*0330*/  IMAD.X R19, R19, 0x1, R7, P3 ;  /* 0x0000000113137824 */ /* 0x000fe200018e0607 */
[----:B------:R-:W-:-:S02]  /*0340*/  @!P0 LEA.HI.X R9, R0, R9, RZ, 0x3, P2 ;  /* 0x0000000900098211 */ /* 0x000fc400010f1cff */
[----:B------:R-:W-:Y:S02]  /*0350*/  ISETP.LT.U32.AND P2, PT, R15, UR4, PT ;  /* 0x000000040f007c0c */ /* 0x000fe4000bf41070 */
[----:B------:R-:W-:Y:S01]  /*0360*/  ISETP.LT.U32.AND.EX P1, PT, R3, UR5, PT, P1 ;  /* 0x0000000503007c0c */ /* 0x000fe2000bf21110 */
[----:B--2---:R0:W-:Y:S01]  /*0370*/  @!P0 STG.E.64 desc[UR8][R8.64], R6 ;  /* 0x0000000608008986 */ /* 0x0041e2000c101b08 */
[----:B------:R-:W-:Y:S02]  /*0380*/  ISETP.LT.U32.AND.EX P2, PT, R19, UR5, PT, P2 ;  /* 0x0000000513007c0c */ /* 0x000fe4000bf41120 */
[----:B------:R-:W-:Y:S02]  /*0390*/  SEL R2, R2, UR4, P1 ;  /* 0x0000000402027c07 */ /* 0x000fe40008800000 */
[----:B------:R-:W-:Y:S02]  /*03a0*/  SEL R3, R3, UR5, P1 ;  /* 0x0000000503037c07 */ /* 0x000fe40008800000 */
[----:B------:R-:W-:-:S02]  /*03b0*/  SEL R15, R15, UR4, P2 ;  /* 0x000000040f0f7c07 */ /* 0x000fc40009000000 */
[----:B------:R-:W-:Y:S01]  /*03c0*/  SEL R19, R19, UR5, P2 ;  /* 0x0000000513137c07 */ /* 0x000fe20009000000 */
[----:B------:R-:W-:Y:S06]  /*03d0*/  @!P0 EXIT ;  /* 0x000000000000894d */ /* 0x000fec0003800000 */
[----:B------:R-:W1:Y:S01]  /*03e0*/  LDCU.U8 UR5, c[0x0][0x380] ;  /* 0x00007000ff0577ac */ /* 0x000e620008000000 */
[----:B------:R-:W-:Y:S01]  /*03f0*/  IADD3 R13, P0, PT, R15, -R2, RZ ;  /* 0x800000020f0d7210 */ /* 0x000fe20007f1e0ff */
[----:B------:R-:W-:Y:S01]  /*0400*/  BSSY.RECONVERGENT B0, `(.L_x_43) ;  /* 0x0000086000007945 */ /* 0x000fe20003800200 */
[----:B------:R-:W-:-:S06]  /*0410*/  UIADD3 UR4, UPT, UPT, UR6, -0x1, URZ ;  /* 0xffffffff06047890 */ /* 0x000fcc000fffe0ff */
[----:B------:R-:W-:-:S05]  /*0420*/  LOP3.LUT R11, R0, UR4, RZ, 0xc0, !PT ;  /* 0x00000004000b7c12 */ /* 0x000fca000f8ec0ff */
[----:B0-----:R-:W-:Y:S01]  /*0430*/  IMAD.WIDE.U32 R8, R11, R4, RZ ;  /* 0x000000040b087225 */ /* 0x001fe200078e00ff */
[----:B-1----:R-:W-:-:S03]  /*0440*/  UPRMT UR4, UR5, 0x8880, URZ ;  /* 0x0000888005047896 */ /* 0x002fc600080000ff */
[----:B------:R-:W-:Y:S01]  /*0450*/  IMAD.X R4, R19, 0x1, ~R3, P0 ;  /* 0x0000000113047824 */ /* 0x000fe200000e0e03 */
[----:B------:R-:W-:Y:S01]  /*0460*/  ISETP.LT.U32.AND P0, PT, R8, R13, PT ;  /* 0x0000000d0800720c */ /* 0x000fe20003f01070 */
[----:B------:R-:W-:Y:S01]  /*0470*/  IMAD R5, R5, R11, R9 ;  /* 0x0000000b05057224 */ /* 0x000fe200078e0209 */
[----:B------:R-:W-:-:S04]  /*0480*/  UISETP.NE.AND UP0, UPT, UR4, URZ, UPT ;  /* 0x000000ff0400728c */ /* 0x000fc8000bf05270 */
[----:B------:R-:W-:-:S04]  /*0490*/  ISETP.LT.U32.AND.EX P0, PT, R5, R4, PT, P0 ;  /* 0x000000040500720c */ /* 0x000fc80003f01100 */
[----:B------:R-:W-:Y:S02]  /*04a0*/  SEL R9, R8, R13, P0 ;  /* 0x0000000d08097207 */ /* 0x000fe40000000000 */
[----:B------:R-:W-:Y:S01]  /*04b0*/  SEL R17, R5, R4, P0 ;  /* 0x0000000405117207 */ /* 0x000fe20000000000 */
[----:B------:R-:W-:Y:S06]  /*04c0*/  BRA.U !UP0, `(.L_x_44) ;  /* 0x0000000108f87547 */ /* 0x000fec000b800000 */
[----:B------:R-:W-:Y:S01]  /*04d0*/  IADD3 R8, P0, PT, R15, -R6, RZ ;  /* 0x800000060f087210 */ /* 0x000fe20007f1e0ff */
[----:B------:R-:W0:Y:S01]  /*04e0*/  LDCU.64 UR4, c[0x0][0x388] ;  /* 0x00007100ff0477ac */ /* 0x000e220008000a00 */
[----:B------:R-:W-:Y:S01]  /*04f0*/  IADD3 R16, P2, PT, R6, -R2, RZ ;  /* 0x8000000206107210 */ /* 0x000fe20007f5e0ff */
[----:B------:R-:W-:Y:S02]  /*0500*/  BSSY.RECONVERGENT B1, `(.L_x_45) ;  /* 0x0000039000017945 */ /* 0x000fe40003800200 */
[----:B------:R-:W-:Y:S01]  /*0510*/  IMAD.X R10, R19, 0x1, ~R7, P0 ;  /* 0x00000001130a7824 */ /* 0x000fe200000e0e07 */
[----:B------:R-:W-:Y:S01]  /*0520*/  ISETP.GT.U32.AND P0, PT, R9, R8, PT ;  /* 0x000000080900720c */ /* 0x000fe20003f04070 */
[----:B------:R-:W-:Y:S01]  /*0530*/  IMAD.X R12, R7, 0x1, ~R3, P2 ;  /* 0x00000001070c7824 */ /* 0x000fe200010e0e03 */
[----:B------:R-:W-:Y:S02]  /*0540*/  ISETP.LT.U32.AND P1, PT, R16, R9, PT ;  /* 0x000000091000720c */ /* 0x000fe40003f21070 */
[----:B------:R-:W-:-:S02]  /*0550*/  ISETP.GT.U32.AND.EX P0, PT, R17, R10, PT, P0 ;  /* 0x0000000a1100720c */ /* 0x000fc40003f04100 */
[----:B------:R-:W-:Y:S02]  /*0560*/  ISETP.LT.U32.AND.EX P1, PT, R12, R17, PT, P1 ;  /* 0x000000110c00720c */ /* 0x000fe40003f21110 */
[----:B------:R-:W-:Y:S02]  /*0570*/  SEL R5, R9, R8, P0 ;  /* 0x0000000809057207 */ /* 0x000fe40000000000 */
[----:B------:R-:W-:Y:S02]  /*0580*/  SEL R4, R17, R10, P0 ;  /* 0x0000000a11047207 */ /* 0x000fe40000000000 */
[----:B------:R-:W-:Y:S02]  /*0590*/  IADD3 R5, P0, PT, R5, -R8, RZ ;  /* 0x8000000805057210 */ /* 0x000fe40007f1e0ff */
[----:B------:R-:W-:Y:S02]  /*05a0*/  SEL R16, R16, R9, P1 ;  /* 0x0000000910107207 */ /* 0x000fe40000800000 */
[----:B------:R-:W-:Y:S01]  /*05b0*/  SEL R15, R12, R17, P1 ;  /* 0x000000110c0f7207 */ /* 0x000fe20000800000 */
[----:B------:R-:W-:Y:S01]  /*05c0*/  IMAD.X R4, R4, 0x1, ~R10, P0 ;  /* 0x0000000104047824 */ /* 0x000fe200000e0e0a */
[----:B------:R-:W-:-:S04]  /*05d0*/  ISETP.GE.U32.AND P0, PT, R5, R16, PT ;  /* 0x000000100500720c */ /* 0x000fc80003f06070 */
[----:B------:R-:W-:-:S13]  /*05e0*/  ISETP.GE.U32.AND.EX P0, PT, R4, R15, PT, P0 ;  /* 0x0000000f0400720c */ /* 0x000fda0003f06100 */
[----:B0-----:R-:W-:Y:S05]  /*05f0*/  @P0 BRA `(.L_x_46) ;  /* 0x0000000000a40947 */ /* 0x001fea0003800000 */
[----:B------:R-:W-:-:S05]  /*0600*/  IADD3 R14, P0, PT, R9, R6, RZ ;  /* 0x00000006090e7210 */ /* 0x000fca0007f1e0ff */
[----:B------:R-:W-:-:S08]  /*0610*/  IMAD.X R17, R17, 0x1, R7, P0 ;  /* 0x0000000111117824 */ /* 0x000fd000000e0607 */
.L_x_49:
[----:B------:R-:W-:-:S05]  /*0620*/  IADD3 R6, P0, PT, -R5, R16, RZ ;  /* 0x0000001005067210 */ /* 0x000fca0007f1e1ff */
[----:B------:R-:W-:-:S05]  /*0630*/  IMAD.X R9, R15, 0x1, ~R4, P0 ;  /* 0x000000010f097824 */ /* 0x000fca00000e0e04 */
[--C-:B------:R-:W-:Y:S02]  /*0640*/  SHF.R.U64 R6, R6, 0x1, R9.reuse ;  /* 0x0000000106067819 */ /* 0x100fe40000001209 */
[----:B------:R-:W-:Y:S02]  /*0650*/  SHF.R.U32.HI R9, RZ, 0x1, R9 ;  /* 0x00000001ff097819 */ /* 0x000fe40000011609 */
[----:B------:R-:W-:-:S04]  /*0660*/  IADD3 R19, P0, PT, R5, R6, RZ ;  /* 0x0000000605137210 */ /* 0x000fc80007f1e0ff */
[----:B------:R-:W-:Y:S01]  /*0670*/  LOP3.LUT R7, RZ, R19, RZ, 0x33, !PT ;  /* 0x00000013ff077212 */ /* 0x000fe200078e33ff */
[----:B------:R-:W-:Y:S01]  /*0680*/  IMAD.X R18, R4, 0x1, R9, P0 ;  /* 0x0000000104127824 */ /* 0x000fe200000e0609 */
[----:B------:R-:W-:Y:S02]  /*0690*/  IADD3 R9, P0, PT, R19, R2, RZ ;  /* 0x0000000213097210 */ /* 0x000fe40007f1e0ff */
[----:B------:R-:W-:Y:S02]  /*06a0*/  IADD3 R6, P1, PT, R7, R14, RZ ;  /* 0x0000000e07067210 */ /* 0x000fe40007f3e0ff */
[----:B------:R-:W-:Y:S01]  /*06b0*/  LOP3.LUT R8, RZ, R18, RZ, 0x33, !PT ;  /* 0x00000012ff087212 */ /* 0x000fe200078e33ff */
[----:B------:R-:W-:Y:S01]  /*06c0*/  IMAD.X R20, R18, 0x1, R3, P0 ;  /* 0x0000000112147824 */ /* 0x000fe200000e0603 */
[----:B------:R-:W-:-:S03]  /*06d0*/  LEA R10, P0, R9, UR4, 0x4 ;  /* 0x00000004090a7c11 */ /* 0x000fc6000f8020ff */
[----:B------:R-:W-:Y:S01]  /*06e0*/  IMAD.X R7, R8, 0x1, R17, P1 ;  /* 0x0000000108077824 */ /* 0x000fe200008e0611 */
[C---:B------:R-:W-:Y:S02]  /*06f0*/  LEA R12, P1, R6.reuse, UR4, 0x4 ;  /* 0x00000004060c7c11 */ /* 0x040fe4000f8220ff */
[----:B------:R-:W-:Y:S02]  /*0700*/  LEA.HI.X R11, R9, UR5, R20, 0x4, P0 ;  /* 0x00000005090b7c11 */ /* 0x000fe400080f2414 */
[----:B------:R-:W-:-:S03]  /*0710*/  LEA.HI.X R13, R6, UR5, R7, 0x4, P1 ;  /* 0x00000005060d7c11 */ /* 0x000fc600088f2407 */
[----:B------:R-:W2:Y:S04]  /*0720*/  LDG.E.64 R6, desc[UR8][R10.64] ;  /* 0x000000080a067981 */ /* 0x000ea8000c1e1b00 */
[----:B------:R-:W2:Y:S01]  /*0730*/  LDG.E.64 R8, desc[UR8][R12.64] ;  /* 0x000000080c087981 */ /* 0x000ea2000c1e1b00 */
[----:B------:R-:W-:Y:S01]  /*0740*/  IADD3 R20, P0, PT, R19, 0x1, RZ ;  /* 0x0000000113147810 */ /* 0x000fe20007f1e0ff */
[----:B------:R-:W-:Y:S04]  /*0750*/  BSSY.RECONVERGENT B2, `(.L_x_47) ;  /* 0x000000c000027945 */ /* 0x000fe80003800200 */
[----:B------:R-:W-:Y:S01]  /*0760*/  IMAD.X R21, RZ, RZ, R18, P0 ;  /* 0x000000ffff157224 */ /* 0x000fe200000e0612 */
[----:B------:R-:W-:-:S02]  /*0770*/  PLOP3.LUT P0, PT, PT, PT, PT, 0x8, 0x80 ;  /* 0x000000000080781c */ /* 0x000fc40003f0e170 */
[----:B--2---:R-:W-:-:S04]  /*0780*/  ISETP.GE.U32.AND P1, PT, R8, R6, PT ;  /* 0x000000060800720c */ /* 0x004fc80003f26070 */
[----:B------:R-:W-:-:S13]  /*0790*/  ISETP.GE.U32.AND.EX P1, PT, R9, R7, PT, P1 ;  /* 0x000000070900720c */ /* 0x000fda0003f26110 */
[----:B------:R-:W-:Y:S05]  /*07a0*/  @!P1 BRA `(.L_x_48) ;  /* 0x0000000000189947 */ /* 0x000fea0003800000 */
[----:B------:R-:W2:Y:S04]  /*07b0*/  LDG.E.64 R12, desc[UR8][R12.64+0x8] ;  /* 0x000008080c0c7981 */ /* 0x000ea8000c1e1b00 */
[----:B------:R-:W2:Y:S01]  /*07c0*/  LDG.E.64 R10, desc[UR8][R10.64+0x8] ;  /* 0x000008080a0a7981 */ /* 0x000ea2000c1e1b00 */
[----:B------:R-:W-:Y:S02]  /*07d0*/  ISETP.NE.U32.AND P1, PT, R8, R6, PT ;  /* 0x000000060800720c */ /* 0x000fe40003f25070 */
[----:B--2---:R-:W-:-:S04]  /*07e0*/  ISETP.GE.U32.AND P0, PT, R12, R10, PT ;  /* 0x0000000a0c00720c */ /* 0x004fc80003f06070 */
[----:B------:R-:W-:-:S04]  /*07f0*/  ISETP.GE.U32.AND.EX P0, PT, R13, R11, PT, P0 ;  /* 0x0000000b0d00720c */ /* 0x000fc80003f06100 */
[----:B------:R-:W-:-:S13]  /*0800*/  ISETP.NE.OR.EX P0, PT, R9, R7, P0, P1 ;  /* 0x000000070900720c */ /* 0x000fda0000705710 */
.L_x_48:
[----:B------:R-:W-:Y:S05]  /*0810*/  BSYNC.RECONVERGENT B2 ;  /* 0x0000000000027941 */ /* 0x000fea0003800200 */
.L_x_47:
[----:B------:R-:W-:Y:S02]  /*0820*/  SEL R5, R20, R5, P0 ;  /* 0x0000000514057207 */ /* 0x000fe40000000000 */
[----:B------:R-:W-:Y:S02]  /*0830*/  SEL R16, R16, R19, P0 ;  /* 0x0000001310107207 */ /* 0x000fe40000000000 */
[----:B------:R-:W-:Y:S02]  /*0840*/  SEL R4, R21, R4, P0 ;  /* 0x0000000415047207 */ /* 0x000fe40000000000 */
[----:B------:R-:W-:Y:S02]  /*0850*/  SEL R15, R15, R18, P0 ;  /* 0x000000120f0f7207 */ /* 0x000fe40000000000 */
[----:B------:R-:W-:-:S04]  /*0860*/  ISETP.GE.U32.AND P0, PT, R5, R16, PT ;  /* 0x000000100500720c */ /* 0x000fc80003f06070 */
[----:B------:R-:W-:-:S13]  /*0870*/  ISETP.GE.U32.AND.EX P0, PT, R4, R15, PT, P0 ;  /* 0x0000000f0400720c */ /* 0x000fda0003f06100 */
[----:B------:R-:W-:Y:S05]  /*0880*/  @!P0 BRA `(.L_x_49) ;  /* 0xfffffffc00648947 */ /* 0x000fea000383ffff */
.L_x_46:
[----:B------:R-:W-:Y:S05]  /*0890*/  BSYNC.RECONVERGENT B1 ;  /* 0x0000000000017941 */ /* 0x000fea0003800200 */
.L_x_45:
[----:B------:R-:W-:Y:S05]  /*08a0*/  BRA `(.L_x_50) ;  /* 0x0000000000ec7947 */ /* 0x000fea0003800000 */
.L_x_44:
[----:B------:R-:W-:Y:S01]  /*08b0*/  IADD3 R10, P0, PT, R15, -R6, RZ ;  /* 0x800000060f0a7210 */ /* 0x000fe20007f1e0ff */
[----:B------:R-:W0:Y:S01]  /*08c0*/  LDCU.64 UR4, c[0x0][0x390] ;  /* 0x00007200ff0477ac */ /* 0x000e220008000a00 */
[----:B------:R-:W-:-:S03]  /*08d0*/  IADD3 R4, P2, PT, R6, -R2, RZ ;  /* 0x8000000206047210 */ /* 0x000fc60007f5e0ff */
[----:B------:R-:W-:Y:S01]  /*08e0*/  IMAD.X R12, R19, 0x1, ~R7, P0 ;  /* 0x00000001130c7824 */ /* 0x000fe200000e0e07 */
[----:B------:R-:W-:Y:S01]  /*08f0*/  ISETP.GT.U32.AND P0, PT, R9, R10, PT ;  /* 0x0000000a0900720c */ /* 0x000fe20003f04070 */
[----:B------:R-:W-:Y:S01]  /*0900*/  IMAD.X R8, R7, 0x1, ~R3, P2 ;  /* 0x0000000107087824 */ /* 0x000fe200010e0e03 */
[----:B------:R-:W-:Y:S02]  /*0910*/  ISETP.LT.U32.AND P1, PT, R4, R9, PT ;  /* 0x000000090400720c */ /* 0x000fe40003f21070 */
[----:B------:R-:W-:Y:S02]  /*0920*/  ISETP.GT.U32.AND.EX P0, PT, R17, R12, PT, P0 ;  /* 0x0000000c1100720c */ /* 0x000fe40003f04100 */
[----:B------:R-:W-:Y:S02]  /*0930*/  ISETP.LT.U32.AND.EX P1, PT, R8, R17, PT, P1 ;  /* 0x000000110800720c */ /* 0x000fe40003f21110 */
[----:B------:R-:W-:Y:S02]  /*0940*/  SEL R5, R9, R10, P0 ;  /* 0x0000000a09057207 */ /* 0x000fe40000000000 */
[----:B------:R-:W-:-:S02]  /*0950*/  SEL R11, R17, R12, P0 ;  /* 0x0000000c110b7207 */ /* 0x000fc40000000000 */
        /* <DEDUP_REMOVED lines=9> */
.L_x_53:
        /* <DEDUP_REMOVED lines=31> */
.L_x_52:
[----:B------:R-:W-:Y:S05]  /*0be0*/  BSYNC.RECONVERGENT B1 ;  /* 0x0000000000017941 */ /* 0x000fea0003800200 */
.L_x_51:
[----:B------:R-:W-:Y:S02]  /*0bf0*/  SEL R5, R20, R5, P0 ;  /* 0x0000000514057207 */ /* 0x000fe40000000000 */
[----:B------:R-:W-:Y:S02]  /*0c00*/  SEL R16, R16, R19, P0 ;  /* 0x0000001310107207 */ /* 0x000fe40000000000 */
[----:B------:R-:W-:Y:S02]  /*0c10*/  SEL R4, R21, R4, P0 ;  /* 0x0000000415047207 */ /* 0x000fe40000000000 */
[----:B------:R-:W-:Y:S02]  /*0c20*/  SEL R15, R15, R18, P0 ;  /* 0x000000120f0f7207 */ /* 0x000fe40000000000 */
[----:B------:R-:W-:-:S04]  /*0c30*/  ISETP.GE.U32.AND P0, PT, R5, R16, PT ;  /* 0x000000100500720c */ /* 0x000fc80003f06070 */
[----:B------:R-:W-:-:S13]  /*0c40*/  ISETP.GE.U32.AND.EX P0, PT, R4, R15, PT, P0 ;  /* 0x0000000f0400720c */ /* 0x000fda0003f06100 */
[----:B------:R-:W-:Y:S05]  /*0c50*/  @!P0 BRA `(.L_x_53) ;  /* 0xfffffffc00648947 */ /* 0x000fea000383ffff */
.L_x_50:
[----:B------:R-:W-:Y:S05]  /*0c60*/  BSYNC.RECONVERGENT B0 ;  /* 0x0000000000007941 */ /* 0x000fea0003800200 */
.L_x_43:
[----:B------:R-:W0:Y:S01]  /*0c70*/  LDCU.64 UR6, c[0x0][0x3a8] ;  /* 0x00007500ff0677ac */ /* 0x000e220008000a00 */
[----:B------:R-:W-:-:S05]  /*0c80*/  IADD3 R2, P0, PT, R2, R5, RZ ;  /* 0x0000000502027210 */ /* 0x000fca0007f1e0ff */
[----:B------:R-:W-:Y:S01]  /*0c90*/  IMAD.X R3, R3, 0x1, R4, P0 ;  /* 0x0000000103037824 */ /* 0x000fe200000e0604 */
[----:B0-----:R-:W-:-:S04]  /*0ca0*/  LEA R6, P1, R0, UR6, 0x3 ;  /* 0x0000000600067c11 */ /* 0x001fc8000f8218ff */
[----:B------:R-:W-:-:S05]  /*0cb0*/  LEA.HI.X R7, R0, UR7, RZ, 0x3, P1 ;  /* 0x0000000700077c11 */ /* 0x000fca00088f1cff */
[----:B------:R-:W-:Y:S01]  /*0cc0*/  STG.E.64 desc[UR8][R6.64], R2 ;  /* 0x0000000206007986 */ /* 0x000fe2000c101b08 */
[----:B------:R-:W-:Y:S05]  /*0cd0*/  EXIT ;  /* 0x000000000000794d */ /* 0x000fea0003800000 */
.L_x_54:
        /* <DEDUP_REMOVED lines=10> */
.L_x_252:


//--------------------- .text._ZN3cub18CUB_300001_SM_10006detail10merge_sort30DeviceMergeSortBlockSortKernelINS2_10policy_hubIN6thrust24THRUST_300001_SM_1000_NS10device_ptrI6ulong2EEE9Policy600ES9_PNS0_8NullTypeES9_SD_m11sort_ulong2S8_SC_EEvbT0_T1_T2_T3_T4_PT6_PT7_T5_NS1_7vsmem_tE --------------------------
	.section	.text._ZN3cub18CUB_300001_SM_10006detail10merge_sort30DeviceMergeSortBlockSortKernelINS2_10policy_hubIN6thrust24THRUST_300001_SM_1000_NS10device_ptrI6ulong2EEE9Policy600ES9_PNS0_8NullTypeES9_SD_m11sort_ulong2S8_SC_EEvbT0_T1_T2_T3_T4_PT6_PT7_T5_NS1_7vsmem_tE,"ax",@progbits
	.align	128
        .global         _ZN3cub18CUB_300001_SM_10006detail10merge_sort30DeviceMergeSortBlockSortKernelINS2_10policy_hubIN6thrust24THRUST_300001_SM_1000_NS10device_ptrI6ulong2EEE9Policy600ES9_PNS0_8NullTypeES9_SD_m11sort_ulong2S8_SC_EEvbT0_T1_T2_T3_T4_PT6_PT7_T5_NS1_7vsmem_tE
        .type           _ZN3cub18CUB_300001_SM_10006detail10merge_sort30DeviceMergeSortBlockSortKernelINS2_10policy_hubIN6thrust24THRUST_300001_SM_1000_NS10device_ptrI6ulong2EEE9Policy600ES9_PNS0_8NullTypeES9_SD_m11sort_ulong2S8_SC_EEvbT0_T1_T2_T3_T4_PT6_PT7_T5_NS1_7vsmem_tE,@function
        .size           _ZN3cub18CUB_300001_SM_10006detail10merge_sort30DeviceMergeSortBlockSortKernelINS2_10policy_hubIN6thrust24THRUST_300001_SM_1000_NS10device_ptrI6ulong2EEE9Policy600ES9_PNS0_8NullTypeES9_SD_m11sort_ulong2S8_SC_EEvbT0_T1_T2_T3_T4_PT6_PT7_T5_NS1_7vsmem_tE,(.L_x_253 - _ZN3cub18CUB_300001_SM_10006detail10merge_sort30DeviceMergeSortBlockSortKernelINS2_10policy_hubIN6thrust24THRUST_300001_SM_1000_NS10device_ptrI6ulong2EEE9Policy600ES9_PNS0_8NullTypeES9_SD_m11sort_ulong2S8_SC_EEvbT0_T1_T2_T3_T4_PT6_PT7_T5_NS1_7vsmem_tE)
        .other          _ZN3cub18CUB_300001_SM_10006detail10merge_sort30DeviceMergeSortBlockSortKernelINS2_10policy_hubIN6thrust24THRUST_300001_SM_1000_NS10device_ptrI6ulong2EEE9Policy600ES9_PNS0_8NullTypeES9_SD_m11sort_ulong2S8_SC_EEvbT0_T1_T2_T3_T4_PT6_PT7_T5_NS1_7vsmem_tE,@"STO_CUDA_ENTRY STV_DEFAULT"
_ZN3cub18CUB_300001_SM_10006detail10merge_sort30DeviceMergeSortBlockSortKernelINS2_10policy_hubIN6thrust24THRUST_300001_SM_1000_NS10device_ptrI6ulong2EEE9Policy600ES9_PNS0_8NullTypeES9_SD_m11sort_ulong2S8_SC_EEvbT0_T1_T2_T3_T4_PT6_PT7_T5_NS1_7vsmem_tE:
.text._ZN3cub18CUB_300001_SM_10006detail10merge_sort30DeviceMergeSortBlockSortKernelINS2_10policy_hubIN6thrust24THRUST_300001_SM_1000_NS10device_ptrI6ulong2EEE9Policy600ES9_PNS0_8NullTypeES9_SD_m11sort_ulong2S8_SC_EEvbT0_T1_T2_T3_T4_PT6_PT7_T5_NS1_7vsmem_tE:
[----:B------:R-:W-:Y:S01]  /*0000*/  LDC R1, c[0x0][0x37c] ;  /* 0x0000df00ff017b82 */ /* 0x000fe20000000800 */
[----:B------:R-:W0:Y:S01]  /*0010*/  S2R R5, SR_CTAID.X ;  /* 0x0000000000057919 */ /* 0x000e220000002500 */
[----:B------:R-:W1:Y:S01]  /*0020*/  LDCU UR4, c[0x0][0x370] ;  /* 0x00006e00ff0477ac */ /* 0x000e620008000800 */
[----:B------:R-:W2:Y:S01]  /*0030*/  LDCU.64 UR6, c[0x0][0x358] ;  /* 0x00006b00ff0677ac */ /* 0x000ea20008000a00 */
[----:B-1----:R-:W-:-:S04]  /*0040*/  UIADD3 UR4, UP0, UPT, UR4, -0x1, URZ ;  /* 0xffffffff04047890 */ /* 0x002fc8000ff1e0ff */
[----:B------:R-:W-:-:S06]  /*0050*/  UIADD3.X UR5, UPT, UPT, URZ, -0x1, URZ, UP0, !UPT ;  /* 0xffffffffff057890 */ /* 0x000fcc00087fe4ff */
[----:B------:R-:W-:Y:S01]  /*0060*/  IMAD.U32 R0, RZ, RZ, UR5 ;  /* 0x00000005ff007e24 */ /* 0x000fe2000f8e00ff */
[C---:B0-----:R-:W-:Y:S01]  /*0070*/  ISETP.LT.U32.AND P0, PT, R5.reuse, UR4, PT ;  /* 0x0000000405007c0c */ /* 0x041fe2000bf01070 */
[----:B------:R-:W-:-:S03]  /*0080*/  IMAD.WIDE.U32 R2, R5, 0x400, RZ ;  /* 0x0000040005027825 */ /* 0x000fc600078e00ff */
[----:B------:R-:W-:-:S13]  /*0090*/  ISETP.GT.U32.AND.EX P0, PT, R0, RZ, PT, P0 ;  /* 0x000000ff0000720c */ /* 0x000fda0003f04100 */
[----:B--2---:R-:W-:Y:S05]  /*00a0*/  @!P0 BRA `(.L_x_55) ;  /* 0x0000001800608947 */ /* 0x004fea0003800000 */
[----:B------:R-:W0:Y:S01]  /*00b0*/  S2R R22, SR_TID.X ;  /* 0x0000000000167919 */ /* 0x000e220000002100 */
[----:B------:R-:W1:Y:S01]  /*00c0*/  LDCU.64 UR4, c[0x0][0x388] ;  /* 0x00007100ff0477ac */ /* 0x000e620008000a00 */
[----:B------:R-:W-:Y:S01]  /*00d0*/  ACQBULK ;  /* 0x000000000000782e */ /* 0x000fe20000000000 */
[----:B0-----:R-:W-:-:S05]  /*00e0*/  IMAD.SHL.U32 R0, R22, 0x4, RZ ;  /* 0x0000000416007824 */ /* 0x001fca00078e00ff */
[----:B------:R-:W-:-:S04]  /*00f0*/  LOP3.LUT R5, R0, 0xf80, RZ, 0xc0, !PT ;  /* 0x00000f8000057812 */ /* 0x000fc800078ec0ff */
[----:B------:R-:W-:-:S04]  /*0100*/  LOP3.LUT R7, R5, 0x1f, R22, 0xf8, !PT ;  /* 0x0000001f05077812 */ /* 0x000fc800078ef816 */
[----:B------:R-:W-:-:S05]  /*0110*/  IADD3 R7, P0, PT, R2, R7, RZ ;  /* 0x0000000702077210 */ /* 0x000fca0007f1e0ff */
[----:B------:R-:W-:Y:S02]  /*0120*/  IMAD.X R20, RZ, RZ, R3, P0 ;  /* 0x000000ffff147224 */ /* 0x000fe400000e0603 */
[----:B------:R-:W-:-:S03]  /*0130*/  IMAD.SHL.U32 R21, R7, 0x10, RZ ;  /* 0x0000001007157824 */ /* 0x000fc600078e00ff */
[----:B------:R-:W-:Y:S02]  /*0140*/  SHF.L.U64.HI R20, R7, 0x4, R20 ;  /* 0x0000000407147819 */ /* 0x000fe40000010214 */
[----:B-1----:R-:W-:-:S04]  /*0150*/  IADD3 R2, P0, PT, R21, UR4, RZ ;  /* 0x0000000415027c10 */ /* 0x002fc8000ff1e0ff */
[----:B------:R-:W-:-:S05]  /*0160*/  IADD3.X R3, PT, PT, R20, UR5, RZ, P0, !PT ;  /* 0x0000000514037c10 */ /* 0x000fca00087fe4ff */
[----:B------:R-:W2:Y:S04]  /*0170*/  LDG.E.128 R16, desc[UR6][R2.64] ;  /* 0x0000000602107981 */ /* 0x000ea8000c1e1d00 */
[----:B------:R-:W3:Y:S04]  /*0180*/  LDG.E.128 R24, desc[UR6][R2.64+0x200] ;  /* 0x0002000602187981 */ /* 0x000ee8000c1e1d00 */
[----:B------:R-:W4:Y:S04]  /*0190*/  LDG.E.128 R28, desc[UR6][R2.64+0x400] ;  /* 0x00040006021c7981 */ /* 0x000f28000c1e1d00 */
[----:B------:R0:W5:Y:S01]  /*01a0*/  LDG.E.128 R32, desc[UR6][R2.64+0x600] ;  /* 0x0006000602207981 */ /* 0x000162000c1e1d00 */
[----:B------:R-:W1:Y:S01]  /*01b0*/  S2UR UR5, SR_CgaCtaId ;  /* 0x00000000000579c3 */ /* 0x000e620000008800 */
[----:B------:R-:W-:Y:S01]  /*01c0*/  UMOV UR4, 0x400 ;  /* 0x0000040000047882 */ /* 0x000fe20000000000 */
[----:B------:R-:W0:Y:S01]  /*01d0*/  S2R R4, SR_LANEID ;  /* 0x0000000000047919 */ /* 0x000e220000000000 */
[----:B-1----:R-:W-:Y:S01]  /*01e0*/  ULEA UR4, UR5, UR4, 0x18 ;  /* 0x0000000405047291 */ /* 0x002fe2000f8ec0ff */
[----:B0-----:R-:W-:-:S05]  /*01f0*/  IMAD.IADD R0, R5, 0x1, R4 ;  /* 0x0000000105007824 */ /* 0x001fca00078e0204 */
[----:B------:R-:W-:-:S05]  /*0200*/  LEA R0, R0, UR4, 0x4 ;  /* 0x0000000400007c11 */ /* 0x000fca000f8e20ff */
[----:B------:R-:W-:Y:S01]  /*0210*/  IMAD R2, R4, 0x30, R0 ;  /* 0x0000003004027824 */ /* 0x000fe200078e0200 */
[----:B--2---:R-:W-:Y:S04]  /*0220*/  STS.128 [R0], R16 ;  /* 0x0000001000007388 */ /* 0x004fe80000000c00 */
[----:B---3--:R-:W-:Y:S04]  /*0230*/  STS.128 [R0+0x200], R24 ;  /* 0x0002001800007388 */ /* 0x008fe80000000c00 */
[----:B----4-:R-:W-:Y:S04]  /*0240*/  STS.128 [R0+0x400], R28 ;  /* 0x0004001c00007388 */ /* 0x010fe80000000c00 */
[----:B-----5:R-:W-:Y:S01]  /*0250*/  STS.128 [R0+0x600], R32 ;  /* 0x0006002000007388 */ /* 0x020fe20000000c00 */
[----:B------:R-:W-:-:S03]  /*0260*/  NOP ;  /* 0x0000000000007918 */ /* 0x000fc60000000000 */
[----:B------:R-:W-:Y:S04]  /*0270*/  LDS.128 R4, [R2+0x30] ;  /* 0x0000300002047984 */ /* 0x000fe80000000c00 */
[----:B------:R-:W-:Y:S04]  /*0280*/  LDS.128 R8, [R2] ;  /* 0x0000000002087984 */ /* 0x000fe80000000c00 */
[----:B------:R-:W0:Y:S04]  /*0290*/  LDS.128 R36, [R2+0x10] ;  /* 0x0000100002247984 */ /* 0x000e280000000c00 */
[----:B------:R1:W2:Y:S01]  /*02a0*/  LDS.128 R12, [R2+0x20] ;  /* 0x00002000020c7984 */ /* 0x0002a20000000c00 */
[----:B------:R-:W-:Y:S01]  /*02b0*/  BAR.SYNC.DEFER_BLOCKING 0x0 ;  /* 0x0000000000007b1d */ /* 0x000fe20000010000 */
[----:B0-----:R-:W-:-:S07]  /*02c0*/  ISETP.GE.U32.AND P0, PT, R36, R8, PT ;  /* 0x000000082400720c */ /* 0x001fce0003f06070 */
[----:B------:R-:W-:Y:S01]  /*02d0*/  PREEXIT ;  /* 0x000000000000782d */ /* 0x000fe20000000000 */
[----:B------:R-:W-:Y:S01]  /*02e0*/  BSSY.RECONVERGENT B0, `(.L_x_56) ;  /* 0x0000017000007945 */ /* 0x000fe20003800200 */
[----:B------:R-:W-:-:S13]  /*02f0*/  ISETP.GE.U32.AND.EX P0, PT, R37, R9, PT, P0 ;  /* 0x000000092500720c */ /* 0x000fda0003f06100 */
[----:B-12---:R-:W-:Y:S05]  /*0300*/  @!P0 BRA `(.L_x_57) ;  /* 0x0000000000308947 */ /* 0x006fea0003800000 */
[----:B------:R-:W-:Y:S01]  /*0310*/  ISETP.NE.U32.AND P0, PT, R36, R8, PT ;  /* 0x000000082400720c */ /* 0x000fe20003f05070 */
[----:B------:R-:W-:Y:S02]  /*0320*/  IMAD.MOV.U32 R25, RZ, RZ, R38 ;  /* 0x000000ffff197224 */ /* 0x000fe400078e0026 */
[----:B------:R-:W-:Y:S01]  /*0330*/  IMAD.MOV.U32 R28, RZ, RZ, R39 ;  /* 0x000000ffff1c7224 */ /* 0x000fe200078e0027 */
[----:B------:R-:W-:Y:S01]  /*0340*/  ISETP.NE.AND.EX P0, PT, R37, R9, PT, P0 ;  /* 0x000000092500720c */ /* 0x000fe20003f05300 */
[----:B------:R-:W-:Y:S02]  /*0350*/  IMAD.MOV.U32 R23, RZ, RZ, R36 ;  /* 0x000000ffff177224 */ /* 0x000fe400078e0024 */
[----:B------:R-:W-:-:S10]  /*0360*/  IMAD.MOV.U32 R24, RZ, RZ, R37 ;  /* 0x000000ffff187224 */ /* 0x000fd400078e0025 */
[----:B------:R-:W-:Y:S05]  /*0370*/  @P0 BRA `(.L_x_58) ;  /* 0x0000000000340947 */ /* 0x000fea0003800000 */
[----:B------:R-:W-:Y:S01]  /*0380*/  ISETP.GE.U32.AND P0, PT, R38, R10, PT ;  /* 0x0000000a2600720c */ /* 0x000fe20003f06070 */
[----:B------:R-:W-:Y:S02]  /*0390*/  IMAD.MOV.U32 R23, RZ, RZ, R8 ;  /* 0x000000ffff177224 */ /* 0x000fe400078e0008 */
[----:B------:R-:W-:Y:S01]  /*03a0*/  IMAD.MOV.U32 R24, RZ, RZ, R9 ;  /* 0x000000ffff187224 */ /* 0x000fe200078e0009 */
[----:B------:R-:W-:-:S13]  /*03b0*/  ISETP.GE.U32.AND.EX P0, PT, R39, R11, PT, P0 ;  /* 0x0000000b2700720c */ /* 0x000fda0003f06100 */
[----:B------:R-:W-:Y:S05]  /*03c0*/  @P0 BRA `(.L_x_58) ;  /* 0x0000000000200947 */ /* 0x000fea0003800000 */
.L_x_57:
[----:B------:R-:W-:Y:S01]  /*03d0*/  IMAD.MOV.U32 R25, RZ, RZ, R10 ;  /* 0x000000ffff197224 */ /* 0x000fe200078e000a */
[----:B------:R-:W-:Y:S01]  /*03e0*/  MOV R28, R11 ;  /* 0x0000000b001c7202 */ /* 0x000fe20000000f00 */
[----:B------:R-:W-:Y:S02]  /*03f0*/  IMAD.MOV.U32 R23, RZ, RZ, R8 ;  /* 0x000000ffff177224 */ /* 0x000fe400078e0008 */
[----:B------:R-:W-:Y:S02]  /*0400*/  IMAD.MOV.U32 R24, RZ, RZ, R9 ;  /* 0x000000ffff187224 */ /* 0x000fe400078e0009 */
[----:B------:R-:W-:Y:S02]  /*0410*/  IMAD.MOV.U32 R10, RZ, RZ, R38 ;  /* 0x000000ffff0a7224 */ /* 0x000fe400078e0026 */
[----:B------:R-:W-:Y:S02]  /*0420*/  IMAD.MOV.U32 R11, RZ, RZ, R39 ;  /* 0x000000ffff0b7224 */ /* 0x000fe400078e0027 */
[----:B------:R-:W-:-:S02]  /*0430*/  IMAD.MOV.U32 R8, RZ, RZ, R36 ;  /* 0x000000ffff087224 */ /* 0x000fc400078e0024 */
[----:B------:R-:W-:-:S07]  /*0440*/  IMAD.MOV.U32 R9, RZ, RZ, R37 ;  /* 0x000000ffff097224 */ /* 0x000fce00078e0025 */
.L_x_58:
[----:B------:R-:W-:Y:S05]  /*0450*/  BSYNC.RECONVERGENT B0 ;  /* 0x0000000000007941 */ /* 0x000fea0003800200 */
.L_x_56:
[----:B------:R-:W-:Y:S01]  /*0460*/  ISETP.GE.U32.AND P0, PT, R4, R12, PT ;  /* 0x0000000c0400720c */ /* 0x000fe20003f06070 */
[----:B------:R-:W-:Y:S03]  /*0470*/  BSSY.RECONVERGENT B0, `(.L_x_59) ;  /* 0x0000017000007945 */ /* 0x000fe60003800200 */
[----:B------:R-:W-:-:S13]  /*0480*/  ISETP.GE.U32.AND.EX P0, PT, R5, R13, PT, P0 ;  /* 0x0000000d0500720c */ /* 0x000fda0003f06100 */
[----:B------:R-:W-:Y:S05]  /*0490*/  @!P0 BRA `(.L_x_60) ;  /* 0x0000000000308947 */ /* 0x000fea0003800000 */
        /* <DEDUP_REMOVED lines=12> */
.L_x_60:
[----:B------:R-:W-:Y:S01]  /*0560*/  MOV R2, R14 ;  /* 0x0000000e00027202 */ /* 0x000fe20000000f00 */
[----:B------:R-:W-:Y:S02]  /*0570*/  IMAD.MOV.U32 R3, RZ, RZ, R15 ;  /* 0x000000ffff037224 */ /* 0x000fe400078e000f */
[----:B------:R-:W-:Y:S02]  /*0580*/  IMAD.MOV.U32 R16, RZ, RZ, R12 ;  /* 0x000000ffff107224 */ /* 0x000fe400078e000c */
[----:B------:R-:W-:Y:S02]  /*0590*/  IMAD.MOV.U32 R17, RZ, RZ, R13 ;  /* 0x000000ffff117224 */ /* 0x000fe400078e000d */
[----:B------:R-:W-:Y:S02]  /*05a0*/  IMAD.MOV.U32 R14, RZ, RZ, R6 ;  /* 0x000000ffff0e7224 */ /* 0x000fe400078e0006 */
[----:B------:R-:W-:Y:S02]  /*05b0*/  IMAD.MOV.U32 R15, RZ, RZ, R7 ;  /* 0x000000ffff0f7224 */ /* 0x000fe400078e0007 */
[----:B------:R-:W-:-:S02]  /*05c0*/  IMAD.MOV.U32 R12, RZ, RZ, R4 ;  /* 0x000000ffff0c7224 */ /* 0x000fc400078e0004 */
[----:B------:R-:W-:-:S07]  /*05d0*/  IMAD.MOV.U32 R13, RZ, RZ, R5 ;  /* 0x000000ffff0d7224 */ /* 0x000fce00078e0005 */
.L_x_61:
[----:B------:R-:W-:Y:S05]  /*05e0*/  BSYNC.RECONVERGENT B0 ;  /* 0x0000000000007941 */ /* 0x000fea0003800200 */
.L_x_59:
        /* <DEDUP_REMOVED lines=12> */
[----:B------:R-:W-:Y:S01]  /*06b0*/  IMAD.MOV.U32 R4, RZ, RZ, R24 ;  /* 0x000000ffff047224 */ /* 0x000fe200078e0018 */
[----:B------:R-:W-:Y:S02]  /*06c0*/  MOV R5, R23 ;  /* 0x0000001700057202 */ /* 0x000fe40000000f00 */
[----:B------:R-:W-:-:S13]  /*06d0*/  ISETP.GE.U32.AND.EX P0, PT, R15, R28, PT, P0 ;  /* 0x0000001c0f00720c */ /* 0x000fda0003f06100 */
[----:B------:R-:W-:Y:S05]  /*06e0*/  @P0 BRA `(.L_x_64) ;  /* 0x0000000000200947 */ /* 0x000fea0003800000 */
.L_x_63:
[----:B------:R-:W-:Y:S02]  /*06f0*/  IMAD.MOV.U32 R18, RZ, RZ, R25 ;  /* 0x000000ffff127224 */ /* 0x000fe400078e0019 */
[----:B------:R-:W-:Y:S02]  /*0700*/  IMAD.MOV.U32 R19, RZ, RZ, R28 ;  /* 0x000000ffff137224 */ /* 0x000fe400078e001c */
[----:B------:R-:W-:Y:S02]  /*0710*/  IMAD.MOV.U32 R5, RZ, RZ, R23 ;  /* 0x000000ffff057224 */ /* 0x000fe400078e0017 */
[----:B------:R-:W-:Y:S02]  /*0720*/  IMAD.MOV.U32 R4, RZ, RZ, R24 ;  /* 0x000000ffff047224 */ /* 0x000fe400078e0018 */
[----:B------:R-:W-:Y:S02]  /*0730*/  IMAD.MOV.U32 R25, RZ, RZ, R14 ;  /* 0x000000ffff197224 */ /* 0x000fe400078e000e */
[----:B------:R-:W-:-:S02]  /*0740*/  IMAD.MOV.U32 R28, RZ, RZ, R15 ;  /* 0x000000ffff1c7224 */ /* 0x000fc400078e000f */
[----:B------:R-:W-:Y:S02]  /*0750*/  IMAD.MOV.U32 R23, RZ, RZ, R12 ;  /* 0x000000ffff177224 */ /* 0x000fe400078e000c */
[----:B------:R-:W-:-:S07]  /*0760*/  IMAD.MOV.U32 R24, RZ, RZ, R13 ;  /* 0x000000ffff187224 */ /* 0x000fce00078e000d */
.L_x_64:
[----:B------:R-:W-:Y:S05]  /*0770*/  BSYNC.RECONVERGENT B0 ;  /* 0x0000000000007941 */ /* 0x000fea0003800200 */
.L_x_62:
[----:B------:R-:W-:Y:S01]  /*0780*/  ISETP.GE.U32.AND P0, PT, R23, R8, PT ;  /* 0x000000081700720c */ /* 0x000fe20003f06070 */
[----:B------:R-:W-:Y:S03]  /*0790*/  BSSY.RECONVERGENT B0, `(.L_x_65) ;  /* 0x0000017000007945 */ /* 0x000fe60003800200 */
[----:B------:R-:W-:-:S13]  /*07a0*/  ISETP.GE.U32.AND.EX P0, PT, R24, R9, PT, P0 ;  /* 0x000000091800720c */ /* 0x000fda0003f06100 */
[----:B------:R-:W-:Y:S05]  /*07b0*/  @!P0 BRA `(.L_x_66) ;  /* 0x0000000000308947 */ /* 0x000fea0003800000 */
[----:B------:R-:W-:Y:S01]  /*07c0*/  ISETP.NE.U32.AND P0, PT, R23, R8, PT ;  /* 0x000000081700720c */ /* 0x000fe20003f05070 */
[----:B------:R-:W-:Y:S01]  /*07d0*/  IMAD.MOV.U32 R7, RZ, RZ, R25 ;  /* 0x000000ffff077224 */ /* 0x000fe200078e0019 */
[----:B------:R-:W-:Y:S01]  /*07e0*/  MOV R31, R23 ;  /* 0x00000017001f7202 */ /* 0x000fe20000000f00 */
[----:B------:R-:W-:Y:S01]  /*07f0*/  IMAD.MOV.U32 R6, RZ, RZ, R28 ;  /* 0x000000ffff067224 */ /* 0x000fe200078e001c */
[----:B------:R-:W-:Y:S01]  /*0800*/  ISETP.NE.AND.EX P0, PT, R24, R9, PT, P0 ;  /* 0x000000091800720c */ /* 0x000fe20003f05300 */
[----:B------:R-:W-:-:S12]  /*0810*/  IMAD.MOV.U32 R26, RZ, RZ, R24 ;  /* 0x000000ffff1a7224 */ /* 0x000fd800078e0018 */
[----:B------:R-:W-:Y:S05]  /*0820*/  @P0 BRA `(.L_x_67) ;  /* 0x0000000000340947 */ /* 0x000fea0003800000 */
[----:B------:R-:W-:Y:S01]  /*0830*/  ISETP.GE.U32.AND P0, PT, R25, R10, PT ;  /* 0x0000000a1900720c */ /* 0x000fe20003f06070 */
[----:B------:R-:W-:Y:S02]  /*0840*/  IMAD.MOV.U32 R31, RZ, RZ, R8 ;  /* 0x000000ffff1f7224 */ /* 0x000fe400078e0008 */
[----:B------:R-:W-:Y:S01]  /*0850*/  IMAD.MOV.U32 R26, RZ, RZ, R9 ;  /* 0x000000ffff1a7224 */ /* 0x000fe200078e0009 */
[----:B------:R-:W-:-:S13]  /*0860*/  ISETP.GE.U32.AND.EX P0, PT, R28, R11, PT, P0 ;  /* 0x0000000b1c00720c */ /* 0x000fda0003f06100 */
[----:B------:R-:W-:Y:S05]  /*0870*/  @P0 BRA `(.L_x_67) ;  /* 0x0000000000200947 */ /* 0x000fea0003800000 */
.L_x_66:
        /* <DEDUP_REMOVED lines=8> */
.L_x_67:
[----:B------:R-:W-:Y:S05]  /*0900*/  BSYNC.RECONVERGENT B0 ;  /* 0x0000000000007941 */ /* 0x000fea0003800200 */
.L_x_65:
        /* <DEDUP_REMOVED lines=9> */
[----:B------:R-:W-:Y:S02]  /*09a0*/  IMAD.MOV.U32 R13, RZ, RZ, R17 ;  /* 0x000000ffff0d7224 */ /* 0x000fe400078e0011 */
[----:B------:R-:W-:Y:S02]  /*09b0*/  IMAD.MOV.U32 R24, RZ, RZ, R5 ;  /* 0x000000ffff187224 */ /* 0x000fe400078e0005 */
[----:B------:R-:W-:-:S08]  /*09c0*/  IMAD.MOV.U32 R23, RZ, RZ, R4 ;  /* 0x000000ffff177224 */ /* 0x000fd000078e0004 */
[----:B------:R-:W-:Y:S05]  /*09d0*/  @P0 BRA `(.L_x_70) ;  /* 0x0000000000340947 */ /* 0x000fea0003800000 */
[----:B------:R-:W-:Y:S01]  /*09e0*/  ISETP.GE.U32.AND P0, PT, R2, R18, PT ;  /* 0x000000120200720c */ /* 0x000fe20003f06070 */
[----:B------:R-:W-:Y:S02]  /*09f0*/  IMAD.MOV.U32 R24, RZ, RZ, R16 ;  /* 0x000000ffff187224 */ /* 0x000fe400078e0010 */
[----:B------:R-:W-:Y:S01]  /*0a00*/  IMAD.MOV.U32 R23, RZ, RZ, R17 ;  /* 0x000000ffff177224 */ /* 0x000fe200078e0011 */
[----:B------:R-:W-:-:S13]  /*0a10*/  ISETP.GE.U32.AND.EX P0, PT, R3, R19, PT, P0 ;  /* 0x000000130300720c */ /* 0x000fda0003f06100 */
[----:B------:R-:W-:Y:S05]  /*0a20*/  @P0 BRA `(.L_x_70) ;  /* 0x0000000000200947 */ /* 0x000fea0003800000 */
.L_x_69:
[----:B------:R-:W-:Y:S02]  /*0a30*/  IMAD.MOV.U32 R14, RZ, RZ, R18 ;  /* 0x000000ffff0e7224 */ /* 0x000fe400078e0012 */
[----:B------:R-:W-:Y:S01]  /*0a40*/  IMAD.MOV.U32 R15, RZ, RZ, R19 ;  /* 0x000000ffff0f7224 */ /* 0x000fe200078e0013 */
[----:B------:R-:W-:Y:S01]  /*0a50*/  MOV R19, R3 ;  /* 0x0000000300137202 */ /* 0x000fe20000000f00 */
[----:B------:R-:W-:Y:S02]  /*0a60*/  IMAD.MOV.U32 R12, RZ, RZ, R5 ;  /* 0x000000ffff0c7224 */ /* 0x000fe400078e0005 */
[----:B------:R-:W-:Y:S02]  /*0a70*/  IMAD.MOV.U32 R18, RZ, RZ, R2 ;  /* 0x000000ffff127224 */ /* 0x000fe400078e0002 */
[----:B------:R-:W-:Y:S02]  /*0a80*/  IMAD.MOV.U32 R13, RZ, RZ, R4 ;  /* 0x000000ffff0d7224 */ /* 0x000fe400078e0004 */
[----:B------:R-:W-:-:S02]  /*0a90*/  IMAD.MOV.U32 R24, RZ, RZ, R16 ;  /* 0x000000ffff187224 */ /* 0x000fc400078e0010 */
[----:B------:R-:W-:-:S07]  /*0aa0*/  IMAD.MOV.U32 R23, RZ, RZ, R17 ;  /* 0x000000ffff177224 */ /* 0x000fce00078e0011 */
.L_x_70:
[----:B------:R-:W-:Y:S05]  /*0ab0*/  BSYNC.RECONVERGENT B0 ;  /* 0x0000000000007941 */ /* 0x000fea0003800200 */
.L_x_68:
        /* <DEDUP_REMOVED lines=16> */
.L_x_72:
        /* <DEDUP_REMOVED lines=8> */
.L_x_73:
[----:B------:R-:W-:Y:S05]  /*0c40*/  BSYNC.RECONVERGENT B0 ;  /* 0x0000000000007941 */ /* 0x000fea0003800200 */
.L_x_71:
[----:B------:R-:W-:Y:S01]  /*0c50*/  LEA R29, R22, UR4, 0x6 ;  /* 0x00000004161d7c11 */ /* 0x000fe2000f8e30ff */
[----:B------:R-:W-:-:S07]  /*0c60*/  IMAD.MOV.U32 R27, RZ, RZ, 0x2 ;  /* 0x00000002ff1b7424 */ /* 0x000fce00078e00ff */
.L_x_85:
[--C-:B------:R-:W-:Y:S01]  /*0c70*/  IMAD.MOV R17, RZ, RZ, -R27.reuse ;  /* 0x000000ffff117224 */ /* 0x100fe200078e0a1b */
[----:B------:R-:W-:Y:S01]  /*0c80*/  BAR.SYNC.DEFER_BLOCKING 0x0 ;  /* 0x0000000000007b1d */ /* 0x000fe20000010000 */
[----:B------:R-:W-:-:S03]  /*0c90*/  IMAD.MOV.U32 R25, RZ, RZ, R27 ;  /* 0x000000ffff197224 */ /* 0x000fc600078e001b */
[----:B------:R-:W-:Y:S01]  /*0ca0*/  LOP3.LUT R16, R22, R17, RZ, 0xc0, !PT ;  /* 0x0000001116107212 */ /* 0x000fe200078ec0ff */
[C---:B------:R-:W-:Y:S01]  /*0cb0*/  VIADD R17, R27.reuse, 0xffffffff ;  /* 0xffffffff1b117836 */ /* 0x040fe20000000000 */
[----:B------:R-:W-:Y:S01]  /*0cc0*/  BSSY.RECONVERGENT B0, `(.L_x_74) ;  /* 0x0000034000007945 */ /* 0x000fe20003800200 */
[----:B------:R-:W-:Y:S02]  /*0cd0*/  IMAD.SHL.U32 R27, R27, 0x2, RZ ;  /* 0x000000021b1b7824 */ /* 0x000fe400078e00ff */
[----:B------:R-:W-:Y:S01]  /*0ce0*/  IMAD.SHL.U32 R16, R16, 0x4, RZ ;  /* 0x0000000410107824 */ /* 0x000fe200078e00ff */
[----:B------:R-:W-:-:S04]  /*0cf0*/  LOP3.LUT R17, R17, R22, RZ, 0xc0, !PT ;  /* 0x0000001611117212 */ /* 0x000fc800078ec0ff */
[----:B------:R-:W-:Y:S02]  /*0d00*/  VIMNMX.U32 R16, PT, PT, R16, 0x400, PT ;  /* 0x0000040010107848 */ /* 0x000fe40003fe0000 */
[----:B------:R-:W-:Y:S02]  /*0d10*/  SHF.L.U32 R17, R17, 0x2, RZ ;  /* 0x0000000211117819 */ /* 0x000fe400000006ff */
[-C--:B------:R-:W-:Y:S02]  /*0d20*/  VIADDMNMX.U32 R24, R16, R27.reuse, 0x400, PT ;  /* 0x0000040010187446 */ /* 0x080fe4000380001b */
[----:B------:R-:W-:Y:S02]  /*0d30*/  VIMNMX.U32 R17, PT, PT, R17, 0x400, PT ;  /* 0x0000040011117848 */ /* 0x000fe40003fe0000 */
[----:B------:R-:W-:Y:S01]  /*0d40*/  VIADDMNMX.U32 R23, R24, R27, 0x400, PT ;  /* 0x0000040018177446 */ /* 0x000fe2000380001b */
[----:B0-----:R0:W-:Y:S04]  /*0d50*/  STS.128 [R29], R8 ;  /* 0x000000081d007388 */ /* 0x0011e80000000c00 */
[----:B------:R-:W-:Y:S01]  /*0d60*/  IMAD.IADD R18, R23, 0x1, -R24 ;  /* 0x0000000117127824 */ /* 0x000fe200078e0a18 */
[----:B------:R1:W-:Y:S03]  /*0d70*/  STS.128 [R29+0x30], R12 ;  /* 0x0000300c1d007388 */ /* 0x0003e60000000c00 */
[C---:B------:R-:W-:Y:S01]  /*0d80*/  IMAD.IADD R19, R17.reuse, 0x1, -R18 ;  /* 0x0000000111137824 */ /* 0x040fe200078e0a12 */
[----:B------:R-:W-:-:S02]  /*0d90*/  ISETP.GE.AND P0, PT, R17, R18, PT ;  /* 0x000000121100720c */ /* 0x000fc40003f06270 */
[----:B------:R-:W-:Y:S02]  /*0da0*/  VIADDMNMX R18, R24, -R16, R17, PT ;  /* 0x8000001018127246 */ /* 0x000fe40003800111 */
[----:B------:R-:W-:-:S04]  /*0db0*/  SEL R19, R19, RZ, P0 ;  /* 0x000000ff13137207 */ /* 0x000fc80000000000 */
[----:B------:R-:W-:Y:S01]  /*0dc0*/  ISETP.GE.AND P0, PT, R19, R18, PT ;  /* 0x000000121300720c */ /* 0x000fe20003f06270 */
[----:B0-----:R-:W-:Y:S02]  /*0dd0*/  IMAD.MOV.U32 R10, RZ, RZ, R7 ;  /* 0x000000ffff0a7224 */ /* 0x001fe400078e0007 */
[----:B------:R-:W-:Y:S02]  /*0de0*/  IMAD.MOV.U32 R11, RZ, RZ, R6 ;  /* 0x000000ffff0b7224 */ /* 0x000fe400078e0006 */
[----:B------:R-:W-:Y:S02]  /*0df0*/  IMAD.MOV.U32 R8, RZ, RZ, R31 ;  /* 0x000000ffff087224 */ /* 0x000fe400078e001f */
[----:B------:R-:W-:Y:S02]  /*0e00*/  IMAD.MOV.U32 R9, RZ, RZ, R26 ;  /* 0x000000ffff097224 */ /* 0x000fe400078e001a */
[----:B------:R-:W-:Y:S02]  /*0e10*/  IMAD.MOV.U32 R6, RZ, RZ, R2 ;  /* 0x000000ffff067224 */ /* 0x000fe400078e0002 */
[----:B------:R-:W-:Y:S01]  /*0e20*/  IMAD.MOV.U32 R7, RZ, RZ, R3 ;  /* 0x000000ffff077224 */ /* 0x000fe200078e0003 */
[----:B------:R1:W-:Y:S04]  /*0e30*/  STS.128 [R29+0x10], R8 ;  /* 0x000010081d007388 */ /* 0x0003e80000000c00 */
[----:B------:R1:W-:Y:S01]  /*0e40*/  STS.128 [R29+0x20], R4 ;  /* 0x000020041d007388 */ /* 0x0003e20000000c00 */
[----:B------:R-:W-:Y:S06]  /*0e50*/  BAR.SYNC.DEFER_BLOCKING 0x0 ;  /* 0x0000000000007b1d */ /* 0x000fec0000010000 */
[----:B------:R-:W-:Y:S05]  /*0e60*/  @P0 BRA `(.L_x_75) ;  /* 0x0000000000640947 */ /* 0x000fea0003800000 */
[----:B------:R-:W0:Y:S01]  /*0e70*/  S2R R3, SR_CgaCtaId ;  /* 0x0000000000037919 */ /* 0x000e220000008800 */
[----:B------:R-:W-:Y:S01]  /*0e80*/  MOV R2, 0x400 ;  /* 0x0000040000027802 */ /* 0x000fe20000000f00 */
[----:B-1----:R-:W-:-:S03]  /*0e90*/  IMAD.IADD R12, R17, 0x1, R24 ;  /* 0x00000001110c7824 */ /* 0x002fc600078e0218 */
[----:B0-----:R-:W-:-:S07]  /*0ea0*/  LEA R14, R3, R2, 0x18 ;  /* 0x00000002030e7211 */ /* 0x001fce00078ec0ff */
.L_x_76:
[----:B------:R-:W-:Y:S01]  /*0eb0*/  IMAD.IADD R2, R18, 0x1, -R19 ;  /* 0x0000000112027824 */ /* 0x000fe200078e0a13 */
[----:B------:R-:W-:-:S04]  /*0ec0*/  PLOP3.LUT P2, PT, PT, PT, PT, 0x8, 0x80 ;  /* 0x000000000080781c */ /* 0x000fc80003f4e170 */
[----:B------:R-:W-:-:S04]  /*0ed0*/  LEA.HI R2, R2, R2, RZ, 0x1 ;  /* 0x0000000202027211 */ /* 0x000fc800078f08ff */
[----:B------:R-:W-:-:S04]  /*0ee0*/  LEA.HI.SX32 R13, R2, R19, 0x1f ;  /* 0x00000013020d7211 */ /* 0x000fc800078ffaff */
[----:B------:R-:W-:Y:S01]  /*0ef0*/  LOP3.LUT R3, RZ, R13, RZ, 0x33, !PT ;  /* 0x0000000dff037212 */ /* 0x000fe200078e33ff */
[----:B------:R-:W-:-:S03]  /*0f00*/  IMAD.IADD R2, R16, 0x1, R13 ;  /* 0x0000000110027824 */ /* 0x000fc600078e020d */
[----:B------:R-:W-:Y:S01]  /*0f10*/  IADD3 R3, PT, PT, R12, R3, RZ ;  /* 0x000000030c037210 */ /* 0x000fe20007ffe0ff */
[----:B------:R-:W-:-:S04]  /*0f20*/  IMAD R2, R2, 0x10, R14 ;  /* 0x0000001002027824 */ /* 0x000fc800078e020e */
[----:B------:R-:W-:Y:S01]  /*0f30*/  IMAD R3, R3, 0x10, R14 ;  /* 0x0000001003037824 */ /* 0x000fe200078e020e */
        /* <DEDUP_REMOVED lines=12> */
.L_x_75:
[----:B------:R-:W-:Y:S05]  /*1000*/  BSYNC.RECONVERGENT B0 ;  /* 0x0000000000007941 */ /* 0x000fea0003800200 */
.L_x_74:
[----:B------:R-:W0:Y:S01]  /*1010*/  S2UR UR5, SR_CgaCtaId ;  /* 0x00000000000579c3 */ /* 0x000e220000008800 */
[----:B------:R-:W-:Y:S01]  /*1020*/  UMOV UR4, 0x400 ;  /* 0x0000040000047882 */ /* 0x000fe20000000000 */
[----:B-1----:R-:W-:Y:S01]  /*1030*/  IMAD.IADD R5, R16, 0x1, R19 ;  /* 0x0000000110057824 */ /* 0x002fe200078e0213 */
[----:B------:R-:W-:Y:S01]  /*1040*/  IADD3 R4, PT, PT, -R19, R24, R17 ;  /* 0x0000001813047210 */ /* 0x000fe20007ffe111 */
[----:B------:R-:W-:Y:S01]  /*1050*/  BSSY.RECONVERGENT B0, `(.L_x_77) ;  /* 0x0000011000007945 */ /* 0x000fe20003800200 */
[----:B------:R-:W-:Y:S02]  /*1060*/  PLOP3.LUT P0, PT, PT, PT, PT, 0x8, 0x80 ;  /* 0x000000000080781c */ /* 0x000fe40003f0e170 */
[----:B------:R-:W-:Y:S01]  /*1070*/  ISETP.GE.AND P1, PT, R4, R23, PT ;  /* 0x000000170400720c */ /* 0x000fe20003f26270 */
[----:B0-----:R-:W-:-:S06]  /*1080*/  ULEA UR4, UR5, UR4, 0x18 ;  /* 0x0000000405047291 */ /* 0x001fcc000f8ec0ff */
[----:B------:R-:W-:Y:S02]  /*1090*/  LEA R6, R5, UR4, 0x4 ;  /* 0x0000000405067c11 */ /* 0x000fe4000f8e20ff */
[----:B------:R-:W-:-:S03]  /*10a0*/  LEA R7, R4, UR4, 0x4 ;  /* 0x0000000404077c11 */ /* 0x000fc6000f8e20ff */
[----:B------:R0:W1:Y:S04]  /*10b0*/  LDS.128 R12, [R6] ;  /* 0x00000000060c7984 */ /* 0x0000680000000c00 */
[----:B------:R0:W2:Y:S01]  /*10c0*/  LDS.128 R16, [R7] ;  /* 0x0000000007107984 */ /* 0x0000a20000000c00 */
[----:B------:R-:W-:Y:S05]  /*10d0*/  @P1 BRA `(.L_x_78) ;  /* 0x0000000000201947 */ /* 0x000fea0003800000 */
        /* <DEDUP_REMOVED lines=8> */
.L_x_78:
[----:B------:R-:W-:Y:S05]  /*1160*/  BSYNC.RECONVERGENT B0 ;  /* 0x0000000000007941 */ /* 0x000fea0003800200 */
.L_x_77:
        /* <DEDUP_REMOVED lines=12> */
[----:B------:R1:W2:Y:S04]  /*1230*/  @P0 LDS.128 R16, [R7+0x10] ;  /* 0x0000100007100984 */ /* 0x0002a80000000c00 */
[----:B------:R1:W3:Y:S01]  /*1240*/  @!P0 LDS.128 R12, [R6+0x10] ;  /* 0x00001000060c8984 */ /* 0x0002e20000000c00 */
[----:B------:R-:W-:Y:S02]  /*1250*/  PLOP3.LUT P0, PT, PT, PT, PT, 0x8, 0x80 ;  /* 0x000000000080781c */ /* 0x000fe40003f0e170 */
[----:B------:R-:W-:Y:S11]  /*1260*/  @P1 BRA `(.L_x_80) ;  /* 0x0000000000201947 */ /* 0x000ff60003800000 */
        /* <DEDUP_REMOVED lines=8> */
.L_x_80:
[----:B------:R-:W-:Y:S05]  /*12f0*/  BSYNC.RECONVERGENT B0 ;  /* 0x0000000000007941 */ /* 0x000fea0003800200 */
.L_x_79:
[----:B------:R-:W-:Y:S01]  /*1300*/  @!P0 IADD3 R4, PT, PT, R2, RZ, RZ ;  /* 0x000000ff02048210 */ /* 0x000fe20007ffe0ff */
[----:B------:R-:W-:Y:S01]  /*1310*/  @P0 IMAD.MOV R5, RZ, RZ, R3 ;  /* 0x000000ffff050224 */ /* 0x000fe200078e0203 */
[----:B------:R-:W-:Y:S01]  /*1320*/  BSSY.RECONVERGENT B0, `(.L_x_81) ;  /* 0x0000016000007945 */ /* 0x000fe20003800200 */
[----:B0123--:R-:W-:Y:S02]  /*1330*/  SEL R7, R18, R14, P0 ;  /* 0x0000000e12077207 */ /* 0x00ffe40000000000 */
[C---:B------:R-:W-:Y:S01]  /*1340*/  ISETP.GE.AND P1, PT, R4.reuse, R23, PT ;  /* 0x000000170400720c */ /* 0x040fe20003f26270 */
[C---:B------:R-:W-:Y:S01]  /*1350*/  VIADD R28, R4.reuse, 0x1 ;  /* 0x00000001041c7836 */ /* 0x040fe20000000000 */
[C---:B------:R-:W-:Y:S01]  /*1360*/  @!P0 LEA R2, R5.reuse, UR4, 0x4 ;  /* 0x0000000405028c11 */ /* 0x040fe2000f8e20ff */
[----:B------:R-:W-:Y:S01]  /*1370*/  VIADD R33, R5, 0x1 ;  /* 0x0000000105217836 */ /* 0x000fe20000000000 */
[----:B------:R-:W-:Y:S02]  /*1380*/  @P0 LEA R3, R4, UR4, 0x4 ;  /* 0x0000000404030c11 */ /* 0x000fe4000f8e20ff */
[----:B------:R-:W-:-:S02]  /*1390*/  SEL R6, R19, R15, P0 ;  /* 0x0000000f13067207 */ /* 0x000fc40000000000 */
[----:B------:R-:W-:Y:S02]  /*13a0*/  SEL R31, R16, R12, P0 ;  /* 0x0000000c101f7207 */ /* 0x000fe40000000000 */
[----:B------:R-:W-:Y:S02]  /*13b0*/  SEL R26, R17, R13, P0 ;  /* 0x0000000d111a7207 */ /* 0x000fe40000000000 */
        /* <DEDUP_REMOVED lines=12> */
.L_x_82:
[----:B------:R-:W-:Y:S05]  /*1480*/  BSYNC.RECONVERGENT B0 ;  /* 0x0000000000007941 */ /* 0x000fea0003800200 */
.L_x_81:
[----:B------:R-:W-:Y:S01]  /*1490*/  @!P0 IMAD.MOV R28, RZ, RZ, R4 ;  /* 0x000000ffff1c8224 */ /* 0x000fe200078e0204 */
[----:B------:R-:W-:Y:S01]  /*14a0*/  BSSY.RECONVERGENT B0, `(.L_x_83) ;  /* 0x0000015000007945 */ /* 0x000fe20003800200 */
[----:B------:R-:W-:Y:S01]  /*14b0*/  @P0 IMAD.MOV R33, RZ, RZ, R5 ;  /* 0x000000ffff210224 */ /* 0x000fe200078e0205 */
[----:B012---:R-:W-:Y:S02]  /*14c0*/  SEL R2, R18, R14, P0 ;  /* 0x0000000e12027207 */ /* 0x007fe40000000000 */
[C---:B------:R-:W-:Y:S02]  /*14d0*/  ISETP.GE.AND P1, PT, R28.reuse, R23, PT ;  /* 0x000000171c00720c */ /* 0x040fe40003f26270 */
[----:B------:R-:W-:Y:S02]  /*14e0*/  @!P0 LEA R30, R33, UR4, 0x4 ;  /* 0x00000004211e8c11 */ /* 0x000fe4000f8e20ff */
        /* <DEDUP_REMOVED lines=16> */
.L_x_84:
[----:B------:R-:W-:Y:S05]  /*15f0*/  BSYNC.RECONVERGENT B0 ;  /* 0x0000000000007941 */ /* 0x000fea0003800200 */
.L_x_83:
[----:B------:R-:W-:Y:S02]  /*1600*/  ISETP.GE.U32.AND P1, PT, R25, 0x81, PT ;  /* 0x000000811900780c */ /* 0x000fe40003f26070 */
[----:B-12---:R-:W-:Y:S02]  /*1610*/  SEL R14, R18, R14, P0 ;  /* 0x0000000e120e7207 */ /* 0x006fe40000000000 */
[----:B------:R-:W-:Y:S02]  /*1620*/  SEL R15, R19, R15, P0 ;  /* 0x0000000f130f7207 */ /* 0x000fe40000000000 */
[----:B------:R-:W-:Y:S02]  /*1630*/  SEL R12, R16, R12, P0 ;  /* 0x0000000c100c7207 */ /* 0x000fe40000000000 */
[----:B------:R-:W-:-:S05]  /*1640*/  SEL R13, R17, R13, P0 ;  /* 0x0000000d110d7207 */ /* 0x000fca0000000000 */
[----:B------:R-:W-:Y:S05]  /*1650*/  @!P1 BRA `(.L_x_85) ;  /* 0xfffffff400849947 */ /* 0x000fea000383ffff */
[----:B------:R-:W1:Y:S01]  /*1660*/  LDCU.U8 UR4, c[0x0][0x380] ;  /* 0x00007000ff0477ac */ /* 0x000e620008000000 */
[----:B------:R-:W2:Y:S01]  /*1670*/  S2R R23, SR_LANEID ;  /* 0x0000000000177919 */ /* 0x000ea20000000000 */
[----:B-1----:R-:W-:-:S04]  /*1680*/  UPRMT UR4, UR4, 0x8880, URZ ;  /* 0x0000888004047896 */ /* 0x002fc800080000ff */
[----:B------:R-:W-:Y:S01]  /*1690*/  UISETP.NE.AND UP0, UPT, UR4, URZ, UPT ;  /* 0x000000ff0400728c */ /* 0x000fe2000bf05270 */
[----:B--2---:R-:W-:Y:S01]  /*16a0*/  IMAD R23, R23, 0x30, R0 ;  /* 0x0000003017177824 */ /* 0x004fe200078e0200 */
[----:B------:R-:W-:Y:S07]  /*16b0*/  BAR.SYNC.DEFER_BLOCKING 0x0 ;  /* 0x0000000000007b1d */ /* 0x000fee0000010000 */
[----:B------:R-:W-:Y:S05]  /*16c0*/  BRA.U !UP0, `(.L_x_86) ;  /* 0x00000001087c7547 */ /* 0x000fea000b800000 */
[----:B------:R-:W1:Y:S01]  /*16d0*/  S2R R16, SR_TID.X ;  /* 0x0000000000107919 */ /* 0x000e620000002100 */
[----:B------:R-:W2:Y:S01]  /*16e0*/  LDCU.64 UR4, c[0x0][0x398] ;  /* 0x00007300ff0477ac */ /* 0x000ea20008000a00 */
[----:B------:R-:W3:Y:S01]  /*16f0*/  S2R R17, SR_CTAID.X ;  /* 0x0000000000117919 */ /* 0x000ee20000002500 */
[----:B------:R4:W-:Y:S04]  /*1700*/  STS.128 [R23], R8 ;  /* 0x0000000817007388 */ /* 0x0009e80000000c00 */
[----:B------:R-:W-:Y:S01]  /*1710*/  STS.128 [R23+0x30], R12 ;  /* 0x0000300c17007388 */ /* 0x000fe20000000c00 */
[----:B----4-:R-:W-:Y:S02]  /*1720*/  IMAD.MOV.U32 R10, RZ, RZ, R7 ;  /* 0x000000ffff0a7224 */ /* 0x010fe400078e0007 */
[----:B------:R-:W-:-:S02]  /*1730*/  IMAD.MOV.U32 R11, RZ, RZ, R6 ;  /* 0x000000ffff0b7224 */ /* 0x000fc400078e0006 */
[----:B------:R-:W-:Y:S02]  /*1740*/  IMAD.MOV.U32 R8, RZ, RZ, R31 ;  /* 0x000000ffff087224 */ /* 0x000fe400078e001f */
[----:B------:R-:W-:Y:S02]  /*1750*/  IMAD.MOV.U32 R9, RZ, RZ, R26 ;  /* 0x000000ffff097224 */ /* 0x000fe400078e001a */
[----:B------:R-:W-:Y:S02]  /*1760*/  IMAD.MOV.U32 R6, RZ, RZ, R2 ;  /* 0x000000ffff067224 */ /* 0x000fe400078e0002 */
[----:B------:R-:W-:Y:S01]  /*1770*/  IMAD.MOV.U32 R7, RZ, RZ, R3 ;  /* 0x000000ffff077224 */ /* 0x000fe200078e0003 */
[----:B------:R-:W-:Y:S01]  /*1780*/  STS.128 [R23+0x10], R8 ;  /* 0x0000100817007388 */ /* 0x000fe20000000c00 */
[----:B-1----:R-:W-:Y:S02]  /*1790*/  IMAD.SHL.U32 R16, R16, 0x4, RZ ;  /* 0x0000000410107824 */ /* 0x002fe400078e00ff */
[----:B---3--:R-:W-:Y:S01]  /*17a0*/  IMAD.WIDE.U32 R2, R17, 0x400, RZ ;  /* 0x0000040011027825 */ /* 0x008fe200078e00ff */
[----:B------:R1:W-:Y:S01]  /*17b0*/  STS.128 [R23+0x20], R4 ;  /* 0x0000200417007388 */ /* 0x0003e20000000c00 */
[----:B------:R-:W-:-:S03]  /*17c0*/  NOP ;  /* 0x0000000000007918 */ /* 0x000fc60000000000 */
[----:B0-----:R-:W0:Y:S04]  /*17d0*/  LDS.128 R28, [R0] ;  /* 0x00000000001c7984 */ /* 0x001e280000000c00 */
[----:B------:R-:W3:Y:S04]  /*17e0*/  LDS.128 R24, [R0+0x200] ;  /* 0x0002000000187984 */ /* 0x000ee80000000c00 */
[----:B------:R-:W4:Y:S01]  /*17f0*/  LDS.128 R12, [R0+0x400] ;  /* 0x00040000000c7984 */ /* 0x000f220000000c00 */
[----:B-1----:R-:W-:Y:S02]  /*1800*/  LOP3.LUT R5, R16, 0xf80, RZ, 0xc0, !PT ;  /* 0x00000f8010057812 */ /* 0x002fe400078ec0ff */
[----:B------:R-:W-:Y:S01]  /*1810*/  LOP3.LUT R4, R2, 0x1f, R22, 0xf8, !PT ;  /* 0x0000001f02047812 */ /* 0x000fe200078ef816 */
[----:B------:R-:W1:Y:S03]  /*1820*/  LDS.128 R8, [R0+0x600] ;  /* 0x0006000000087984 */ /* 0x000e660000000c00 */
[----:B------:R-:W-:-:S04]  /*1830*/  IADD3 R4, P0, PT, R5, R4, RZ ;  /* 0x0000000405047210 */ /* 0x000fc80007f1e0ff */
[----:B------:R-:W-:Y:S02]  /*1840*/  IADD3.X R3, PT, PT, RZ, R3, RZ, P0, !PT ;  /* 0x00000003ff037210 */ /* 0x000fe400007fe4ff */
[----:B--2---:R-:W-:-:S04]  /*1850*/  LEA R2, P0, R4, UR4, 0x4 ;  /* 0x0000000404027c11 */ /* 0x004fc8000f8020ff */
[----:B------:R-:W-:-:S05]  /*1860*/  LEA.HI.X R3, R4, UR5, R3, 0x4, P0 ;  /* 0x0000000504037c11 */ /* 0x000fca00080f2403 */
[----:B0-----:R-:W-:Y:S04]  /*1870*/  STG.E.128 desc[UR6][R2.64], R28 ;  /* 0x0000001c02007986 */ /* 0x001fe8000c101d06 */
[----:B---3--:R-:W-:Y:S04]  /*1880*/  STG.E.128 desc[UR6][R2.64+0x200], R24 ;  /* 0x0002001802007986 */ /* 0x008fe8000c101d06 */
[----:B----4-:R-:W-:Y:S04]  /*1890*/  STG.E.128 desc[UR6][R2.64+0x400], R12 ;  /* 0x0004000c02007986 */ /* 0x010fe8000c101d06 */
[----:B-1----:R-:W-:Y:S01]  /*18a0*/  STG.E.128 desc[UR6][R2.64+0x600], R8 ;  /* 0x0006000802007986 */ /* 0x002fe2000c101d06 */
[----:B------:R-:W-:Y:S05]  /*18b0*/  EXIT ;  /* 0x000000000000794d */ /* 0x000fea0003800000 */
.L_x_86:
[----:B------:R-:W-:Y:S01]  /*18c0*/  IMAD.MOV.U32 R18, RZ, RZ, R7 ;  /* 0x000000ffff127224 */ /* 0x000fe200078e0007 */
[----:B------:R-:W-:Y:S01]  /*18d0*/  STS.128 [R23], R8 ;  /* 0x0000000817007388 */ /* 0x000fe20000000c00 */
[----:B------:R-:W-:Y:S01]  /*18e0*/  IMAD.MOV.U32 R19, RZ, RZ, R6 ;  /* 0x000000ffff137224 */ /* 0x000fe200078e0006 */
[----:B------:R-:W1:Y:S01]  /*18f0*/  LDCU.64 UR4, c[0x0][0x3b0] ;  /* 0x00007600ff0477ac */ /* 0x000e620008000a00 */
[----:B------:R-:W-:Y:S01]  /*1900*/  IMAD.MOV.U32 R16, RZ, RZ, R31 ;  /* 0x000000ffff107224 */ /* 0x000fe200078e001f */
[----:B------:R-:W-:Y:S01]  /*1910*/  STS.128 [R23+0x30], R12 ;  /* 0x0000300c17007388 */ /* 0x000fe20000000c00 */
[----:B------:R-:W-:Y:S02]  /*1920*/  IMAD.MOV.U32 R17, RZ, RZ, R26 ;  /* 0x000000ffff117224 */ /* 0x000fe400078e001a */
[----:B------:R-:W-:Y:S02]  /*1930*/  IMAD.MOV.U32 R6, RZ, RZ, R2 ;  /* 0x000000ffff067224 */ /* 0x000fe400078e0002 */
[----:B------:R-:W-:Y:S01]  /*1940*/  IMAD.MOV.U32 R7, RZ, RZ, R3 ;  /* 0x000000ffff077224 */ /* 0x000fe200078e0003 */
[----:B------:R-:W-:Y:S04]  /*1950*/  STS.128 [R23+0x10], R16 ;  /* 0x0000101017007388 */ /* 0x000fe80000000c00 */
[----:B------:R-:W-:Y:S01]  /*1960*/  STS.128 [R23+0x20], R4 ;  /* 0x0000200417007388 */ /* 0x000fe20000000c00 */
[----:B------:R-:W-:-:S03]  /*1970*/  NOP ;  /* 0x0000000000007918 */ /* 0x000fc60000000000 */
[----:B------:R-:W2:Y:S01]  /*1980*/  LDS.128 R12, [R0] ;  /* 0x00000000000c7984 */ /* 0x000ea20000000c00 */
[----:B-1----:R-:W-:-:S03]  /*1990*/  IADD3 R2, P0, PT, R21, UR4, RZ ;  /* 0x0000000415027c10 */ /* 0x002fc6000ff1e0ff */
[----:B------:R-:W1:Y:S01]  /*19a0*/  LDS.128 R24, [R0+0x200] ;  /* 0x0002000000187984 */ /* 0x000e620000000c00 */
[----:B------:R-:W-:-:S03]  /*19b0*/  IADD3.X R3, PT, PT, R20, UR5, RZ, P0, !PT ;  /* 0x0000000514037c10 */ /* 0x000fc600087fe4ff */
[----:B------:R-:W3:Y:S04]  /*19c0*/  LDS.128 R8, [R0+0x400] ;  /* 0x0004000000087984 */ /* 0x000ee80000000c00 */
[----:B0-----:R-:W0:Y:S04]  /*19d0*/  LDS.128 R28, [R0+0x600] ;  /* 0x00060000001c7984 */ /* 0x001e280000000c00 */
[----:B--2---:R-:W-:Y:S04]  /*19e0*/  STG.E.128 desc[UR6][R2.64], R12 ;  /* 0x0000000c02007986 */ /* 0x004fe8000c101d06 */
[----:B-1----:R-:W-:Y:S04]  /*19f0*/  STG.E.128 desc[UR6][R2.64+0x200], R24 ;  /* 0x0002001802007986 */ /* 0x002fe8000c101d06 */
[----:B---3--:R-:W-:Y:S04]  /*1a00*/  STG.E.128 desc[UR6][R2.64+0x400], R8 ;  /* 0x0004000802007986 */ /* 0x008fe8000c101d06 */
[----:B0-----:R-:W-:Y:S01]  /*1a10*/  STG.E.128 desc[UR6][R2.64+0x600], R28 ;  /* 0x0006001c02007986 */ /* 0x001fe2000c101d06 */
[----:B------:R-:W-:Y:S05]  /*1a20*/  EXIT ;  /* 0x000000000000794d */ /* 0x000fea0003800000 */
.L_x_55:
[----:B------:R-:W0:Y:S01]  /*1a30*/  LDC.64 R8, c[0x0][0x388] ;  /* 0x0000e200ff087b82 */ /* 0x000e220000000a00 */
[----:B------:R-:W-:Y:S01]  /*1a40*/  ACQBULK ;  /* 0x000000000000782e */ /* 0x000fe20000000000 */
[----:B------:R-:W1:Y:S06]  /*1a50*/  S2R R7, SR_TID.X ;  /* 0x0000000000077919 */ /* 0x000e6c0000002100 */
[----:B------:R-:W2:Y:S01]  /*1a60*/  LDC R0, c[0x0][0x3a8] ;  /* 0x0000ea00ff007b82 */ /* 0x000ea20000000800 */
[----:B0-----:R-:W-:-:S05]  /*1a70*/  IMAD.WIDE.U32 R8, R5, 0x4000, R8 ;  /* 0x0000400005087825 */ /* 0x001fca00078e0008 */
[----:B------:R0:W3:Y:S01]  /*1a80*/  LDG.E.128 R24, desc[UR6][R8.64] ;  /* 0x0000000608187981 */ /* 0x0000e2000c1e1d00 */
[----:B------:R-:W-:Y:S02]  /*1a90*/  IMAD.MOV R3, RZ, RZ, -R2 ;  /* 0x000000ffff037224 */ /* 0x000fe400078e0a02 */
[----:B-1----:R-:W-:-:S03]  /*1aa0*/  IMAD.SHL.U32 R4, R7, 0x4, RZ ;  /* 0x0000000407047824 */ /* 0x002fc600078e00ff */
[----:B--2---:R-:W-:Y:S02]  /*1ab0*/  VIADDMNMX R3, R3, R0, 0x400, PT ;  /* 0x0000040003037446 */ /* 0x004fe40003800100 */
[----:B------:R-:W-:-:S04]  /*1ac0*/  LOP3.LUT R6, R4, 0xf80, RZ, 0xc0, !PT ;  /* 0x00000f8004067812 */ /* 0x000fc800078ec0ff */
[----:B------:R-:W-:-:S04]  /*1ad0*/  LOP3.LUT R5, R6, 0x1f, R7, 0xf8, !PT ;  /* 0x0000001f06057812 */ /* 0x000fc800078ef807 */
[C---:B------:R-:W-:Y:S01]  /*1ae0*/  IADD3 R2, PT, PT, R5.reuse, 0x40, RZ ;  /* 0x0000004005027810 */ /* 0x040fe20007ffe0ff */
[C---:B------:R-:W-:Y:S01]  /*1af0*/  VIADD R0, R5.reuse, 0x20 ;  /* 0x0000002005007836 */ /* 0x040fe20000000000 */
[CC--:B------:R-:W-:Y:S02]  /*1b00*/  ISETP.GE.AND P0, PT, R5.reuse, R3.reuse, PT ;  /* 0x000000030500720c */ /* 0x0c0fe40003f06270 */
[-C--:B------:R-:W-:Y:S02]  /*1b10*/  ISETP.GE.AND P2, PT, R2, R3.reuse, PT ;  /* 0x000000030200720c */ /* 0x080fe40003f46270 */
[----:B------:R-:W-:Y:S01]  /*1b20*/  ISETP.GE.AND P1, PT, R0, R3, PT ;  /* 0x000000030000720c */ /* 0x000fe20003f26270 */
[C---:B------:R-:W-:Y:S01]  /*1b30*/  VIADD R0, R5.reuse, 0x60 ;  /* 0x0000006005007836 */ /* 0x040fe20000000000 */
[----:B0-----:R-:W-:-:S04]  /*1b40*/  LEA R8, P4, R5, R8, 0x4 ;  /* 0x0000000805087211 */ /* 0x001fc800078820ff */
[----:B------:R-:W-:Y:S01]  /*1b50*/  ISETP.GE.AND P3, PT, R0, R3, PT ;  /* 0x000000030000720c */ /* 0x000fe20003f66270 */
[----:B------:R-:W-:Y:S01]  /*1b60*/  IMAD.X R9, RZ, RZ, R9, P4 ;  /* 0x000000ffff097224 */ /* 0x000fe200020e0609 */
[----:B------:R-:W0:Y:S01]  /*1b70*/  S2R R5, SR_LANEID ;  /* 0x0000000000057919 */ /* 0x000e220000000000 */
[----:B---3--:R-:W-:Y:S02]  /*1b80*/  IMAD.MOV.U32 R29, RZ, RZ, R25 ;  /* 0x000000ffff1d7224 */ /* 0x008fe400078e0019 */
[----:B------:R-:W-:Y:S02]  /*1b90*/  IMAD.MOV.U32 R30, RZ, RZ, R26 ;  /* 0x000000ffff1e7224 */ /* 0x000fe400078e001a */
[----:B------:R-:W-:Y:S01]  /*1ba0*/  IMAD.MOV.U32 R31, RZ, RZ, R27 ;  /* 0x000000ffff1f7224 */ /* 0x000fe200078e001b */
[----:B------:R-:W-:Y:S01]  /*1bb0*/  MOV R37, R29 ;  /* 0x0000001d00257202 */ /* 0x000fe20000000f00 */
[----:B------:R-:W-:Y:S02]  /*1bc0*/  IMAD.MOV.U32 R28, RZ, RZ, R24 ;  /* 0x000000ffff1c7224 */ /* 0x000fe400078e0018 */
[----:B------:R-:W-:Y:S01]  /*1bd0*/  IMAD.MOV.U32 R34, RZ, RZ, R30 ;  /* 0x000000ffff227224 */ /* 0x000fe200078e001e */
[----:B------:R-:W2:Y:S01]  /*1be0*/  @!P0 LDG.E.128 R24, desc[UR6][R8.64] ;  /* 0x0000000608188981 */ /* 0x000ea2000c1e1d00 */
[----:B------:R-:W-:-:S02]  /*1bf0*/  IMAD.MOV.U32 R35, RZ, RZ, R31 ;  /* 0x000000ffff237224 */ /* 0x000fc400078e001f */
[----:B------:R-:W-:Y:S02]  /*1c00*/  IMAD.MOV.U32 R32, RZ, RZ, R28 ;  /* 0x000000ffff207224 */ /* 0x000fe400078e001c */
[----:B------:R-:W-:Y:S02]  /*1c10*/  IMAD.MOV.U32 R33, RZ, RZ, R29 ;  /* 0x000000ffff217224 */ /* 0x000fe400078e001d */
[----:B------:R-:W-:Y:S02]  /*1c20*/  IMAD.MOV.U32 R38, RZ, RZ, R30 ;  /* 0x000000ffff267224 */ /* 0x000fe400078e001e */
[----:B------:R-:W-:Y:S02]  /*1c30*/  IMAD.MOV.U32 R39, RZ, RZ, R31 ;  /* 0x000000ffff277224 */ /* 0x000fe400078e001f */
[----:B------:R-:W-:Y:S01]  /*1c40*/  IMAD.MOV.U32 R36, RZ, RZ, R28 ;  /* 0x000000ffff247224 */ /* 0x000fe200078e001c */
[----:B------:R-:W3:Y:S04]  /*1c50*/  @!P1 LDG.E.128 R32, desc[UR6][R8.64+0x200] ;  /* 0x0002000608209981 */ /* 0x000ee8000c1e1d00 */
[----:B------:R-:W4:Y:S04]  /*1c60*/  @!P3 LDG.E.128 R28, desc[UR6][R8.64+0x600] ;  /* 0x00060006081cb981 */ /* 0x000f28000c1e1d00 */
[----:B------:R-:W5:Y:S01]  /*1c70*/  @!P2 LDG.E.128 R36, desc[UR6][R8.64+0x400] ;  /* 0x000400060824a981 */ /* 0x000f62000c1e1d00 */
[----:B------:R-:W1:Y:S01]  /*1c80*/  S2UR UR5, SR_CgaCtaId ;  /* 0x00000000000579c3 */ /* 0x000e620000008800 */
[----:B------:R-:W-:Y:S01]  /*1c90*/  UMOV UR4, 0x400 ;  /* 0x0000040000047882 */ /* 0x000fe20000000000 */
[----:B0-----:R-:W-:Y:S01]  /*1ca0*/  IMAD.IADD R6, R6, 0x1, R5 ;  /* 0x0000000106067824 */ /* 0x001fe200078e0205 */
[----:B-1----:R-:W-:-:S06]  /*1cb0*/  ULEA UR4, UR5, UR4, 0x18 ;  /* 0x0000000405047291 */ /* 0x002fcc000f8ec0ff */
        /* <DEDUP_REMOVED lines=8> */
[----:B------:R-:W-:Y:S04]  /*1d40*/  LDS.128 R16, [R5+0x20] ;  /* 0x0000200005107984 */ /* 0x000fe80000000c00 */
[----:B------:R-:W-:Y:S04]  /*1d50*/  LDS.128 R20, [R5+0x30] ;  /* 0x0000300005147984 */ /* 0x000fe80000000c00 */
[----:B------:R-:W0:Y:S01]  /*1d60*/  LDS.128 R8, [R5] ;  /* 0x0000000005087984 */ /* 0x000e220000000c00 */
[----:B------:R-:W-:Y:S01]  /*1d70*/  BAR.SYNC.DEFER_BLOCKING 0x0 ;  /* 0x0000000000007b1d */ /* 0x000fe20000010000 */
[----:B------:R-:W-:-:S07]  /*1d80*/  VIADD R4, R4, 0x1 ;  /* 0x0000000104047836 */ /* 0x000fce0000000000 */
[----:B------:R-:W-:Y:S01]  /*1d90*/  PREEXIT ;  /* 0x000000000000782d */ /* 0x000fe20000000000 */
[----:B------:R-:W-:Y:S01]  /*1da0*/  BSSY.RECONVERGENT B0, `(.L_x_87) ;  /* 0x0000028000007945 */ /* 0x000fe20003800200 */
[----:B0-----:R-:W-:Y:S01]  /*1db0*/  IMAD.MOV.U32 R26, RZ, RZ, R10 ;  /* 0x000000ffff1a7224 */ /* 0x001fe200078e000a */
[----:B------:R-:W-:Y:S01]  /*1dc0*/  ISETP.GE.U32.AND P0, PT, R4, R3, PT ;  /* 0x000000030400720c */ /* 0x000fe20003f06070 */
[----:B------:R-:W-:Y:S02]  /*1dd0*/  IMAD.MOV.U32 R27, RZ, RZ, R11 ;  /* 0x000000ffff1b7224 */ /* 0x000fe400078e000b */
[--C-:B------:R-:W-:Y:S02]  /*1de0*/  IMAD.MOV.U32 R24, RZ, RZ, R8.reuse ;  /* 0x000000ffff187224 */ /* 0x100fe400078e0008 */
[----:B------:R-:W-:Y:S02]  /*1df0*/  IMAD.MOV.U32 R25, RZ, RZ, R9 ;  /* 0x000000ffff197224 */ /* 0x000fe400078e0009 */
[----:B------:R-:W-:-:S02]  /*1e00*/  IMAD.MOV.U32 R35, RZ, RZ, R8 ;  /* 0x000000ffff237224 */ /* 0x000fc400078e0008 */
[----:B------:R-:W-:Y:S02]  /*1e10*/  IMAD.MOV.U32 R33, RZ, RZ, R9 ;  /* 0x000000ffff217224 */ /* 0x000fe400078e0009 */
[----:B------:R-:W-:Y:S02]  /*1e20*/  IMAD.MOV.U32 R4, RZ, RZ, R10 ;  /* 0x000000ffff047224 */ /* 0x000fe400078e000a */
[----:B------:R-:W-:Y:S01]  /*1e30*/  IMAD.MOV.U32 R5, RZ, RZ, R11 ;  /* 0x000000ffff057224 */ /* 0x000fe200078e000b */
[----:B------:R-:W-:Y:S06]  /*1e40*/  @P0 BRA `(.L_x_88) ;  /* 0x0000000000740947 */ /* 0x000fec0003800000 */
[----:B------:R-:W-:-:S04]  /*1e50*/  ISETP.GE.U32.AND P0, PT, R8, R12, PT ;  /* 0x0000000c0800720c */ /* 0x000fc80003f06070 */
        /* <DEDUP_REMOVED lines=14> */
[----:B------:R-:W-:Y:S01]  /*1f40*/  ISETP.GE.U32.AND.EX P0, PT, R11, R15, PT, P0 ;  /* 0x0000000f0b00720c */ /* 0x000fe20003f06100 */
[--C-:B------:R-:W-:Y:S02]  /*1f50*/  IMAD.MOV.U32 R24, RZ, RZ, R8.reuse ;  /* 0x000000ffff187224 */ /* 0x100fe400078e0008 */
[--C-:B------:R-:W-:Y:S02]  /*1f60*/  IMAD.MOV.U32 R25, RZ, RZ, R9.reuse ;  /* 0x000000ffff197224 */ /* 0x100fe400078e0009 */
[----:B------:R-:W-:Y:S02]  /*1f70*/  IMAD.MOV.U32 R35, RZ, RZ, R8 ;  /* 0x000000ffff237224 */ /* 0x000fe400078e0008 */
[----:B------:R-:W-:-:S06]  /*1f80*/  IMAD.MOV.U32 R33, RZ, RZ, R9 ;  /* 0x000000ffff217224 */ /* 0x000fcc00078e0009 */
[----:B------:R-:W-:Y:S05]  /*1f90*/  @P0 BRA `(.L_x_88) ;  /* 0x0000000000200947 */ /* 0x000fea0003800000 */
.L_x_89:
[--C-:B------:R-:W-:Y:S01]  /*1fa0*/  IMAD.MOV.U32 R24, RZ, RZ, R12.reuse ;  /* 0x000000ffff187224 */ /* 0x100fe200078e000c */
[----:B------:R-:W-:Y:S01]  /*1fb0*/  MOV R25, R13 ;  /* 0x0000000d00197202 */ /* 0x000fe20000000f00 */
[----:B------:R-:W-:Y:S02]  /*1fc0*/  IMAD.MOV.U32 R35, RZ, RZ, R12 ;  /* 0x000000ffff237224 */ /* 0x000fe400078e000c */
[----:B------:R-:W-:Y:S02]  /*1fd0*/  IMAD.MOV.U32 R33, RZ, RZ, R13 ;  /* 0x000000ffff217224 */ /* 0x000fe400078e000d */
[--C-:B------:R-:W-:Y:S02]  /*1fe0*/  IMAD.MOV.U32 R26, RZ, RZ, R14.reuse ;  /* 0x000000ffff1a7224 */ /* 0x100fe400078e000e */
[----:B------:R-:W-:Y:S02]  /*1ff0*/  IMAD.MOV.U32 R27, RZ, RZ, R15 ;  /* 0x000000ffff1b7224 */ /* 0x000fe400078e000f */
[----:B------:R-:W-:-:S02]  /*2000*/  IMAD.MOV.U32 R4, RZ, RZ, R14 ;  /* 0x000000ffff047224 */ /* 0x000fc400078e000e */
[----:B------:R-:W-:-:S07]  /*2010*/  IMAD.MOV.U32 R5, RZ, RZ, R15 ;  /* 0x000000ffff057224 */ /* 0x000fce00078e000f */
.L_x_88:
[----:B------:R-:W-:Y:S05]  /*2020*/  BSYNC.RECONVERGENT B0 ;  /* 0x0000000000007941 */ /* 0x000fea0003800200 */
.L_x_87:
[----:B------:R-:W-:Y:S01]  /*2030*/  IMAD.SHL.U32 R14, R7, 0x4, RZ ;  /* 0x00000004070e7824 */ /* 0x000fe200078e00ff */
[----:B------:R-:W-:Y:S01]  /*2040*/  BSSY.RECONVERGENT B0, `(.L_x_90) ;  /* 0x0000023000007945 */ /* 0x000fe20003800200 */
[----:B------:R-:W-:Y:S01]  /*2050*/  IMAD.MOV.U32 R28, RZ, RZ, R4 ;  /* 0x000000ffff1c7224 */ /* 0x000fe200078e0004 */
[----:B------:R-:W-:Y:S01]  /*2060*/  MOV R30, R33 ;  /* 0x00000021001e7202 */ /* 0x000fe20000000f00 */
[----:B------:R-:W-:Y:S02]  /*2070*/  VIADD R12, R14, 0x2 ;  /* 0x000000020e0c7836 */ /* 0x000fe40000000000 */
[----:B------:R-:W-:Y:S02]  /*2080*/  IMAD.MOV.U32 R29, RZ, RZ, R5 ;  /* 0x000000ffff1d7224 */ /* 0x000fe400078e0005 */
[----:B------:R-:W-:Y:S01]  /*2090*/  IMAD.MOV.U32 R31, RZ, RZ, R35 ;  /* 0x000000ffff1f7224 */ /* 0x000fe200078e0023 */
[----:B------:R-:W-:-:S13]  /*20a0*/  ISETP.GE.U32.AND P0, PT, R12, R3, PT ;  /* 0x000000030c00720c */ /* 0x000fda0003f06070 */
[----:B------:R-:W-:Y:S05]  /*20b0*/  @P0 BRA `(.L_x_91) ;  /* 0x00000000006c0947 */ /* 0x000fea0003800000 */
[----:B------:R-:W-:-:S04]  /*20c0*/  ISETP.GE.U32.AND P0, PT, R35, R16, PT ;  /* 0x000000102300720c */ /* 0x000fc80003f06070 */
        /* <DEDUP_REMOVED lines=18> */
.L_x_92:
        /* <DEDUP_REMOVED lines=8> */
.L_x_91:
[----:B------:R-:W-:Y:S05]  /*2270*/  BSYNC.RECONVERGENT B0 ;  /* 0x0000000000007941 */ /* 0x000fea0003800200 */
.L_x_90:
[CC--:B------:R-:W-:Y:S01]  /*2280*/  ISETP.GE.U32.AND P1, PT, R14.reuse, R3.reuse, PT ;  /* 0x000000030e00720c */ /* 0x0c0fe20003f26070 */
[----:B------:R-:W-:Y:S01]  /*2290*/  VIADD R12, R14, 0x3 ;  /* 0x000000030e0c7836 */ /* 0x000fe20000000000 */
[----:B------:R-:W-:Y:S04]  /*22a0*/  BSSY.RECONVERGENT B0, `(.L_x_93) ;  /* 0x000009f000007945 */ /* 0x000fe80003800200 */
[----:B------:R-:W-:-:S04]  /*22b0*/  ISETP.GE.U32.AND P0, PT, R12, R3, PT ;  /* 0x000000030c00720c */ /* 0x000fc80003f06070 */
[----:B------:R-:W-:Y:S02]  /*22c0*/  SEL R14, R22, R4, !P0 ;  /* 0x00000004160e7207 */ /* 0x000fe40004000000 */
[----:B------:R-:W-:Y:S02]  /*22d0*/  SEL R15, R23, R5, !P0 ;  /* 0x00000005170f7207 */ /* 0x000fe40004000000 */
[----:B------:R-:W-:Y:S02]  /*22e0*/  SEL R12, R20, R35, !P0 ;  /* 0x00000023140c7207 */ /* 0x000fe40004000000 */
[----:B------:R-:W-:Y:S01]  /*22f0*/  SEL R13, R21, R33, !P0 ;  /* 0x00000021150d7207 */ /* 0x000fe20004000000 */
[----:B------:R-:W-:Y:S06]  /*2300*/  @P1 BRA `(.L_x_94) ;  /* 0x0000000800601947 */ /* 0x000fec0003800000 */
        /* <DEDUP_REMOVED lines=16> */
.L_x_96:
        /* <DEDUP_REMOVED lines=8> */
.L_x_97:
[----:B------:R-:W-:Y:S05]  /*2490*/  BSYNC.RECONVERGENT B1 ;  /* 0x0000000000017941 */ /* 0x000fea0003800200 */
.L_x_95:
        /* <DEDUP_REMOVED lines=16> */
.L_x_99:
        /* <DEDUP_REMOVED lines=8> */
.L_x_100:
[----:B------:R-:W-:Y:S05]  /*2620*/  BSYNC.RECONVERGENT B1 ;  /* 0x0000000000017941 */ /* 0x000fea0003800200 */
.L_x_98:
        /* <DEDUP_REMOVED lines=16> */
.L_x_102:
[----:B------:R-:W-:Y:S02]  /*2730*/  IMAD.MOV.U32 R19, RZ, RZ, R33 ;  /* 0x000000ffff137224 */ /* 0x000fe400078e0021 */
[----:B------:R-:W-:Y:S02]  /*2740*/  IMAD.MOV.U32 R18, RZ, RZ, R32 ;  /* 0x000000ffff127224 */ /* 0x000fe400078e0020 */
[----:B------:R-:W-:Y:S01]  /*2750*/  IMAD.MOV.U32 R16, RZ, RZ, R4 ;  /* 0x000000ffff107224 */ /* 0x000fe200078e0004 */
[----:B------:R-:W-:Y:S01]  /*2760*/  MOV R4, R31 ;  /* 0x0000001f00047202 */ /* 0x000fe20000000f00 */
[----:B------:R-:W-:Y:S02]  /*2770*/  IMAD.MOV.U32 R17, RZ, RZ, R5 ;  /* 0x000000ffff117224 */ /* 0x000fe400078e0005 */
[----:B------:R-:W-:Y:S02]  /*2780*/  IMAD.MOV.U32 R33, RZ, RZ, R28 ;  /* 0x000000ffff217224 */ /* 0x000fe400078e001c */
[----:B------:R-:W-:-:S02]  /*2790*/  IMAD.MOV.U32 R32, RZ, RZ, R29 ;  /* 0x000000ffff207224 */ /* 0x000fc400078e001d */
[----:B------:R-:W-:-:S07]  /*27a0*/  IMAD.MOV.U32 R5, RZ, RZ, R30 ;  /* 0x000000ffff057224 */ /* 0x000fce00078e001e */
.L_x_103:
[----:B------:R-:W-:Y:S05]  /*27b0*/  BSYNC.RECONVERGENT B1 ;  /* 0x0000000000017941 */ /* 0x000fea0003800200 */
.L_x_101:
        /* <DEDUP_REMOVED lines=16> */
.L_x_105:
        /* <DEDUP_REMOVED lines=8> */
.L_x_106:
[----:B------:R-:W-:Y:S05]  /*2940*/  BSYNC.RECONVERGENT B1 ;  /* 0x0000000000017941 */ /* 0x000fea0003800200 */
.L_x_104:
        /* <DEDUP_REMOVED lines=9> */
[----:B------:R-:W-:Y:S02]  /*29e0*/  IMAD.MOV.U32 R13, RZ, RZ, R20 ;  /* 0x000000ffff0d7224 */ /* 0x000fe400078e0014 */
[----:B------:R-:W-:Y:S02]  /*29f0*/  IMAD.MOV.U32 R5, RZ, RZ, R16 ;  /* 0x000000ffff057224 */ /* 0x000fe400078e0010 */
[----:B------:R-:W-:-:S06]  /*2a00*/  IMAD.MOV.U32 R4, RZ, RZ, R17 ;  /* 0x000000ffff047224 */ /* 0x000fcc00078e0011 */
[----:B------:R-:W-:Y:S05]  /*2a10*/  @P0 BRA `(.L_x_109) ;  /* 0x0000000000340947 */ /* 0x000fea0003800000 */
[----:B------:R-:W-:Y:S01]  /*2a20*/  ISETP.GE.U32.AND P0, PT, R22, R19, PT ;  /* 0x000000131600720c */ /* 0x000fe20003f06070 */
[----:B------:R-:W-:Y:S02]  /*2a30*/  IMAD.MOV.U32 R5, RZ, RZ, R21 ;  /* 0x000000ffff057224 */ /* 0x000fe400078e0015 */
[----:B------:R-:W-:Y:S01]  /*2a40*/  IMAD.MOV.U32 R4, RZ, RZ, R20 ;  /* 0x000000ffff047224 */ /* 0x000fe200078e0014 */
[----:B------:R-:W-:-:S13]  /*2a50*/  ISETP.GE.U32.AND.EX P0, PT, R23, R18, PT, P0 ;  /* 0x000000121700720c */ /* 0x000fda0003f06100 */
[----:B------:R-:W-:Y:S05]  /*2a60*/  @P0 BRA `(.L_x_109) ;  /* 0x0000000000200947 */ /* 0x000fea0003800000 */
.L_x_108:
        /* <DEDUP_REMOVED lines=8> */
.L_x_109:
[----:B------:R-:W-:Y:S05]  /*2af0*/  BSYNC.RECONVERGENT B1 ;  /* 0x0000000000017941 */ /* 0x000fea0003800200 */
.L_x_107:
        /* <DEDUP_REMOVED lines=12> */
[----:B------:R-:W-:Y:S01]  /*2bc0*/  MOV R28, R19 ;  /* 0x00000013001c7202 */ /* 0x000fe20000000f00 */
[----:B------:R-:W-:Y:S01]  /*2bd0*/  IMAD.MOV.U32 R31, RZ, RZ, R24 ;  /* 0x000000ffff1f7224 */ /* 0x000fe200078e0018 */
[----:B------:R-:W-:Y:S01]  /*2be0*/  ISETP.GE.U32.AND.EX P0, PT, R18, R27, PT, P0 ;  /* 0x0000001b1200720c */ /* 0x000fe20003f06100 */
[----:B------:R-:W-:-:S12]  /*2bf0*/  IMAD.MOV.U32 R30, RZ, RZ, R25 ;  /* 0x000000ffff1e7224 */ /* 0x000fd800078e0019 */
[----:B------:R-:W-:Y:S05]  /*2c00*/  @P0 BRA `(.L_x_94) ;  /* 0x0000000000200947 */ /* 0x000fea0003800000 */
.L_x_110:
        /* <DEDUP_REMOVED lines=8> */
.L_x_94:
[----:B------:R-:W-:Y:S05]  /*2c90*/  BSYNC.RECONVERGENT B0 ;  /* 0x0000000000007941 */ /* 0x000fea0003800200 */
.L_x_93:
[----:B------:R-:W-:Y:S01]  /*2ca0*/  HFMA2 R20, -RZ, RZ, 0, 1.1920928955078125e-07 ;  /* 0x00000002ff147431 */ /* 0x000fe200000001ff */
[----:B------:R-:W-:-:S07]  /*2cb0*/  LEA R5, R7, UR4, 0x6 ;  /* 0x0000000407057c11 */ /* 0x000fce000f8e30ff */
.L_x_122:
[----:B------:R-:W-:Y:S01]  /*2cc0*/  IMAD.MOV R4, RZ, RZ, -R20 ;  /* 0x000000ffff047224 */ /* 0x000fe200078e0a14 */
[----:B------:R-:W-:Y:S04]  /*2cd0*/  BAR.SYNC.DEFER_BLOCKING 0x0 ;  /* 0x0000000000007b1d */ /* 0x000fe80000010000 */
[----:B------:R-:W-:Y:S02]  /*2ce0*/  LOP3.LUT R4, R7, R4, RZ, 0xc0, !PT ;  /* 0x0000000407047212 */ /* 0x000fe400078ec0ff */
[----:B------:R-:W-:Y:S03]  /*2cf0*/  BSSY.RECONVERGENT B0, `(.L_x_111) ;  /* 0x0000038000007945 */ /* 0x000fe60003800200 */
[----:B------:R-:W-:-:S05]  /*2d00*/  IMAD.SHL.U32 R4, R4, 0x4, RZ ;  /* 0x0000000404047824 */ /* 0x000fca00078e00ff */
[----:B------:R-:W-:Y:S01]  /*2d10*/  VIMNMX R16, PT, PT, R3, R4, PT ;  /* 0x0000000403107248 */ /* 0x000fe20003fe0100 */
[----:B------:R-:W-:-:S04]  /*2d20*/  VIADD R4, R20, 0xffffffff ;  /* 0xffffffff14047836 */ /* 0x000fc80000000000 */
[----:B------:R-:W-:Y:S01]  /*2d30*/  IMAD R18, R20, 0x2, R16 ;  /* 0x0000000214127824 */ /* 0x000fe200078e0210 */
[----:B------:R-:W-:-:S04]  /*2d40*/  LOP3.LUT R4, R4, R7, RZ, 0xc0, !PT ;  /* 0x0000000704047212 */ /* 0x000fc800078ec0ff */
[C---:B------:R-:W-:Y:S01]  /*2d50*/  VIMNMX R21, PT, PT, R3.reuse, R18, PT ;  /* 0x0000001203157248 */ /* 0x040fe20003fe0100 */
[----:B------:R-:W-:Y:S01]  /*2d60*/  IMAD.SHL.U32 R18, R4, 0x4, RZ ;  /* 0x0000000404127824 */ /* 0x000fe200078e00ff */
[----:B0-----:R0:W-:Y:S03]  /*2d70*/  STS.128 [R5], R8 ;  /* 0x0000000805007388 */ /* 0x0011e60000000c00 */
[----:B------:R-:W-:Y:S01]  /*2d80*/  IMAD R22, R20, 0x2, R21 ;  /* 0x0000000214167824 */ /* 0x000fe200078e0215 */
[C---:B------:R-:W-:Y:S01]  /*2d90*/  VIMNMX R18, PT, PT, R3.reuse, R18, PT ;  /* 0x0000001203127248 */ /* 0x040fe20003fe0100 */
[----:B------:R-:W-:Y:S03]  /*2da0*/  STS.128 [R5+0x30], R12 ;  /* 0x0000300c05007388 */ /* 0x000fe60000000c00 */
[----:B------:R-:W-:-:S02]  /*2db0*/  VIMNMX R4, PT, PT, R3, R22, PT ;  /* 0x0000001603047248 */ /* 0x000fc40003fe0100 */
[----:B------:R-:W-:-:S03]  /*2dc0*/  VIADDMNMX R22, R21, -R16, R18, PT ;  /* 0x8000001015167246 */ /* 0x000fc60003800112 */
[----:B------:R-:W-:Y:S02]  /*2dd0*/  IMAD.IADD R17, R4, 0x1, -R21 ;  /* 0x0000000104117824 */ /* 0x000fe400078e0a15 */
[----:B0-----:R-:W-:Y:S01]  /*2de0*/  IMAD.MOV.U32 R10, RZ, RZ, R26 ;  /* 0x000000ffff0a7224 */ /* 0x001fe200078e001a */
[----:B------:R-:W-:Y:S01]  /*2df0*/  MOV R9, R25 ;  /* 0x0000001900097202 */ /* 0x000fe20000000f00 */
[----:B------:R-:W-:Y:S01]  /*2e00*/  IMAD.MOV.U32 R11, RZ, RZ, R27 ;  /* 0x000000ffff0b7224 */ /* 0x000fe200078e001b */
[C---:B------:R-:W-:Y:S01]  /*2e10*/  ISETP.GE.AND P0, PT, R18.reuse, R17, PT ;  /* 0x000000111200720c */ /* 0x040fe20003f06270 */
[----:B------:R-:W-:Y:S02]  /*2e20*/  IMAD.IADD R17, R18, 0x1, -R17 ;  /* 0x0000000112117824 */ /* 0x000fe400078e0a11 */
[----:B------:R-:W-:-:S03]  /*2e30*/  IMAD.MOV.U32 R8, RZ, RZ, R24 ;  /* 0x000000ffff087224 */ /* 0x000fc600078e0018 */
[----:B------:R-:W-:Y:S02]  /*2e40*/  SEL R17, R17, RZ, P0 ;  /* 0x000000ff11117207 */ /* 0x000fe40000000000 */
[----:B------:R0:W-:Y:S02]  /*2e50*/  STS.128 [R5+0x10], R8 ;  /* 0x0000100805007388 */ /* 0x0001e40000000c00 */
[----:B------:R-:W-:Y:S01]  /*2e60*/  ISETP.GE.AND P0, PT, R17, R22, PT ;  /* 0x000000161100720c */ /* 0x000fe20003f06270 */
[----:B0-----:R-:W-:Y:S02]  /*2e70*/  IMAD.MOV.U32 R10, RZ, RZ, R28 ;  /* 0x000000ffff0a7224 */ /* 0x001fe400078e001c */
[----:B------:R-:W-:Y:S02]  /*2e80*/  IMAD.MOV.U32 R11, RZ, RZ, R29 ;  /* 0x000000ffff0b7224 */ /* 0x000fe400078e001d */
[----:B------:R-:W-:Y:S02]  /*2e90*/  IMAD.MOV.U32 R8, RZ, RZ, R31 ;  /* 0x000000ffff087224 */ /* 0x000fe400078e001f */
[----:B------:R-:W-:-:S05]  /*2ea0*/  IMAD.MOV.U32 R9, RZ, RZ, R30 ;  /* 0x000000ffff097224 */ /* 0x000fca00078e001e */
[----:B------:R0:W-:Y:S01]  /*2eb0*/  STS.128 [R5+0x20], R8 ;  /* 0x0000200805007388 */ /* 0x0001e20000000c00 */
[----:B------:R-:W-:Y:S06]  /*2ec0*/  BAR.SYNC.DEFER_BLOCKING 0x0 ;  /* 0x0000000000007b1d */ /* 0x000fec0000010000 */
[----:B------:R-:W-:Y:S05]  /*2ed0*/  @P0 BRA `(.L_x_112) ;  /* 0x0000000000640947 */ /* 0x000fea0003800000 */
[----:B0-----:R-:W0:Y:S01]  /*2ee0*/  S2R R9, SR_CgaCtaId ;  /* 0x0000000000097919 */ /* 0x001e220000008800 */
[----:B------:R-:W-:Y:S01]  /*2ef0*/  MOV R8, 0x400 ;  /* 0x0000040000087802 */ /* 0x000fe20000000f00 */
[----:B------:R-:W-:-:S03]  /*2f00*/  IMAD.IADD R24, R18, 0x1, R21 ;  /* 0x0000000112187824 */ /* 0x000fc600078e0215 */
[----:B0-----:R-:W-:-:S07]  /*2f10*/  LEA R23, R9, R8, 0x18 ;  /* 0x0000000809177211 */ /* 0x001fce00078ec0ff */
.L_x_113:
[----:B------:R-:W-:Y:S01]  /*2f20*/  IMAD.IADD R8, R22, 0x1, -R17 ;  /* 0x0000000116087824 */ /* 0x000fe200078e0a11 */
[----:B------:R-:W-:-:S04]  /*2f30*/  PLOP3.LUT P2, PT, PT, PT, PT, 0x8, 0x80 ;  /* 0x000000000080781c */ /* 0x000fc80003f4e170 */
[----:B------:R-:W-:-:S04]  /*2f40*/  LEA.HI R8, R8, R8, RZ, 0x1 ;  /* 0x0000000808087211 */ /* 0x000fc800078f08ff */
[----:B------:R-:W-:-:S04]  /*2f50*/  LEA.HI.SX32 R19, R8, R17, 0x1f ;  /* 0x0000001108137211 */ /* 0x000fc800078ffaff */
[----:B------:R-:W-:Y:S01]  /*2f60*/  LOP3.LUT R9, RZ, R19, RZ, 0x33, !PT ;  /* 0x00000013ff097212 */ /* 0x000fe200078e33ff */
[----:B------:R-:W-:-:S04]  /*2f70*/  IMAD.IADD R8, R16, 0x1, R19 ;  /* 0x0000000110087824 */ /* 0x000fc800078e0213 */
[----:B------:R-:W-:Y:S02]  /*2f80*/  IMAD.IADD R9, R24, 0x1, R9 ;  /* 0x0000000118097824 */ /* 0x000fe400078e0209 */
[--C-:B------:R-:W-:Y:S02]  /*2f90*/  IMAD R8, R8, 0x10, R23.reuse ;  /* 0x0000001008087824 */ /* 0x100fe400078e0217 */
        /* <DEDUP_REMOVED lines=13> */
.L_x_112:
[----:B------:R-:W-:Y:S05]  /*3070*/  BSYNC.RECONVERGENT B0 ;  /* 0x0000000000007941 */ /* 0x000fea0003800200 */
.L_x_111:
[----:B------:R-:W1:Y:S01]  /*3080*/  S2UR UR5, SR_CgaCtaId ;  /* 0x00000000000579c3 */ /* 0x000e620000008800 */
[----:B------:R-:W-:Y:S01]  /*3090*/  UMOV UR4, 0x400 ;  /* 0x0000040000047882 */ /* 0x000fe20000000000 */
[----:B------:R-:W-:Y:S01]  /*30a0*/  IADD3 R24, PT, PT, R16, R17, RZ ;  /* 0x0000001110187210 */ /* 0x000fe20007ffe0ff */
[----:B------:R-:W-:Y:S01]  /*30b0*/  BSSY.RECONVERGENT B0, `(.L_x_114) ;  /* 0x0000012000007945 */ /* 0x000fe20003800200 */
[----:B------:R-:W-:Y:S02]  /*30c0*/  IADD3 R25, PT, PT, -R17, R21, R18 ;  /* 0x0000001511197210 */ /* 0x000fe40007ffe112 */
[----:B------:R-:W-:Y:S02]  /*30d0*/  PLOP3.LUT P0, PT, PT, PT, PT, 0x8, 0x80 ;  /* 0x000000000080781c */ /* 0x000fe40003f0e170 */
[----:B------:R-:W-:Y:S01]  /*30e0*/  ISETP.GE.AND P1, PT, R25, R4, PT ;  /* 0x000000041900720c */ /* 0x000fe20003f26270 */
[----:B-1----:R-:W-:-:S06]  /*30f0*/  ULEA UR4, UR5, UR4, 0x18 ;  /* 0x0000000405047291 */ /* 0x002fcc000f8ec0ff */
[----:B------:R-:W-:Y:S02]  /*3100*/  LEA R26, R24, UR4, 0x4 ;  /* 0x00000004181a7c11 */ /* 0x000fe4000f8e20ff */
[----:B------:R-:W-:-:S03]  /*3110*/  LEA R27, R25, UR4, 0x4 ;  /* 0x00000004191b7c11 */ /* 0x000fc6000f8e20ff */
[----:B------:R1:W2:Y:S04]  /*3120*/  LDS.128 R12, [R26] ;  /* 0x000000001a0c7984 */ /* 0x0002a80000000c00 */
[----:B------:R1:W3:Y:S01]  /*3130*/  LDS.128 R16, [R27] ;  /* 0x000000001b107984 */ /* 0x0002e20000000c00 */
[----:B------:R-:W-:Y:S05]  /*3140*/  @P1 BRA `(.L_x_115) ;  /* 0x0000000000201947 */ /* 0x000fea0003800000 */
[----:B--23--:R-:W-:Y:S02]  /*3150*/  ISETP.GE.U32.AND P1, PT, R16, R12, PT ;  /* 0x0000000c1000720c */ /* 0x00cfe40003f26070 */
[----:B------:R-:W-:Y:S02]  /*3160*/  PLOP3.LUT P0, PT, PT, PT, PT, 0x80, 0x8 ;  /* 0x000000000008781c */ /* 0x000fe40003f0f070 */
[----:B------:R-:W-:-:S04]  /*3170*/  ISETP.GE.U32.AND.EX P1, PT, R17, R13, PT, P1 ;  /* 0x0000000d1100720c */ /* 0x000fc80003f26110 */
[----:B------:R-:W-:-:S13]  /*3180*/  ISETP.GE.OR P1, PT, R24, R21, !P1 ;  /* 0x000000151800720c */ /* 0x000fda0004f26670 */
[----:B------:R-:W-:Y:S02]  /*3190*/  @!P1 ISETP.GE.U32.AND P2, PT, R18, R14, PT ;  /* 0x0000000e1200920c */ /* 0x000fe40003f46070 */
[----:B------:R-:W-:Y:S02]  /*31a0*/  @!P1 ISETP.EQ.U32.AND P3, PT, R16, R12, PT ;  /* 0x0000000c1000920c */ /* 0x000fe40003f62070 */
[----:B------:R-:W-:-:S04]  /*31b0*/  @!P1 ISETP.GE.U32.AND.EX P2, PT, R19, R15, PT, P2 ;  /* 0x0000000f1300920c */ /* 0x000fc80003f46120 */
[----:B------:R-:W-:-:S13]  /*31c0*/  @!P1 ISETP.EQ.AND.EX P0, PT, R17, R13, !P2, P3 ;  /* 0x0000000d1100920c */ /* 0x000fda0005702330 */
.L_x_115:
[----:B------:R-:W-:Y:S05]  /*31d0*/  BSYNC.RECONVERGENT B0 ;  /* 0x0000000000007941 */ /* 0x000fea0003800200 */
.L_x_114:
[----:B------:R-:W-:Y:S01]  /*31e0*/  VIADD R23, R25, 0x1 ;  /* 0x0000000119177836 */ /* 0x000fe20000000000 */
[----:B------:R-:W-:Y:S01]  /*31f0*/  BSSY.RECONVERGENT B0, `(.L_x_116) ;  /* 0x0000017000007945 */ /* 0x000fe20003800200 */
[----:B------:R-:W-:Y:S01]  /*3200*/  @!P0 IMAD.MOV R23, RZ, RZ, R25 ;  /* 0x000000ffff178224 */ /* 0x000fe200078e0219 */
[----:B0-23--:R-:W-:Y:S01]  /*3210*/  SEL R10, R18, R14, P0 ;  /* 0x0000000e120a7207 */ /* 0x00dfe20000000000 */
        /* <DEDUP_REMOVED lines=20> */
.L_x_117:
[----:B------:R-:W-:Y:S05]  /*3360*/  BSYNC.RECONVERGENT B0 ;  /* 0x0000000000007941 */ /* 0x000fea0003800200 */
.L_x_116:
[----:B------:R-:W-:Y:S01]  /*3370*/  @!P0 IMAD.MOV R29, RZ, RZ, R23 ;  /* 0x000000ffff1d8224 */ /* 0x000fe200078e0217 */
[----:B------:R-:W-:Y:S01]  /*3380*/  BSSY.RECONVERGENT B0, `(.L_x_118) ;  /* 0x0000017000007945 */ /* 0x000fe20003800200 */
[----:B------:R-:W-:Y:S01]  /*3390*/  @P0 IMAD.MOV R28, RZ, RZ, R22 ;  /* 0x000000ffff1c0224 */ /* 0x000fe200078e0216 */
[----:B0123--:R-:W-:Y:S01]  /*33a0*/  SEL R26, R18, R14, P0 ;  /* 0x0000000e121a7207 */ /* 0x00ffe20000000000 */
[C---:B------:R-:W-:Y:S01]  /*33b0*/  VIADD R33, R29.reuse, 0x1 ;  /* 0x000000011d217836 */ /* 0x040fe20000000000 */
[C---:B------:R-:W-:Y:S01]  /*33c0*/  ISETP.GE.AND P1, PT, R29.reuse, R4, PT ;  /* 0x000000041d00720c */ /* 0x040fe20003f26270 */
[C---:B------:R-:W-:Y:S01]  /*33d0*/  VIADD R32, R28.reuse, 0x1 ;  /* 0x000000011c207836 */ /* 0x040fe20000000000 */
        /* <DEDUP_REMOVED lines=17> */
.L_x_119:
[----:B------:R-:W-:Y:S05]  /*34f0*/  BSYNC.RECONVERGENT B0 ;  /* 0x0000000000007941 */ /* 0x000fea0003800200 */
.L_x_118:
[----:B------:R-:W-:Y:S01]  /*3500*/  @!P0 IADD3 R33, PT, PT, R29, RZ, RZ ;  /* 0x000000ff1d218210 */ /* 0x000fe20007ffe0ff */
[----:B------:R-:W-:Y:S01]  /*3510*/  @P0 IMAD.MOV R32, RZ, RZ, R28 ;  /* 0x000000ffff200224 */ /* 0x000fe200078e021c */
[----:B------:R-:W-:Y:S01]  /*3520*/  BSSY.RECONVERGENT B0, `(.L_x_120) ;  /* 0x0000014000007945 */ /* 0x000fe20003800200 */
[----:B-12---:R-:W-:Y:S02]  /*3530*/  SEL R28, R18, R14, P0 ;  /* 0x0000000e121c7207 */ /* 0x006fe40000000000 */
[C---:B------:R-:W-:Y:S02]  /*3540*/  ISETP.GE.AND P1, PT, R33.reuse, R4, PT ;  /* 0x000000042100720c */ /* 0x040fe40003f26270 */
[----:B0-----:R-:W-:Y:S02]  /*3550*/  @!P0 LEA R22, R32, UR4, 0x4 ;  /* 0x0000000420168c11 */ /* 0x001fe4000f8e20ff */
        /* <DEDUP_REMOVED lines=16> */
.L_x_121:
[----:B------:R-:W-:Y:S05]  /*3660*/  BSYNC.RECONVERGENT B0 ;  /* 0x0000000000007941 */ /* 0x000fea0003800200 */
.L_x_120:
[C---:B------:R-:W-:Y:S01]  /*3670*/  ISETP.GE.U32.AND P1, PT, R20.reuse, 0x81, PT ;  /* 0x000000811400780c */ /* 0x040fe20003f26070 */
[----:B------:R-:W-:Y:S01]  /*3680*/  IMAD.SHL.U32 R20, R20, 0x2, RZ ;  /* 0x0000000214147824 */ /* 0x000fe200078e00ff */
[----:B-12---:R-:W-:Y:S02]  /*3690*/  SEL R14, R18, R14, P0 ;  /* 0x0000000e120e7207 */ /* 0x006fe40000000000 */
[----:B------:R-:W-:Y:S02]  /*36a0*/  SEL R15, R19, R15, P0 ;  /* 0x0000000f130f7207 */ /* 0x000fe40000000000 */
[----:B------:R-:W-:Y:S02]  /*36b0*/  SEL R12, R16, R12, P0 ;  /* 0x0000000c100c7207 */ /* 0x000fe40000000000 */
[----:B------:R-:W-:-:S05]  /*36c0*/  SEL R13, R17, R13, P0 ;  /* 0x0000000d110d7207 */ /* 0x000fca0000000000 */
[----:B------:R-:W-:Y:S05]  /*36d0*/  @!P1 BRA `(.L_x_122) ;  /* 0xfffffff400789947 */ /* 0x000fea000383ffff */
[----:B------:R-:W1:Y:S01]  /*36e0*/  S2R R33, SR_TID.X ;  /* 0x0000000000217919 */ /* 0x000e620000002100 */
[----:B------:R-:W2:Y:S01]  /*36f0*/  LDCU.U8 UR5, c[0x0][0x380] ;  /* 0x00007000ff0577ac */ /* 0x000ea20008000000 */
[----:B------:R-:W3:Y:S01]  /*3700*/  S2R R35, SR_LANEID ;  /* 0x0000000000237919 */ /* 0x000ee20000000000 */
[----:B------:R-:W4:Y:S01]  /*3710*/  S2R R4, SR_CTAID.X ;  /* 0x0000000000047919 */ /* 0x000f220000002500 */
[----:B--2---:R-:W-:-:S04]  /*3720*/  UPRMT UR5, UR5, 0x8880, URZ ;  /* 0x0000888005057896 */ /* 0x004fc800080000ff */
[----:B------:R-:W-:Y:S01]  /*3730*/  UISETP.NE.AND UP0, UPT, UR5, URZ, UPT ;  /* 0x000000ff0500728c */ /* 0x000fe2000bf05270 */
[----:B-1----:R-:W-:Y:S02]  /*3740*/  IMAD.SHL.U32 R32, R33, 0x4, RZ ;  /* 0x0000000421207824 */ /* 0x002fe400078e00ff */
[----:B---3--:R-:W-:-:S03]  /*3750*/  IMAD R35, R35, 0x30, R6 ;  /* 0x0000003023237824 */ /* 0x008fc600078e0206 */
[----:B------:R-:W-:-:S04]  /*3760*/  LOP3.LUT R32, R32, 0xf80, RZ, 0xc0, !PT ;  /* 0x00000f8020207812 */ /* 0x000fc800078ec0ff */
[----:B------:R-:W-:-:S05]  /*3770*/  LOP3.LUT R36, R32, 0x1f, R33, 0xf8, !PT ;  /* 0x0000001f20247812 */ /* 0x000fca00078ef821 */
[----:B------:R-:W-:Y:S01]  /*3780*/  VIADD R5, R36, 0x20 ;  /* 0x0000002024057836 */ /* 0x000fe20000000000 */
[----:B------:R-:W-:Y:S06]  /*3790*/  BAR.SYNC.DEFER_BLOCKING 0x0 ;  /* 0x0000000000007b1d */ /* 0x000fec0000010000 */
[----:B----4-:R-:W-:Y:S05]  /*37a0*/  BRA.U !UP0, `(.L_x_123) ;  /* 0x00000001089c7547 */ /* 0x010fea000b800000 */
[----:B------:R1:W-:Y:S01]  /*37b0*/  STS.128 [R35+0x10], R24 ;  /* 0x0000101823007388 */ /* 0x0003e20000000c00 */
[----:B------:R-:W-:Y:S01]  /*37c0*/  ISETP.NE.AND P0, PT, R7, RZ, PT ;  /* 0x000000ff0700720c */ /* 0x000fe20003f05270 */
[----:B------:R-:W2:Y:S02]  /*37d0*/  LDCU.64 UR8, c[0x0][0x398] ;  /* 0x00007300ff0877ac */ /* 0x000ea40008000a00 */
[----:B------:R-:W-:Y:S01]  /*37e0*/  STS.128 [R35], R8 ;  /* 0x0000000823007388 */ /* 0x000fe20000000c00 */
[----:B-1----:R-:W-:Y:S02]  /*37f0*/  IMAD.MOV.U32 R24, RZ, RZ, R31 ;  /* 0x000000ffff187224 */ /* 0x002fe400078e001f */
[----:B------:R-:W-:Y:S02]  /*3800*/  IMAD.MOV.U32 R25, RZ, RZ, R30 ;  /* 0x000000ffff197224 */ /* 0x000fe400078e001e */
[----:B------:R-:W-:Y:S01]  /*3810*/  IMAD.MOV.U32 R26, RZ, RZ, R28 ;  /* 0x000000ffff1a7224 */ /* 0x000fe200078e001c */
[----:B------:R-:W-:Y:S01]  /*3820*/  LOP3.LUT R28, R33, 0x1f, RZ, 0xc0, !PT ;  /* 0x0000001f211c7812 */ /* 0x000fe200078ec0ff */
[----:B------:R-:W-:-:S02]  /*3830*/  IMAD.MOV.U32 R27, RZ, RZ, R29 ;  /* 0x000000ffff1b7224 */ /* 0x000fc400078e001d */
[----:B------:R-:W-:-:S03]  /*3840*/  HFMA2 R29, -RZ, RZ, 0, 0 ;  /* 0x00000000ff1d7431 */ /* 0x000fc600000001ff */
[----:B------:R1:W-:Y:S01]  /*3850*/  STS.128 [R35+0x20], R24 ;  /* 0x0000201823007388 */ /* 0x0003e20000000c00 */
[----:B------:R-:W-:-:S04]  /*3860*/  IMAD.WIDE.U32 R28, R4, 0x400, R28 ;  /* 0x00000400041c7825 */ /* 0x000fc800078e001c */
[----:B-1----:R-:W-:Y:S02]  /*3870*/  IMAD.MOV.U32 R24, RZ, RZ, R12 ;  /* 0x000000ffff187224 */ /* 0x002fe400078e000c */
[----:B------:R-:W-:Y:S02]  /*3880*/  IMAD.MOV.U32 R25, RZ, RZ, R13 ;  /* 0x000000ffff197224 */ /* 0x000fe400078e000d */
[----:B------:R-:W-:Y:S02]  /*3890*/  IMAD.MOV.U32 R26, RZ, RZ, R14 ;  /* 0x000000ffff1a7224 */ /* 0x000fe400078e000e */
[----:B------:R-:W-:-:S05]  /*38a0*/  IMAD.MOV.U32 R27, RZ, RZ, R15 ;  /* 0x000000ffff1b7224 */ /* 0x000fca00078e000f */
[----:B------:R-:W-:Y:S01]  /*38b0*/  STS.128 [R35+0x30], R24 ;  /* 0x0000301823007388 */ /* 0x000fe20000000c00 */
[----:B------:R-:W-:-:S03]  /*38c0*/  NOP ;  /* 0x0000000000007918 */ /* 0x000fc60000000000 */
[----:B------:R-:W-:Y:S04]  /*38d0*/  LDS.128 R12, [R6] ;  /* 0x00000000060c7984 */ /* 0x000fe80000000c00 */
[----:B------:R-:W-:Y:S04]  /*38e0*/  LDS.128 R16, [R6+0x200] ;  /* 0x0002000006107984 */ /* 0x000fe80000000c00 */
[----:B0-----:R-:W-:Y:S04]  /*38f0*/  LDS.128 R20, [R6+0x400] ;  /* 0x0004000006147984 */ /* 0x001fe80000000c00 */
[----:B------:R-:W-:Y:S04]  /*3900*/  LDS.128 R8, [R6+0x600] ;  /* 0x0006000006087984 */ /* 0x000fe80000000c00 */
[----:B------:R-:W-:Y:S01]  /*3910*/  @!P0 STS [UR4+0x4000], R3 ;  /* 0x00400003ff008988 */ /* 0x000fe20008000804 */
[----:B------:R-:W-:Y:S01]  /*3920*/  BAR.SYNC.DEFER_BLOCKING 0x0 ;  /* 0x0000000000007b1d */ /* 0x000fe20000010000 */
[----:B------:R-:W-:-:S05]  /*3930*/  IADD3 R32, P0, PT, R32, R28, RZ ;  /* 0x0000001c20207210 */ /* 0x000fca0007f1e0ff */
[----:B------:R-:W-:Y:S01]  /*3940*/  IMAD.X R29, RZ, RZ, R29, P0 ;  /* 0x000000ffff1d7224 */ /* 0x000fe200000e061d */
[----:B------:R-:W0:Y:S02]  /*3950*/  LDS R7, [UR4+0x4000] ;  /* 0x00400004ff077984 */ /* 0x000e240008000800 */
[-C--:B0-----:R-:W-:Y:S02]  /*3960*/  ISETP.GE.AND P0, PT, R36, R7.reuse, PT ;  /* 0x000000072400720c */ /* 0x081fe40003f06270 */
[-C--:B------:R-:W-:Y:S02]  /*3970*/  ISETP.GE.AND P2, PT, R2, R7.reuse, PT ;  /* 0x000000070200720c */ /* 0x080fe40003f46270 */
[C---:B--2---:R-:W-:Y:S02]  /*3980*/  LEA R2, P3, R32.reuse, UR8, 0x4 ;  /* 0x0000000820027c11 */ /* 0x044fe4000f8620ff */
        /* <DEDUP_REMOVED lines=9> */
.L_x_123:
[----:B------:R1:W-:Y:S01]  /*3a20*/  STS.128 [R35+0x10], R24 ;  /* 0x0000101823007388 */ /* 0x0003e20000000c00 */
[----:B------:R-:W-:Y:S01]  /*3a30*/  ISETP.NE.AND P0, PT, R7, RZ, PT ;  /* 0x000000ff0700720c */ /* 0x000fe20003f05270 */
[----:B------:R-:W2:Y:S01]  /*3a40*/  LDCU.64 UR8, c[0x0][0x3b0] ;  /* 0x00007600ff0877ac */ /* 0x000ea20008000a00 */
[----:B------:R-:W-:Y:S01]  /*3a50*/  IMAD.MOV.U32 R37, RZ, RZ, RZ ;  /* 0x000000ffff257224 */ /* 0x000fe200078e00ff */
[----:B------:R-:W-:Y:S01]  /*3a60*/  STS.128 [R35], R8 ;  /* 0x0000000823007388 */ /* 0x000fe20000000c00 */
[----:B-1----:R-:W-:Y:S02]  /*3a70*/  IMAD.MOV.U32 R24, RZ, RZ, R31 ;  /* 0x000000ffff187224 */ /* 0x002fe400078e001f */
[----:B------:R-:W-:Y:S02]  /*3a80*/  IMAD.MOV.U32 R25, RZ, RZ, R30 ;  /* 0x000000ffff197224 */ /* 0x000fe400078e001e */
[----:B------:R-:W-:Y:S02]  /*3a90*/  IMAD.MOV.U32 R26, RZ, RZ, R28 ;  /* 0x000000ffff1a7224 */ /* 0x000fe400078e001c */
[----:B------:R-:W-:-:S05]  /*3aa0*/  IMAD.MOV.U32 R27, RZ, RZ, R29 ;  /* 0x000000ffff1b7224 */ /* 0x000fca00078e001d */
[----:B------:R1:W-:Y:S02]  /*3ab0*/  STS.128 [R35+0x20], R24 ;  /* 0x0000201823007388 */ /* 0x0003e40000000c00 */
[----:B-1----:R-:W-:Y:S02]  /*3ac0*/  IMAD.MOV.U32 R24, RZ, RZ, R12 ;  /* 0x000000ffff187224 */ /* 0x002fe400078e000c */
[----:B------:R-:W-:Y:S02]  /*3ad0*/  IMAD.MOV.U32 R25, RZ, RZ, R13 ;  /* 0x000000ffff197224 */ /* 0x000fe400078e000d */
[----:B------:R-:W-:Y:S02]  /*3ae0*/  IMAD.MOV.U32 R26, RZ, RZ, R14 ;  /* 0x000000ffff1a7224 */ /* 0x000fe400078e000e */
[----:B------:R-:W-:-:S05]  /*3af0*/  IMAD.MOV.U32 R27, RZ, RZ, R15 ;  /* 0x000000ffff1b7224 */ /* 0x000fca00078e000f */
[----:B------:R1:W-:Y:S01]  /*3b00*/  STS.128 [R35+0x30], R24 ;  /* 0x0000301823007388 */ /* 0x0003e20000000c00 */
[----:B------:R-:W-:-:S03]  /*3b10*/  NOP ;  /* 0x0000000000007918 */ /* 0x000fc60000000000 */
[----:B------:R-:W-:Y:S04]  /*3b20*/  LDS.128 R12, [R6] ;  /* 0x00000000060c7984 */ /* 0x000fe80000000c00 */
[----:B------:R-:W-:Y:S04]  /*3b30*/  LDS.128 R16, [R6+0x200] ;  /* 0x0002000006107984 */ /* 0x000fe80000000c00 */
[----:B0-----:R-:W-:Y:S01]  /*3b40*/  LDS.128 R20, [R6+0x400] ;  /* 0x0004000006147984 */ /* 0x001fe20000000c00 */
[----:B-1----:R-:W-:-:S03]  /*3b50*/  IMAD.WIDE.U32 R24, R4, 0x400, R36 ;  /* 0x0000040004187825 */ /* 0x002fc600078e0024 */
[----:B------:R-:W-:Y:S01]  /*3b60*/  LDS.128 R8, [R6+0x600] ;  /* 0x0006000006087984 */ /* 0x000fe20000000c00 */
[----:B--2---:R-:W-:-:S03]  /*3b70*/  LEA R4, P3, R24, UR8, 0x4 ;  /* 0x0000000818047c11 */ /* 0x004fc6000f8620ff */
[----:B------:R-:W-:Y:S01]  /*3b80*/  @!P0 STS [UR4+0x4000], R3 ;  /* 0x00400003ff008988 */ /* 0x000fe20008000804 */
[----:B------:R-:W-:Y:S06]  /*3b90*/  BAR.SYNC.DEFER_BLOCKING 0x0 ;  /* 0x0000000000007b1d */ /* 0x000fec0000010000 */
[----:B------:R-:W0:Y:S02]  /*3ba0*/  LDS R7, [UR4+0x4000] ;  /* 0x00400004ff077984 */ /* 0x000e240008000800 */
[-C--:B0-----:R-:W-:Y:S02]  /*3bb0*/  ISETP.GE.AND P1, PT, R5, R7.reuse, PT ;  /* 0x000000070500720c */ /* 0x081fe40003f26270 */
[----:B------:R-:W-:-:S02]  /*3bc0*/  ISETP.GE.AND P0, PT, R36, R7, PT ;  /* 0x000000072400720c */ /* 0x000fc40003f06270 */
[-C--:B------:R-:W-:Y:S02]  /*3bd0*/  ISETP.GE.AND P2, PT, R2, R7.reuse, PT ;  /* 0x000000070200720c */ /* 0x080fe40003f46270 */
[----:B------:R-:W-:Y:S02]  /*3be0*/  LEA.HI.X R5, R24, UR9, R25, 0x4, P3 ;  /* 0x0000000918057c11 */ /* 0x000fe400098f2419 */
[----:B------:R-:W-:-:S05]  /*3bf0*/  ISETP.GE.AND P3, PT, R0, R7, PT ;  /* 0x000000070000720c */ /* 0x000fca0003f66270 */
[----:B------:R0:W-:Y:S04]  /*3c00*/  @!P1 STG.E.128 desc[UR6][R4.64+0x200], R16 ;  /* 0x0002001004009986 */ /* 0x0001e8000c101d06 */
[----:B------:R0:W-:Y:S04]  /*3c10*/  @!P0 STG.E.128 desc[UR6][R4.64], R12 ;  /* 0x0000000c04008986 */ /* 0x0001e8000c101d06 */
[----:B------:R0:W-:Y:S01]  /*3c20*/  @!P2 STG.E.128 desc[UR6][R4.64+0x400], R20 ;  /* 0x000400140400a986 */ /* 0x0001e2000c101d06 */
[----:B------:R-:W-:Y:S05]  /*3c30*/  @P3 EXIT ;  /* 0x000000000000394d */ /* 0x000fea0003800000 */
[----:B------:R-:W-:Y:S01]  /*3c40*/  STG.E.128 desc[UR6][R4.64+0x600], R8 ;  /* 0x0006000804007986 */ /* 0x000fe2000c101d06 */
[----:B------:R-:W-:Y:S05]  /*3c50*/  EXIT ;  /* 0x000000000000794d */ /* 0x000fea0003800000 */
.L_x_124:
        /* <DEDUP_REMOVED lines=10> */
.L_x_253:


//--------------------- .text._ZN3cub18CUB_300001_SM_10006detail10merge_sort26DeviceMergeSortMergeKernelINS2_10policy_hubIN6thrust24THRUST_300001_SM_1000_NS10device_ptrI6ulong2EEE9Policy600ES9_PNS0_8NullTypeES9_SD_j11sort_ulong2S8_SC_EEvbT2_T3_T4_PT6_PT7_T5_PSH_SH_NS1_7vsmem_tE --------------------------
	.section	.text._ZN3cub18CUB_300001_SM_10006detail10merge_sort26DeviceMergeSortMergeKernelINS2_10policy_hubIN6thrust24THRUST_300001_SM_1000_NS10device_ptrI6ulong2EEE9Policy600ES9_PNS0_8NullTypeES9_SD_j11sort_ulong2S8_SC_EEvbT2_T3_T4_PT6_PT7_T5_PSH_SH_NS1_7vsmem_tE,"ax",@progbits
	.align	128
        .global         _ZN3cub18CUB_300001_SM_10006detail10merge_sort26DeviceMergeSortMergeKernelINS2_10policy_hubIN6thrust24THRUST_300001_SM_1000_NS10device_ptrI6ulong2EEE9Policy600ES9_PNS0_8NullTypeES9_SD_j11sort_ulong2S8_SC_EEvbT2_T3_T4_PT6_PT7_T5_PSH_SH_NS1_7vsmem_tE
        .type           _ZN3cub18CUB_300001_SM_10006detail10merge_sort26DeviceMergeSortMergeKernelINS2_10policy_hubIN6thrust24THRUST_300001_SM_1000_NS10device_ptrI6ulong2EEE9Policy600ES9_PNS0_8NullTypeES9_SD_j11sort_ulong2S8_SC_EEvbT2_T3_T4_PT6_PT7_T5_PSH_SH_NS1_7vsmem_tE,@function
        .size           _ZN3cub18CUB_300001_SM_10006detail10merge_sort26DeviceMergeSortMergeKernelINS2_10policy_hubIN6thrust24THRUST_300001_SM_1000_NS10device_ptrI6ulong2EEE9Policy600ES9_PNS0_8NullTypeES9_SD_j11sort_ulong2S8_SC_EEvbT2_T3_T4_PT6_PT7_T5_PSH_SH_NS1_7vsmem_tE,(.L_x_254 - _ZN3cub18CUB_300001_SM_10006detail10merge_sort26DeviceMergeSortMergeKernelINS2_10policy_hubIN6thrust24THRUST_300001_SM_1000_NS10device_ptrI6ulong2EEE9Policy600ES9_PNS0_8NullTypeES9_SD_j11sort_ulong2S8_SC_EEvbT2_T3_T4_PT6_PT7_T5_PSH_SH_NS1_7vsmem_tE)
        .other          _ZN3cub18CUB_300001_SM_10006detail10merge_sort26DeviceMergeSortMergeKernelINS2_10policy_hubIN6thrust24THRUST_300001_SM_1000_NS10device_ptrI6ulong2EEE9Policy600ES9_PNS0_8NullTypeES9_SD_j11sort_ulong2S8_SC_EEvbT2_T3_T4_PT6_PT7_T5_PSH_SH_NS1_7vsmem_tE,@"STO_CUDA_ENTRY STV_DEFAULT"
_ZN3cub18CUB_300001_SM_10006detail10merge_sort26DeviceMergeSortMergeKernelINS2_10policy_hubIN6thrust24THRUST_300001_SM_1000_NS10device_ptrI6ulong2EEE9Policy600ES9_PNS0_8NullTypeES9_SD_j11sort_ulong2S8_SC_EEvbT2_T3_T4_PT6_PT7_T5_PSH_SH_NS1_7vsmem_tE:
.text._ZN3cub18CUB_300001_SM_10006detail10merge_sort26DeviceMergeSortMergeKernelINS2_10policy_hubIN6thrust24THRUST_300001_SM_1000_NS10device_ptrI6ulong2EEE9Policy600ES9_PNS0_8NullTypeES9_SD_j11sort_ulong2S8_SC_EEvbT2_T3_T4_PT6_PT7_T5_PSH_SH_NS1_7vsmem_tE:
[----:B------:R-:W-:Y:S01]  /*0000*/  LDC R1, c[0x0][0x37c] ;  /* 0x0000df00ff017b82 */ /* 0x000fe20000000800 */
[----:B------:R-:W0:Y:S01]  /*0010*/  S2R R11, SR_CTAID.X ;  /* 0x00000000000b7919 */ /* 0x000e220000002500 */
[----:B------:R-:W1:Y:S06]  /*0020*/  LDCU UR4, c[0x0][0x370] ;  /* 0x00006e00ff0477ac */ /* 0x000e6c0008000800 */
[----:B------:R-:W2:Y:S01]  /*0030*/  LDC R8, c[0x0][0x3c0] ;  /* 0x0000f000ff087b82 */ /* 0x000ea20000000800 */
[----:B------:R-:W3:Y:S01]  /*0040*/  S2R R3, SR_TID.X ;  /* 0x0000000000037919 */ /* 0x000ee20000002100 */
[----:B------:R-:W4:Y:S01]  /*0050*/  LDCU.64 UR8, c[0x0][0x358] ;  /* 0x00006b00ff0877ac */ /* 0x000f220008000a00 */
[----:B-1----:R-:W-:Y:S01]  /*0060*/  UIADD3 UR4, UPT, UPT, UR4, -0x1, URZ ;  /* 0xffffffff04047890 */ /* 0x002fe2000fffe0ff */
[----:B--2---:R-:W-:-:S05]  /*0070*/  IMAD.SHL.U32 R0, R8, 0x200, RZ ;  /* 0x0000020008007824 */ /* 0x004fca00078e00ff */
[C---:B0-----:R-:W-:Y:S01]  /*0080*/  ISETP.GE.U32.AND P0, PT, R11.reuse, UR4, PT ;  /* 0x000000040b007c0c */ /* 0x041fe2000bf06070 */
[----:B------:R-:W-:-:S12]  /*0090*/  IMAD.SHL.U32 R2, R11, 0x400, RZ ;  /* 0x000004000b027824 */ /* 0x000fd800078e00ff */
[----:B---34-:R-:W-:Y:S05]  /*00a0*/  @P0 BRA `(.L_x_125) ;  /* 0x00000010007c0947 */ /* 0x018fea0003800000 */
[----:B------:R-:W0:Y:S01]  /*00b0*/  LDC.64 R4, c[0x0][0x3b8] ;  /* 0x0000ee00ff047b82 */ /* 0x000e220000000a00 */
[----:B------:R-:W-:Y:S01]  /*00c0*/  IMAD.MOV R10, RZ, RZ, -R8 ;  /* 0x000000ffff0a7224 */ /* 0x000fe200078e0a08 */
[----:B------:R-:W1:Y:S06]  /*00d0*/  LDCU.U8 UR4, c[0x0][0x380] ;  /* 0x00007000ff0477ac */ /* 0x000e6c0008000000 */
[----:B------:R-:W2:Y:S01]  /*00e0*/  LDC R13, c[0x0][0x398] ;  /* 0x0000e600ff0d7b82 */ /* 0x000ea20000000800 */
[----:B0-----:R-:W-:-:S05]  /*00f0*/  IMAD.WIDE.U32 R4, R11, 0x4, R4 ;  /* 0x000000040b047825 */ /* 0x001fca00078e0004 */
[----:B------:R-:W3:Y:S04]  /*0100*/  LDG.E R7, desc[UR8][R4.64+0x4] ;  /* 0x0000040804077981 */ /* 0x000ee8000c1e1900 */
[----:B------:R0:W4:Y:S01]  /*0110*/  LDG.E R6, desc[UR8][R4.64] ;  /* 0x0000000804067981 */ /* 0x000122000c1e1900 */
[CC--:B------:R-:W-:Y:S01]  /*0120*/  LOP3.LUT R8, R11.reuse, R10.reuse, RZ, 0xc0, !PT ;  /* 0x0000000a0b087212 */ /* 0x0c0fe200078ec0ff */
[----:B-1----:R-:W-:Y:S01]  /*0130*/  UPRMT UR4, UR4, 0x8880, URZ ;  /* 0x0000888004047896 */ /* 0x002fe200080000ff */
[C---:B------:R-:W-:Y:S01]  /*0140*/  LOP3.LUT R10, R11.reuse, R10, RZ, 0xfc, !PT ;  /* 0x0000000a0b0a7212 */ /* 0x040fe200078efcff */
[----:B------:R-:W-:Y:S02]  /*0150*/  ACQBULK ;  /* 0x000000000000782e */ /* 0x000fe40000000000 */
[----:B------:R-:W-:Y:S01]  /*0160*/  IMAD.IADD R9, R11, 0x1, -R8 ;  /* 0x000000010b097824 */ /* 0x000fe200078e0a08 */
[----:B------:R-:W-:Y:S01]  /*0170*/  ISETP.NE.AND P1, PT, R10, -0x1, PT ;  /* 0xffffffff0a00780c */ /* 0x000fe20003f25270 */
[----:B------:R-:W-:Y:S01]  /*0180*/  IMAD.SHL.U32 R8, R8, 0x400, RZ ;  /* 0x0000040008087824 */ /* 0x000fe200078e00ff */
[----:B------:R-:W-:Y:S01]  /*0190*/  UISETP.NE.AND UP0, UPT, UR4, URZ, UPT ;  /* 0x000000ff0400728c */ /* 0x000fe2000bf05270 */
[----:B------:R-:W-:Y:S01]  /*01a0*/  IMAD.SHL.U32 R9, R9, 0x400, RZ ;  /* 0x0000040009097824 */ /* 0x000fe200078e00ff */
[----:B0-----:R-:W-:Y:S01]  /*01b0*/  LOP3.LUT R5, R0, 0xfffffc00, RZ, 0xc0, !PT ;  /* 0xfffffc0000057812 */ /* 0x001fe200078ec0ff */
[----:B--2---:R-:W-:-:S02]  /*01c0*/  IMAD.IADD R0, R13, 0x1, -R8 ;  /* 0x000000010d007824 */ /* 0x004fc400078e0a08 */
[C---:B------:R-:W-:Y:S01]  /*01d0*/  VIADD R10, R9.reuse, 0x3ff ;  /* 0x000003ff090a7836 */ /* 0x040fe20000000000 */
[----:B------:R-:W-:Y:S02]  /*01e0*/  ISETP.NE.AND P0, PT, R9, -0x400, PT ;  /* 0xfffffc000900780c */ /* 0x000fe40003f05270 */
[----:B------:R-:W-:-:S05]  /*01f0*/  VIMNMX.U32 R4, PT, PT, R5, R0, !PT ;  /* 0x0000000005047248 */ /* 0x000fca0007fe0000 */
[----:B------:R-:W-:-:S06]  /*0200*/  IMAD.IADD R4, R4, 0x1, -R5 ;  /* 0x0000000104047824 */ /* 0x000fcc00078e0a05 */
[----:B------:R-:W-:Y:S02]  /*0210*/  @P0 VIADD R10, R9, 0x400 ;  /* 0x00000400090a0836 */ /* 0x000fe40000000000 */
[----:B---3--:R-:W-:-:S04]  /*0220*/  IMAD.IADD R7, R7, 0x1, -R8 ;  /* 0x0000000107077824 */ /* 0x008fc800078e0a08 */
[----:B------:R-:W-:Y:S01]  /*0230*/  IMAD.IADD R10, R10, 0x1, -R7 ;  /* 0x000000010a0a7824 */ /* 0x000fe200078e0a07 */
[----:B------:R-:W-:Y:S01]  /*0240*/  @!P1 VIMNMX.U32 R7, PT, PT, R5, R0, PT ;  /* 0x0000000005079248 */ /* 0x000fe20003fe0000 */
[----:B----4-:R-:W-:-:S03]  /*0250*/  IMAD.IADD R6, R6, 0x1, -R8 ;  /* 0x0000000106067824 */ /* 0x010fc600078e0a08 */
[----:B------:R-:W-:Y:S01]  /*0260*/  SEL R21, R5, R10, !P1 ;  /* 0x0000000a05157207 */ /* 0x000fe20004800000 */
[----:B------:R-:W-:Y:S01]  /*0270*/  IMAD.IADD R20, R7, 0x1, -R6 ;  /* 0x0000000107147824 */ /* 0x000fe200078e0a06 */
[----:B------:R-:W-:Y:S02]  /*0280*/  VIADDMNMX.U32 R0, R9, -R6, R4, PT ;  /* 0x8000000609007246 */ /* 0x000fe40003800004 */
[----:B------:R-:W-:Y:S01]  /*0290*/  VIMNMX.U32 R21, PT, PT, R4, R21, PT ;  /* 0x0000001504157248 */ /* 0x000fe20003fe0000 */
[----:B------:R-:W-:Y:S06]  /*02a0*/  BRA.U !UP0, `(.L_x_126) ;  /* 0x0000000108707547 */ /* 0x000fec000b800000 */
[----:B------:R-:W0:Y:S01]  /*02b0*/  LDCU.64 UR4, c[0x0][0x388] ;  /* 0x00007100ff0477ac */ /* 0x000e220008000a00 */
[C---:B------:R-:W-:Y:S01]  /*02c0*/  IMAD.IADD R4, R3.reuse, 0x1, -R20 ;  /* 0x0000000103047824 */ /* 0x040fe200078e0a14 */
[----:B------:R-:W-:Y:S01]  /*02d0*/  IADD3 R11, P0, P1, R0, R8, R5 ;  /* 0x00000008000b7210 */ /* 0x000fe2000791e005 */
[C---:B------:R-:W-:Y:S01]  /*02e0*/  VIADD R5, R3.reuse, 0x100 ;  /* 0x0000010003057836 */ /* 0x040fe20000000000 */
[C---:B------:R-:W-:Y:S01]  /*02f0*/  IADD3 R8, P3, P4, R3.reuse, R6, R8 ;  /* 0x0000000603087210 */ /* 0x040fe20007c7e008 */
[C---:B------:R-:W-:Y:S01]  /*0300*/  VIADD R7, R3.reuse, 0x200 ;  /* 0x0000020003077836 */ /* 0x040fe20000000000 */
[----:B------:R-:W-:Y:S01]  /*0310*/  IADD3 R6, P5, PT, R4, R11, RZ ;  /* 0x0000000b04067210 */ /* 0x000fe20007fbe0ff */
[----:B------:R-:W-:Y:S01]  /*0320*/  VIADD R9, R3, 0x300 ;  /* 0x0000030003097836 */ /* 0x000fe20000000000 */
[----:B------:R-:W-:Y:S02]  /*0330*/  IADD3.X R11, PT, PT, RZ, RZ, RZ, P0, P1 ;  /* 0x000000ffff0b7210 */ /* 0x000fe400007e24ff */
[----:B------:R-:W-:-:S02]  /*0340*/  ISETP.GE.AND P2, PT, R5, R20, PT ;  /* 0x000000140500720c */ /* 0x000fc40003f46270 */
[----:B------:R-:W-:Y:S02]  /*0350*/  LEA.HI.X.SX32 R5, R4, R11, 0x1, P5 ;  /* 0x0000000b04057211 */ /* 0x000fe400028f0eff */
[-C--:B------:R-:W-:Y:S02]  /*0360*/  ISETP.GE.AND P1, PT, R7, R20.reuse, PT ;  /* 0x000000140700720c */ /* 0x080fe40003f26270 */
[-C--:B------:R-:W-:Y:S02]  /*0370*/  ISETP.GE.AND P0, PT, R9, R20.reuse, PT ;  /* 0x000000140900720c */ /* 0x080fe40003f06270 */
[----:B------:R-:W-:Y:S02]  /*0380*/  ISETP.GE.AND P5, PT, R3, R20, PT ;  /* 0x000000140300720c */ /* 0x000fe40003fa6270 */
[----:B------:R-:W-:Y:S02]  /*0390*/  IADD3.X R7, PT, PT, RZ, RZ, RZ, P3, P4 ;  /* 0x000000ffff077210 */ /* 0x000fe40001fe84ff */
[----:B0-----:R-:W-:-:S02]  /*03a0*/  LEA R22, P3, R8, UR4, 0x4 ;  /* 0x0000000408167c11 */ /* 0x001fc4000f8620ff */
[----:B------:R-:W-:Y:S02]  /*03b0*/  LEA R24, P4, R6, UR4, 0x4 ;  /* 0x0000000406187c11 */ /* 0x000fe4000f8820ff */
[----:B------:R-:W-:Y:S02]  /*03c0*/  LEA.HI.X R23, R8, UR5, R7, 0x4, P3 ;  /* 0x0000000508177c11 */ /* 0x000fe400098f2407 */
        /* <DEDUP_REMOVED lines=10> */
.L_x_126:
[----:B------:R-:W0:Y:S01]  /*0470*/  LDCU.64 UR4, c[0x0][0x3a0] ;  /* 0x00007400ff0477ac */ /* 0x000e220008000a00 */
[C---:B------:R-:W-:Y:S01]  /*0480*/  IMAD.IADD R7, R3.reuse, 0x1, -R20 ;  /* 0x0000000103077824 */ /* 0x040fe200078e0a14 */
[----:B------:R-:W-:Y:S01]  /*0490*/  IADD3 R5, P2, P3, R0, R8, R5 ;  /* 0x0000000800057210 */ /* 0x000fe20007b5e005 */
[C---:B------:R-:W-:Y:S01]  /*04a0*/  VIADD R9, R3.reuse, 0x100 ;  /* 0x0000010003097836 */ /* 0x040fe20000000000 */
[C---:B------:R-:W-:Y:S01]  /*04b0*/  IADD3 R6, P0, P1, R3.reuse, R6, R8 ;  /* 0x0000000603067210 */ /* 0x040fe2000791e008 */
[----:B------:R-:W-:Y:S01]  /*04c0*/  VIADD R11, R3, 0x200 ;  /* 0x00000200030b7836 */ /* 0x000fe20000000000 */
        /* <DEDUP_REMOVED lines=21> */
.L_x_127:
[----:B------:R-:W2:Y:S01]  /*0620*/  S2UR UR5, SR_CgaCtaId ;  /* 0x00000000000579c3 */ /* 0x000ea20000008800 */
[----:B------:R-:W-:Y:S01]  /*0630*/  UMOV UR4, 0x400 ;  /* 0x0000040000047882 */ /* 0x000fe20000000000 */
[----:B------:R-:W-:Y:S01]  /*0640*/  IMAD.IADD R21, R21, 0x1, -R0 ;  /* 0x0000000115157824 */ /* 0x000fe200078e0a00 */
[----:B--2---:R-:W-:-:S06]  /*0650*/  ULEA UR4, UR5, UR4, 0x18 ;  /* 0x0000000405047291 */ /* 0x004fcc000f8ec0ff */
[----:B01----:R-:W-:-:S05]  /*0660*/  LEA R23, R3, UR4, 0x4 ;  /* 0x0000000403177c11 */ /* 0x003fca000f8e20ff */
[----:B-----5:R-:W-:Y:S04]  /*0670*/  STS.128 [R23], R4 ;  /* 0x0000000417007388 */ /* 0x020fe80000000c00 */
[----:B------:R-:W-:Y:S04]  /*0680*/  STS.128 [R23+0x1000], R8 ;  /* 0x0010000817007388 */ /* 0x000fe80000000c00 */
[----:B------:R0:W-:Y:S04]  /*0690*/  STS.128 [R23+0x2000], R12 ;  /* 0x0020000c17007388 */ /* 0x0001e80000000c00 */
[----:B------:R1:W-:Y:S01]  /*06a0*/  STS.128 [R23+0x3000], R16 ;  /* 0x0030001017007388 */ /* 0x0003e20000000c00 */
[----:B------:R-:W-:Y:S01]  /*06b0*/  BAR.SYNC.DEFER_BLOCKING 0x0 ;  /* 0x0000000000007b1d */ /* 0x000fe20000010000 */
[----:B0-----:R-:W-:-:S07]  /*06c0*/  IMAD.IADD R15, R20, 0x1, R21 ;  /* 0x00000001140f7824 */ /* 0x001fce00078e0215 */
[----:B------:R-:W-:Y:S01]  /*06d0*/  PREEXIT ;  /* 0x000000000000782d */ /* 0x000fe20000000000 */
[----:B------:R-:W-:Y:S01]  /*06e0*/  IMAD.SHL.U32 R0, R3, 0x4, RZ ;  /* 0x0000000403007824 */ /* 0x000fe200078e00ff */
[----:B------:R-:W-:Y:S04]  /*06f0*/  BSSY.RECONVERGENT B0, `(.L_x_128) ;  /* 0x000001e000007945 */ /* 0x000fe80003800200 */
[----:B------:R-:W-:-:S04]  /*0700*/  VIMNMX R14, PT, PT, R15, R0, PT ;  /* 0x000000000f0e7248 */ /* 0x000fc80003fe0100 */
[C---:B------:R-:W-:Y:S01]  /*0710*/  ISETP.GE.AND P0, PT, R14.reuse, R21, PT ;  /* 0x000000150e00720c */ /* 0x040fe20003f06270 */
[----:B------:R-:W-:Y:S01]  /*0720*/  IMAD.IADD R13, R14, 0x1, -R21 ;  /* 0x000000010e0d7824 */ /* 0x000fe200078e0a15 */
[----:B------:R-:W-:-:S04]  /*0730*/  VIMNMX R4, PT, PT, R20, R14, PT ;  /* 0x0000000e14047248 */ /* 0x000fc80003fe0100 */
[----:B------:R-:W-:-:S04]  /*0740*/  SEL R13, R13, RZ, P0 ;  /* 0x000000ff0d0d7207 */ /* 0x000fc80000000000 */
[----:B------:R-:W-:-:S13]  /*0750*/  ISETP.GE.AND P0, PT, R13, R4, PT ;  /* 0x000000040d00720c */ /* 0x000fda0003f06270 */
[----:B-1----:R-:W-:Y:S05]  /*0760*/  @P0 BRA `(.L_x_129) ;  /* 0x0000000000580947 */ /* 0x002fea0003800000 */
[----:B------:R-:W-:Y:S02]  /*0770*/  IMAD.MOV.U32 R12, RZ, RZ, R4 ;  /* 0x000000ffff0c7224 */ /* 0x000fe400078e0004 */
[----:B------:R-:W-:-:S07]  /*0780*/  IMAD.IADD R17, R20, 0x1, R14 ;  /* 0x0000000114117824 */ /* 0x000fce00078e020e */
.L_x_130:
[----:B------:R-:W-:Y:S01]  /*0790*/  IMAD.IADD R4, R12, 0x1, -R13 ;  /* 0x000000010c047824 */ /* 0x000fe200078e0a0d */
[----:B------:R-:W-:-:S04]  /*07a0*/  PLOP3.LUT P2, PT, PT, PT, PT, 0x8, 0x80 ;  /* 0x000000000080781c */ /* 0x000fc80003f4e170 */
[----:B------:R-:W-:-:S04]  /*07b0*/  LEA.HI R4, R4, R4, RZ, 0x1 ;  /* 0x0000000404047211 */ /* 0x000fc800078f08ff */
[----:B------:R-:W-:-:S04]  /*07c0*/  LEA.HI.SX32 R19, R4, R13, 0x1f ;  /* 0x0000000d04137211 */ /* 0x000fc800078ffaff */
[----:B------:R-:W-:Y:S02]  /*07d0*/  LOP3.LUT R4, RZ, R19, RZ, 0x33, !PT ;  /* 0x00000013ff047212 */ /* 0x000fe400078e33ff */
[----:B------:R-:W-:-:S03]  /*07e0*/  LEA R5, R19, UR4, 0x4 ;  /* 0x0000000413057c11 */ /* 0x000fc6000f8e20ff */
[----:B------:R-:W-:-:S05]  /*07f0*/  IMAD.IADD R4, R17, 0x1, R4 ;  /* 0x0000000111047824 */ /* 0x000fca00078e0204 */
[----:B------:R-:W-:Y:S02]  /*0800*/  LEA R8, R4, UR4, 0x4 ;  /* 0x0000000404087c11 */ /* 0x000fe4000f8e20ff */
        /* <DEDUP_REMOVED lines=12> */
.L_x_129:
[----:B------:R-:W-:Y:S05]  /*08d0*/  BSYNC.RECONVERGENT B0 ;  /* 0x0000000000007941 */ /* 0x000fea0003800200 */
.L_x_128:
[----:B------:R-:W-:Y:S01]  /*08e0*/  IADD3 R14, PT, PT, R20, R14, -R13 ;  /* 0x0000000e140e7210 */ /* 0x000fe20007ffe80d */
[----:B------:R-:W-:Y:S01]  /*08f0*/  BSSY.RECONVERGENT B0, `(.L_x_131) ;  /* 0x0000010000007945 */ /* 0x000fe20003800200 */
[----:B------:R-:W-:Y:S02]  /*0900*/  LEA R25, R13, UR4, 0x4 ;  /* 0x000000040d197c11 */ /* 0x000fe4000f8e20ff */
[C---:B------:R-:W-:Y:S02]  /*0910*/  LEA R24, R14.reuse, UR4, 0x4 ;  /* 0x000000040e187c11 */ /* 0x040fe4000f8e20ff */
[----:B------:R-:W-:Y:S01]  /*0920*/  ISETP.GE.AND P1, PT, R14, R15, PT ;  /* 0x0000000f0e00720c */ /* 0x000fe20003f26270 */
[----:B------:R0:W1:Y:S01]  /*0930*/  LDS.128 R8, [R25] ;  /* 0x0000000019087984 */ /* 0x0000620000000c00 */
[----:B------:R-:W-:-:S03]  /*0940*/  PLOP3.LUT P0, PT, PT, PT, PT, 0x8, 0x80 ;  /* 0x000000000080781c */ /* 0x000fc60003f0e170 */
[----:B------:R0:W2:Y:S08]  /*0950*/  LDS.128 R4, [R24] ;  /* 0x0000000018047984 */ /* 0x0000b00000000c00 */
        /* <DEDUP_REMOVED lines=9> */
.L_x_132:
[----:B------:R-:W-:Y:S05]  /*09f0*/  BSYNC.RECONVERGENT B0 ;  /* 0x0000000000007941 */ /* 0x000fea0003800200 */
.L_x_131:
        /* <DEDUP_REMOVED lines=24> */
.L_x_134:
[----:B------:R-:W-:Y:S05]  /*0b80*/  BSYNC.RECONVERGENT B0 ;  /* 0x0000000000007941 */ /* 0x000fea0003800200 */
.L_x_133:
[----:B------:R-:W-:Y:S01]  /*0b90*/  @!P0 IMAD.MOV R22, RZ, RZ, R12 ;  /* 0x000000ffff168224 */ /* 0x000fe200078e020c */
[----:B------:R-:W-:Y:S01]  /*0ba0*/  BSSY.RECONVERGENT B0, `(.L_x_135) ;  /* 0x0000016000007945 */ /* 0x000fe20003800200 */
[----:B------:R-:W-:Y:S01]  /*0bb0*/  @P0 IMAD.MOV R23, RZ, RZ, R21 ;  /* 0x000000ffff170224 */ /* 0x000fe200078e0215 */
[----:B-12---:R-:W-:Y:S02]  /*0bc0*/  SEL R14, R6, R10, P0 ;  /* 0x0000000a060e7207 */ /* 0x006fe40000000000 */
[C---:B------:R-:W-:Y:S01]  /*0bd0*/  ISETP.GE.AND P1, PT, R22.reuse, R15, PT ;  /* 0x0000000f1600720c */ /* 0x040fe20003f26270 */
[C---:B------:R-:W-:Y:S01]  /*0be0*/  VIADD R27, R23.reuse, 0x1 ;  /* 0x00000001171b7836 */ /* 0x040fe20000000000 */
[----:B------:R-:W-:Y:S02]  /*0bf0*/  @!P0 LEA R21, R23, UR4, 0x4 ;  /* 0x0000000417158c11 */ /* 0x000fe4000f8e20ff */
[----:B0-----:R-:W-:Y:S02]  /*0c00*/  @P0 LEA R24, R22, UR4, 0x4 ;  /* 0x0000000416180c11 */ /* 0x001fe4000f8e20ff */
        /* <DEDUP_REMOVED lines=15> */
.L_x_136:
[----:B------:R-:W-:Y:S05]  /*0d00*/  BSYNC.RECONVERGENT B0 ;  /* 0x0000000000007941 */ /* 0x000fea0003800200 */
.L_x_135:
[----:B------:R-:W-:Y:S01]  /*0d10*/  VIADD R26, R22, 0x1 ;  /* 0x00000001161a7836 */ /* 0x000fe20000000000 */
[----:B------:R-:W-:Y:S01]  /*0d20*/  BSSY.RECONVERGENT B0, `(.L_x_137) ;  /* 0x0000016000007945 */ /* 0x000fe20003800200 */
[----:B------:R-:W-:Y:S01]  /*0d30*/  @!P0 IMAD.MOV R26, RZ, RZ, R22 ;  /* 0x000000ffff1a8224 */ /* 0x000fe200078e0216 */
[----:B012---:R-:W-:Y:S01]  /*0d40*/  SEL R24, R7, R11, P0 ;  /* 0x0000000b07187207 */ /* 0x007fe20000000000 */
[----:B------:R-:W-:Y:S01]  /*0d50*/  @P0 IMAD.MOV R27, RZ, RZ, R23 ;  /* 0x000000ffff1b0224 */ /* 0x000fe200078e0217 */
[----:B------:R-:W-:Y:S02]  /*0d60*/  SEL R23, R6, R10, P0 ;  /* 0x0000000a06177207 */ /* 0x000fe40000000000 */
[C---:B------:R-:W-:Y:S02]  /*0d70*/  ISETP.GE.AND P1, PT, R26.reuse, R15, PT ;  /* 0x0000000f1a00720c */ /* 0x040fe40003f26270 */
[----:B------:R-:W-:Y:S02]  /*0d80*/  @!P0 LEA R28, R27, UR4, 0x4 ;  /* 0x000000041b1c8c11 */ /* 0x000fe4000f8e20ff */
[----:B------:R-:W-:-:S02]  /*0d90*/  @P0 LEA R29, R26, UR4, 0x4 ;  /* 0x000000041a1d0c11 */ /* 0x000fc4000f8e20ff */
        /* <DEDUP_REMOVED lines=14> */
.L_x_138:
[----:B------:R-:W-:Y:S05]  /*0e80*/  BSYNC.RECONVERGENT B0 ;  /* 0x0000000000007941 */ /* 0x000fea0003800200 */
.L_x_137:
        /* <DEDUP_REMOVED lines=9> */
[----:B------:R-:W-:Y:S01]  /*0f20*/  IMAD.MOV.U32 R9, RZ, RZ, R21 ;  /* 0x000000ffff097224 */ /* 0x000fe200078e0015 */
[----:B---3--:R-:W-:-:S04]  /*0f30*/  UPRMT UR5, UR5, 0x8880, URZ ;  /* 0x0000888005057896 */ /* 0x008fc800080000ff */
[----:B------:R-:W-:Y:S01]  /*0f40*/  UISETP.NE.AND UP0, UPT, UR5, URZ, UPT ;  /* 0x000000ff0500728c */ /* 0x000fe2000bf05270 */
[----:B------:R-:W-:Y:S08]  /*0f50*/  BAR.SYNC.DEFER_BLOCKING 0x0 ;  /* 0x0000000000007b1d */ /* 0x000ff00000010000 */
[----:B------:R-:W-:Y:S05]  /*0f60*/  BRA.U !UP0, `(.L_x_139) ;  /* 0x0000000108647547 */ /* 0x000fea000b800000 */
[----:B0-----:R-:W0:Y:S01]  /*0f70*/  S2R R28, SR_LANEID ;  /* 0x00000000001c7919 */ /* 0x001e220000000000 */
[----:B------:R-:W-:Y:S01]  /*0f80*/  LOP3.LUT R0, R0, 0xf80, RZ, 0xc0, !PT ;  /* 0x00000f8000007812 */ /* 0x000fe200078ec0ff */
[----:B------:R-:W1:Y:S03]  /*0f90*/  LDCU.64 UR6, c[0x0][0x3a0] ;  /* 0x00007400ff0677ac */ /* 0x000e660008000a00 */
[----:B------:R-:W-:-:S04]  /*0fa0*/  LOP3.LUT R3, R0, 0x1f, R3, 0xf8, !PT ;  /* 0x0000001f00037812 */ /* 0x000fc800078ef803 */
[----:B------:R-:W-:Y:S01]  /*0fb0*/  IADD3 R3, P0, PT, R2, R3, RZ ;  /* 0x0000000302037210 */ /* 0x000fe20007f1e0ff */
[----:B0-----:R-:W-:-:S04]  /*0fc0*/  IMAD R20, R28, 0x4, R0 ;  /* 0x000000041c147824 */ /* 0x001fc800078e0200 */
[----:B------:R-:W-:Y:S01]  /*0fd0*/  IMAD.X R0, RZ, RZ, RZ, P0 ;  /* 0x000000ffff007224 */ /* 0x000fe200000e06ff */
[C---:B-1----:R-:W-:Y:S02]  /*0fe0*/  LEA R2, P0, R3.reuse, UR6, 0x4 ;  /* 0x0000000603027c11 */ /* 0x042fe4000f8020ff */
[----:B------:R-:W-:Y:S02]  /*0ff0*/  LEA R29, R20, UR4, 0x4 ;  /* 0x00000004141d7c11 */ /* 0x000fe4000f8e20ff */
[----:B------:R-:W-:-:S03]  /*1000*/  LEA.HI.X R3, R3, UR7, R0, 0x4, P0 ;  /* 0x0000000703037c11 */ /* 0x000fc600080f2400 */
[----:B------:R-:W-:Y:S01]  /*1010*/  IMAD R28, R28, -0x30, R29 ;  /* 0xffffffd01c1c7824 */ /* 0x000fe200078e021d */
[----:B------:R-:W-:Y:S04]  /*1020*/  STS.128 [R29], R16 ;  /* 0x000000101d007388 */ /* 0x000fe80000000c00 */
[----:B------:R-:W-:Y:S04]  /*1030*/  STS.128 [R29+0x10], R12 ;  /* 0x0000100c1d007388 */ /* 0x000fe80000000c00 */
[----:B------:R-:W-:Y:S04]  /*1040*/  STS.128 [R29+0x20], R8 ;  /* 0x000020081d007388 */ /* 0x000fe80000000c00 */
[----:B------:R-:W-:Y:S01]  /*1050*/  STS.128 [R29+0x30], R4 ;  /* 0x000030041d007388 */ /* 0x000fe20000000c00 */
[----:B------:R-:W-:-:S03]  /*1060*/  NOP ;  /* 0x0000000000007918 */ /* 0x000fc60000000000 */
        /* <DEDUP_REMOVED lines=9> */
.L_x_139:
[----:B------:R-:W1:Y:S01]  /*1100*/  S2R R21, SR_LANEID ;  /* 0x0000000000157919 */ /* 0x000e620000000000 */
[----:B------:R-:W-:Y:S01]  /*1110*/  LOP3.LUT R0, R0, 0xf80, RZ, 0xc0, !PT ;  /* 0x00000f8000007812 */ /* 0x000fe200078ec0ff */
[----:B------:R-:W2:Y:S01]  /*1120*/  LDCU.64 UR6, c[0x0][0x388] ;  /* 0x00007100ff0677ac */ /* 0x000ea20008000a00 */
[----:B------:R-:W-:-:S05]  /*1130*/  LOP3.LUT R3, R3, 0x1f, RZ, 0xc0, !PT ;  /* 0x0000001f03037812 */ /* 0x000fca00078ec0ff */
[----:B------:R-:W-:-:S05]  /*1140*/  IMAD.IADD R3, R2, 0x1, R3 ;  /* 0x0000000102037824 */ /* 0x000fca00078e0203 */
[----:B------:R-:W-:Y:S01]  /*1150*/  IADD3 R3, P0, PT, R0, R3, RZ ;  /* 0x0000000300037210 */ /* 0x000fe20007f1e0ff */
[----:B-1----:R-:W-:-:S04]  /*1160*/  IMAD R20, R21, 0x4, R0 ;  /* 0x0000000415147824 */ /* 0x002fc800078e0200 */
[----:B------:R-:W-:Y:S01]  /*1170*/  IMAD.X R0, RZ, RZ, RZ, P0 ;  /* 0x000000ffff007224 */ /* 0x000fe200000e06ff */
[C---:B--2---:R-:W-:Y:S02]  /*1180*/  LEA R2, P0, R3.reuse, UR6, 0x4 ;  /* 0x0000000603027c11 */ /* 0x044fe4000f8020ff */
[----:B0-----:R-:W-:Y:S02]  /*1190*/  LEA R29, R20, UR4, 0x4 ;  /* 0x00000004141d7c11 */ /* 0x001fe4000f8e20ff */
        /* <DEDUP_REMOVED lines=16> */
.L_x_125:
        /* <DEDUP_REMOVED lines=10> */
[----:B------:R-:W-:Y:S01]  /*1340*/  BSSY.RECONVERGENT B0, `(.L_x_140) ;  /* 0x000006d000007945 */ /* 0x000fe20003800200 */
[----:B------:R-:W-:Y:S01]  /*1350*/  ACQBULK ;  /* 0x000000000000782e */ /* 0x000fe20000000000 */
        /* <DEDUP_REMOVED lines=8> */
[----:B------:R-:W-:-:S13]  /*13e0*/  ISETP.NE.AND P0, PT, R10, -0x400, PT ;  /* 0xfffffc000a00780c */ /* 0x000fda0003f05270 */
[----:B------:R-:W-:Y:S02]  /*13f0*/  @P0 VIADD R7, R10, 0x400 ;  /* 0x000004000a070836 */ /* 0x000fe40000000000 */
[----:B---3--:R-:W-:Y:S01]  /*1400*/  IMAD.IADD R20, R9, 0x1, -R4 ;  /* 0x0000000109147824 */ /* 0x008fe200078e0a04 */
[----:B------:R-:W-:-:S03]  /*1410*/  VIMNMX.U32 R9, PT, PT, R6, R13, !PT ;  /* 0x0000000d06097248 */ /* 0x000fc60007fe0000 */
[----:B------:R-:W-:Y:S01]  /*1420*/  IMAD.IADD R7, R7, 0x1, -R20 ;  /* 0x0000000107077824 */ /* 0x000fe200078e0a14 */
[C---:B------:R-:W-:Y:S01]  /*1430*/  @!P1 VIMNMX.U32 R20, PT, PT, R6.reuse, R13, PT ;  /* 0x0000000d06149248 */ /* 0x040fe20003fe0000 */
[----:B----4-:R-:W-:Y:S02]  /*1440*/  IMAD.IADD R5, R5, 0x1, -R4 ;  /* 0x0000000105057824 */ /* 0x010fe400078e0a04 */
[----:B------:R-:W-:Y:S01]  /*1450*/  IMAD.IADD R9, R9, 0x1, -R6 ;  /* 0x0000000109097824 */ /* 0x000fe200078e0a06 */
[----:B------:R-:W-:Y:S01]  /*1460*/  SEL R0, R6, R7, !P1 ;  /* 0x0000000706007207 */ /* 0x000fe20004800000 */
[----:B------:R-:W-:-:S03]  /*1470*/  IMAD.IADD R20, R20, 0x1, -R5 ;  /* 0x0000000114147824 */ /* 0x000fc600078e0a05 */
[----:B------:R-:W-:Y:S02]  /*1480*/  VIADDMNMX.U32 R7, R10, -R5, R9, PT ;  /* 0x800000050a077246 */ /* 0x000fe40003800009 */
[----:B------:R-:W-:-:S05]  /*1490*/  VIMNMX.U32 R0, PT, PT, R9, R0, PT ;  /* 0x0000000009007248 */ /* 0x000fca0003fe0000 */
[----:B------:R-:W-:Y:S01]  /*14a0*/  IMAD.IADD R25, R0, 0x1, -R7 ;  /* 0x0000000100197824 */ /* 0x000fe200078e0a07 */
[----:B------:R-:W-:Y:S06]  /*14b0*/  BRA.U !UP0, `(.L_x_141) ;  /* 0x0000000108ac7547 */ /* 0x000fec000b800000 */
[----:B------:R-:W-:Y:S01]  /*14c0*/  IMAD.IADD R0, R3, 0x1, -R20 ;  /* 0x0000000103007824 */ /* 0x000fe200078e0a14 */
[----:B------:R-:W-:Y:S01]  /*14d0*/  IADD3 R7, P0, P1, R7, R4, R6 ;  /* 0x0000000407077210 */ /* 0x000fe2000791e006 */
[----:B------:R-:W0:Y:S01]  /*14e0*/  LDCU.64 UR4, c[0x0][0x388] ;  /* 0x00007100ff0477ac */ /* 0x000e220008000a00 */
[----:B------:R-:W-:Y:S02]  /*14f0*/  BSSY.RECONVERGENT B1, `(.L_x_142) ;  /* 0x0000010000017945 */ /* 0x000fe40003800200 */
[C---:B------:R-:W-:Y:S02]  /*1500*/  IADD3 R6, P2, PT, R0.reuse, R7, RZ ;  /* 0x0000000700067210 */ /* 0x040fe40007f5e0ff */
[----:B------:R-:W-:Y:S02]  /*1510*/  IADD3.X R7, PT, PT, RZ, RZ, RZ, P0, P1 ;  /* 0x000000ffff077210 */ /* 0x000fe400007e24ff */
[----:B------:R-:W-:Y:S02]  /*1520*/  IADD3 R4, P0, P1, R3, R5, R4 ;  /* 0x0000000503047210 */ /* 0x000fe4000791e004 */
[----:B------:R-:W-:Y:S01]  /*1530*/  LEA.HI.X.SX32 R5, R0, R7, 0x1, P2 ;  /* 0x0000000700057211 */ /* 0x000fe200010f0eff */
[----:B------:R-:W-:Y:S01]  /*1540*/  IMAD.IADD R0, R20, 0x1, R25 ;  /* 0x0000000114007824 */ /* 0x000fe200078e0219 */
[----:B------:R-:W-:-:S04]  /*1550*/  IADD3.X R7, PT, PT, RZ, RZ, RZ, P0, P1 ;  /* 0x000000ffff077210 */ /* 0x000fc800007e24ff */
[----:B------:R-:W-:Y:S02]  /*1560*/  ISETP.GE.AND P0, PT, R3, R0, PT ;  /* 0x000000000300720c */ /* 0x000fe40003f06270 */
[----:B0-----:R-:W-:Y:S02]  /*1570*/  LEA R22, P1, R4, UR4, 0x4 ;  /* 0x0000000404167c11 */ /* 0x001fe4000f8220ff */
[----:B------:R-:W-:Y:S02]  /*1580*/  LEA R26, P2, R6, UR4, 0x4 ;  /* 0x00000004061a7c11 */ /* 0x000fe4000f8420ff */
[----:B------:R-:W-:Y:S02]  /*1590*/  LEA.HI.X R23, R4, UR5, R7, 0x4, P1 ;  /* 0x0000000504177c11 */ /* 0x000fe400088f2407 */
[----:B------:R-:W-:-:S05]  /*15a0*/  LEA.HI.X R27, R6, UR5, R5, 0x4, P2 ;  /* 0x00000005061b7c11 */ /* 0x000fca00090f2405 */
[----:B------:R-:W-:Y:S05]  /*15b0*/  @P0 BRA `(.L_x_143) ;  /* 0x00000000000c0947 */ /* 0x000fea0003800000 */
[----:B------:R-:W-:-:S13]  /*15c0*/  ISETP.GE.AND P0, PT, R3, R20, PT ;  /* 0x000000140300720c */ /* 0x000fda0003f06270 */
[----:B------:R0:W5:Y:S04]  /*15d0*/  @!P0 LDG.E.128 R4, desc[UR8][R22.64] ;  /* 0x0000000816048981 */ /* 0x000168000c1e1d00 */
[----:B------:R0:W5:Y:S02]  /*15e0*/  @P0 LDG.E.128 R4, desc[UR8][R26.64] ;  /* 0x000000081a040981 */ /* 0x000164000c1e1d00 */
.L_x_143:
[----:B------:R-:W-:Y:S05]  /*15f0*/  BSYNC.RECONVERGENT B1 ;  /* 0x0000000000017941 */ /* 0x000fea0003800200 */
.L_x_142:
[----:B------:R-:W-:Y:S01]  /*1600*/  VIADD R9, R3, 0x100 ;  /* 0x0000010003097836 */ /* 0x000fe20000000000 */
[----:B------:R-:W-:Y:S04]  /*1610*/  BSSY.RECONVERGENT B1, `(.L_x_144) ;  /* 0x0000006000017945 */ /* 0x000fe80003800200 */
[----:B------:R-:W-:-:S13]  /*1620*/  ISETP.GE.AND P0, PT, R9, R0, PT ;  /* 0x000000000900720c */ /* 0x000fda0003f06270 */
[----:B------:R-:W-:Y:S05]  /*1630*/  @P0 BRA `(.L_x_145) ;  /* 0x00000000000c0947 */ /* 0x000fea0003800000 */
[----:B------:R-:W-:-:S13]  /*1640*/  ISETP.GE.AND P0, PT, R9, R20, PT ;  /* 0x000000140900720c */ /* 0x000fda0003f06270 */
[----:B------:R1:W5:Y:S04]  /*1650*/  @P0 LDG.E.128 R8, desc[UR8][R26.64+0x1000] ;  /* 0x001000081a080981 */ /* 0x000368000c1e1d00 */
[----:B------:R1:W5:Y:S02]  /*1660*/  @!P0 LDG.E.128 R8, desc[UR8][R22.64+0x1000] ;  /* 0x0010000816088981 */ /* 0x000364000c1e1d00 */
.L_x_145:
[----:B------:R-:W-:Y:S05]  /*1670*/  BSYNC.RECONVERGENT B1 ;  /* 0x0000000000017941 */ /* 0x000fea0003800200 */
.L_x_144:
[----:B------:R-:W-:Y:S01]  /*1680*/  VIADD R13, R3, 0x200 ;  /* 0x00000200030d7836 */ /* 0x000fe20000000000 */
[----:B------:R-:W-:Y:S04]  /*1690*/  BSSY.RECONVERGENT B1, `(.L_x_146) ;  /* 0x0000006000017945 */ /* 0x000fe80003800200 */
[----:B------:R-:W-:-:S13]  /*16a0*/  ISETP.GE.AND P0, PT, R13, R0, PT ;  /* 0x000000000d00720c */ /* 0x000fda0003f06270 */
[----:B------:R-:W-:Y:S05]  /*16b0*/  @P0 BRA `(.L_x_147) ;  /* 0x00000000000c0947 */ /* 0x000fea0003800000 */
[----:B------:R-:W-:-:S13]  /*16c0*/  ISETP.GE.AND P0, PT, R13, R20, PT ;  /* 0x000000140d00720c */ /* 0x000fda0003f06270 */
[----:B------:R2:W5:Y:S04]  /*16d0*/  @P0 LDG.E.128 R12, desc[UR8][R26.64+0x2000] ;  /* 0x002000081a0c0981 */ /* 0x000568000c1e1d00 */
[----:B------:R2:W5:Y:S02]  /*16e0*/  @!P0 LDG.E.128 R12, desc[UR8][R22.64+0x2000] ;  /* 0x00200008160c8981 */ /* 0x000564000c1e1d00 */
.L_x_147:
[----:B------:R-:W-:Y:S05]  /*16f0*/  BSYNC.RECONVERGENT B1 ;  /* 0x0000000000017941 */ /* 0x000fea0003800200 */
.L_x_146:
[----:B------:R-:W-:-:S05]  /*1700*/  VIADD R17, R3, 0x300 ;  /* 0x0000030003117836 */ /* 0x000fca0000000000 */
[----:B------:R-:W-:-:S13]  /*1710*/  ISETP.GE.AND P0, PT, R17, R0, PT ;  /* 0x000000001100720c */ /* 0x000fda0003f06270 */
[----:B------:R-:W-:Y:S05]  /*1720*/  @P0 BRA `(.L_x_148) ;  /* 0x0000000000b80947 */ /* 0x000fea0003800000 */
[----:B------:R-:W-:-:S13]  /*1730*/  ISETP.GE.AND P0, PT, R17, R20, PT ;  /* 0x000000141100720c */ /* 0x000fda0003f06270 */
[----:B------:R4:W5:Y:S04]  /*1740*/  @P0 LDG.E.128 R16, desc[UR8][R26.64+0x3000] ;  /* 0x003000081a100981 */ /* 0x000968000c1e1d00 */
[----:B------:R4:W5:Y:S01]  /*1750*/  @!P0 LDG.E.128 R16, desc[UR8][R22.64+0x3000] ;  /* 0x0030000816108981 */ /* 0x000962000c1e1d00 */
[----:B------:R-:W-:Y:S05]  /*1760*/  BRA `(.L_x_148) ;  /* 0x0000000000a87947 */ /* 0x000fea0003800000 */
.L_x_141:
[----:B------:R-:W-:Y:S01]  /*1770*/  IADD3 R6, P0, P1, R7, R4, R6 ;  /* 0x0000000407067210 */ /* 0x000fe2000791e006 */
[----:B------:R-:W-:Y:S01]  /*1780*/  IMAD.IADD R7, R3, 0x1, -R20 ;  /* 0x0000000103077824 */ /* 0x000fe200078e0a14 */
[----:B------:R-:W0:Y:S01]  /*1790*/  LDCU.64 UR4, c[0x0][0x3a0] ;  /* 0x00007400ff0477ac */ /* 0x000e220008000a00 */
[----:B------:R-:W-:Y:S01]  /*17a0*/  BSSY.RECONVERGENT B1, `(.L_x_149) ;  /* 0x0000010000017945 */ /* 0x000fe20003800200 */
[----:B------:R-:W-:Y:S02]  /*17b0*/  IADD3.X R0, PT, PT, RZ, RZ, RZ, P0, P1 ;  /* 0x000000ffff007210 */ /* 0x000fe400007e24ff */
[----:B------:R-:W-:Y:S02]  /*17c0*/  IADD3 R6, P2, PT, R7, R6, RZ ;  /* 0x0000000607067210 */ /* 0x000fe40007f5e0ff */
        /* <DEDUP_REMOVED lines=13> */
.L_x_150:
[----:B------:R-:W-:Y:S05]  /*18a0*/  BSYNC.RECONVERGENT B1 ;  /* 0x0000000000017941 */ /* 0x000fea0003800200 */
.L_x_149:
[----:B------:R-:W-:Y:S01]  /*18b0*/  VIADD R9, R3, 0x100 ;  /* 0x0000010003097836 */ /* 0x000fe20000000000 */
[----:B------:R-:W-:Y:S04]  /*18c0*/  BSSY.RECONVERGENT B1, `(.L_x_151) ;  /* 0x0000006000017945 */ /* 0x000fe80003800200 */
[----:B------:R-:W-:-:S13]  /*18d0*/  ISETP.GE.AND P0, PT, R9, R0, PT ;  /* 0x000000000900720c */ /* 0x000fda0003f06270 */
[----:B------:R-:W-:Y:S05]  /*18e0*/  @P0 BRA `(.L_x_152) ;  /* 0x00000000000c0947 */ /* 0x000fea0003800000 */
[----:B------:R-:W-:-:S13]  /*18f0*/  ISETP.GE.AND P0, PT, R9, R20, PT ;  /* 0x000000140900720c */ /* 0x000fda0003f06270 */
[----:B------:R1:W5:Y:S04]  /*1900*/  @P0 LDG.E.128 R8, desc[UR8][R26.64+0x1000] ;  /* 0x001000081a080981 */ /* 0x000368000c1e1d00 */
[----:B------:R1:W5:Y:S02]  /*1910*/  @!P0 LDG.E.128 R8, desc[UR8][R22.64+0x1000] ;  /* 0x0010000816088981 */ /* 0x000364000c1e1d00 */
.L_x_152:
[----:B------:R-:W-:Y:S05]  /*1920*/  BSYNC.RECONVERGENT B1 ;  /* 0x0000000000017941 */ /* 0x000fea0003800200 */
.L_x_151:
[----:B------:R-:W-:Y:S01]  /*1930*/  VIADD R13, R3, 0x200 ;  /* 0x00000200030d7836 */ /* 0x000fe20000000000 */
[----:B------:R-:W-:Y:S04]  /*1940*/  BSSY.RECONVERGENT B1, `(.L_x_153) ;  /* 0x0000006000017945 */ /* 0x000fe80003800200 */
[----:B------:R-:W-:-:S13]  /*1950*/  ISETP.GE.AND P0, PT, R13, R0, PT ;  /* 0x000000000d00720c */ /* 0x000fda0003f06270 */
[----:B------:R-:W-:Y:S05]  /*1960*/  @P0 BRA `(.L_x_154) ;  /* 0x00000000000c0947 */ /* 0x000fea0003800000 */
[----:B------:R-:W-:-:S13]  /*1970*/  ISETP.GE.AND P0, PT, R13, R20, PT ;  /* 0x000000140d00720c */ /* 0x000fda0003f06270 */
[----:B------:R2:W5:Y:S04]  /*1980*/  @P0 LDG.E.128 R12, desc[UR8][R26.64+0x2000] ;  /* 0x002000081a0c0981 */ /* 0x000568000c1e1d00 */
[----:B------:R2:W5:Y:S02]  /*1990*/  @!P0 LDG.E.128 R12, desc[UR8][R22.64+0x2000] ;  /* 0x00200008160c8981 */ /* 0x000564000c1e1d00 */
.L_x_154:
[----:B------:R-:W-:Y:S05]  /*19a0*/  BSYNC.RECONVERGENT B1 ;  /* 0x0000000000017941 */ /* 0x000fea0003800200 */
.L_x_153:
[----:B------:R-:W-:-:S05]  /*19b0*/  VIADD R17, R3, 0x300 ;  /* 0x0000030003117836 */ /* 0x000fca0000000000 */
[----:B------:R-:W-:-:S13]  /*19c0*/  ISETP.GE.AND P0, PT, R17, R0, PT ;  /* 0x000000001100720c */ /* 0x000fda0003f06270 */
[----:B------:R-:W-:Y:S05]  /*19d0*/  @P0 BRA `(.L_x_148) ;  /* 0x00000000000c0947 */ /* 0x000fea0003800000 */
[----:B------:R-:W-:-:S13]  /*19e0*/  ISETP.GE.AND P0, PT, R17, R20, PT ;  /* 0x000000141100720c */ /* 0x000fda0003f06270 */
[----:B------:R3:W5:Y:S04]  /*19f0*/  @P0 LDG.E.128 R16, desc[UR8][R26.64+0x3000] ;  /* 0x003000081a100981 */ /* 0x000768000c1e1d00 */
[----:B------:R3:W5:Y:S02]  /*1a00*/  @!P0 LDG.E.128 R16, desc[UR8][R22.64+0x3000] ;  /* 0x0030000816108981 */ /* 0x000764000c1e1d00 */
.L_x_148:
[----:B------:R-:W-:Y:S05]  /*1a10*/  BSYNC.RECONVERGENT B0 ;  /* 0x0000000000007941 */ /* 0x000fea0003800200 */
.L_x_140:
[----:B------:R-:W0:Y:S01]  /*1a20*/  S2UR UR5, SR_CgaCtaId ;  /* 0x00000000000579c3 */ /* 0x000e220000008800 */
[----:B------:R-:W-:Y:S02]  /*1a30*/  UMOV UR4, 0x400 ;  /* 0x0000040000047882 */ /* 0x000fe40000000000 */
[----:B0-----:R-:W-:-:S06]  /*1a40*/  ULEA UR4, UR5, UR4, 0x18 ;  /* 0x0000000405047291 */ /* 0x001fcc000f8ec0ff */
[----:B------:R-:W-:-:S05]  /*1a50*/  LEA R21, R3, UR4, 0x4 ;  /* 0x0000000403157c11 */ /* 0x000fca000f8e20ff */
[----:B-----5:R-:W-:Y:S04]  /*1a60*/  STS.128 [R21], R4 ;  /* 0x0000000415007388 */ /* 0x020fe80000000c00 */
[----:B------:R-:W-:Y:S04]  /*1a70*/  STS.128 [R21+0x1000], R8 ;  /* 0x0010000815007388 */ /* 0x000fe80000000c00 */
[----:B------:R-:W-:Y:S04]  /*1a80*/  STS.128 [R21+0x2000], R12 ;  /* 0x0020000c15007388 */ /* 0x000fe80000000c00 */
[----:B------:R0:W-:Y:S01]  /*1a90*/  STS.128 [R21+0x3000], R16 ;  /* 0x0030001015007388 */ /* 0x0001e20000000c00 */
[----:B------:R-:W-:Y:S01]  /*1aa0*/  BAR.SYNC.DEFER_BLOCKING 0x0 ;  /* 0x0000000000007b1d */ /* 0x000fe20000010000 */
[----:B0-----:R-:W-:-:S07]  /*1ab0*/  IMAD.SHL.U32 R21, R3, 0x4, RZ ;  /* 0x0000000403157824 */ /* 0x001fce00078e00ff */
[----:B------:R-:W-:Y:S01]  /*1ac0*/  PREEXIT ;  /* 0x000000000000782d */ /* 0x000fe20000000000 */
[----:B------:R-:W-:Y:S01]  /*1ad0*/  BSSY.RECONVERGENT B0, `(.L_x_155) ;  /* 0x000001e000007945 */ /* 0x000fe20003800200 */
[----:B------:R-:W-:-:S04]  /*1ae0*/  VIMNMX R14, PT, PT, R21, R0, PT ;  /* 0x00000000150e7248 */ /* 0x000fc80003fe0100 */
[C---:B------:R-:W-:Y:S01]  /*1af0*/  ISETP.GE.AND P0, PT, R14.reuse, R25, PT ;  /* 0x000000190e00720c */ /* 0x040fe20003f06270 */
[----:B------:R-:W-:Y:S01]  /*1b00*/  IMAD.IADD R13, R14, 0x1, -R25 ;  /* 0x000000010e0d7824 */ /* 0x000fe200078e0a19 */
[----:B------:R-:W-:-:S04]  /*1b10*/  VIMNMX R4, PT, PT, R20, R14, PT ;  /* 0x0000000e14047248 */ /* 0x000fc80003fe0100 */
[----:B------:R-:W-:-:S04]  /*1b20*/  SEL R13, R13, RZ, P0 ;  /* 0x000000ff0d0d7207 */ /* 0x000fc80000000000 */
[----:B------:R-:W-:-:S13]  /*1b30*/  ISETP.GE.AND P0, PT, R13, R4, PT ;  /* 0x000000040d00720c */ /* 0x000fda0003f06270 */
[----:B------:R-:W-:Y:S05]  /*1b40*/  @P0 BRA `(.L_x_156) ;  /* 0x0000000000580947 */ /* 0x000fea0003800000 */
[----:B------:R-:W-:Y:S02]  /*1b50*/  IMAD.MOV.U32 R12, RZ, RZ, R4 ;  /* 0x000000ffff0c7224 */ /* 0x000fe400078e0004 */
[----:B------:R-:W-:-:S07]  /*1b60*/  IMAD.IADD R15, R20, 0x1, R14 ;  /* 0x00000001140f7824 */ /* 0x000fce00078e020e */
.L_x_157:
        /* <DEDUP_REMOVED lines=20> */
.L_x_156:
[----:B------:R-:W-:Y:S05]  /*1cb0*/  BSYNC.RECONVERGENT B0 ;  /* 0x0000000000007941 */ /* 0x000fea0003800200 */
.L_x_155:
[----:B------:R-:W-:Y:S01]  /*1cc0*/  IADD3 R17, PT, PT, R20, R14, -R13 ;  /* 0x0000000e14117210 */ /* 0x000fe20007ffe80d */
[----:B------:R-:W-:Y:S01]  /*1cd0*/  BSSY.RECONVERGENT B0, `(.L_x_158) ;  /* 0x0000010000007945 */ /* 0x000fe20003800200 */
[----:B------:R-:W-:Y:S02]  /*1ce0*/  LEA R14, R13, UR4, 0x4 ;  /* 0x000000040d0e7c11 */ /* 0x000fe4000f8e20ff */
[C---:B------:R-:W-:Y:S02]  /*1cf0*/  LEA R12, R17.reuse, UR4, 0x4 ;  /* 0x00000004110c7c11 */ /* 0x040fe4000f8e20ff */
[----:B------:R-:W-:Y:S01]  /*1d00*/  ISETP.GE.AND P1, PT, R17, R0, PT ;  /* 0x000000001100720c */ /* 0x000fe20003f26270 */
[----:B------:R0:W0:Y:S01]  /*1d10*/  LDS.128 R4, [R14] ;  /* 0x000000000e047984 */ /* 0x0000220000000c00 */
[----:B------:R-:W-:-:S03]  /*1d20*/  PLOP3.LUT P0, PT, PT, PT, PT, 0x8, 0x80 ;  /* 0x000000000080781c */ /* 0x000fc60003f0e170 */
[----:B------:R0:W0:Y:S08]  /*1d30*/  LDS.128 R8, [R12] ;  /* 0x000000000c087984 */ /* 0x0000300000000c00 */
[----:B------:R-:W-:Y:S05]  /*1d40*/  @P1 BRA `(.L_x_159) ;  /* 0x0000000000201947 */ /* 0x000fea0003800000 */
[----:B0-----:R-:W-:Y:S02]  /*1d50*/  ISETP.GE.U32.AND P1, PT, R8, R4, PT ;  /* 0x000000040800720c */ /* 0x001fe40003f26070 */
[----:B------:R-:W-:Y:S02]  /*1d60*/  PLOP3.LUT P0, PT, PT, PT, PT, 0x80, 0x8 ;  /* 0x000000000008781c */ /* 0x000fe40003f0f070 */
[----:B------:R-:W-:-:S04]  /*1d70*/  ISETP.GE.U32.AND.EX P1, PT, R9, R5, PT, P1 ;  /* 0x000000050900720c */ /* 0x000fc80003f26110 */
[----:B------:R-:W-:-:S13]  /*1d80*/  ISETP.GE.OR P1, PT, R13, R20, !P1 ;  /* 0x000000140d00720c */ /* 0x000fda0004f26670 */
[----:B------:R-:W-:Y:S02]  /*1d90*/  @!P1 ISETP.GE.U32.AND P2, PT, R10, R6, PT ;  /* 0x000000060a00920c */ /* 0x000fe40003f46070 */
[----:B------:R-:W-:Y:S02]  /*1da0*/  @!P1 ISETP.EQ.U32.AND P3, PT, R8, R4, PT ;  /* 0x000000040800920c */ /* 0x000fe40003f62070 */
[----:B------:R-:W-:-:S04]  /*1db0*/  @!P1 ISETP.GE.U32.AND.EX P2, PT, R11, R7, PT, P2 ;  /* 0x000000070b00920c */ /* 0x000fc80003f46120 */
[----:B------:R-:W-:-:S13]  /*1dc0*/  @!P1 ISETP.EQ.AND.EX P0, PT, R9, R5, !P2, P3 ;  /* 0x000000050900920c */ /* 0x000fda0005702330 */
.L_x_159:
[----:B------:R-:W-:Y:S05]  /*1dd0*/  BSYNC.RECONVERGENT B0 ;  /* 0x0000000000007941 */ /* 0x000fea0003800200 */
.L_x_158:
[----:B------:R-:W-:Y:S01]  /*1de0*/  VIADD R15, R17, 0x1 ;  /* 0x00000001110f7836 */ /* 0x000fe20000000000 */
[----:B------:R-:W-:Y:S01]  /*1df0*/  BSSY.RECONVERGENT B0, `(.L_x_160) ;  /* 0x0000017000007945 */ /* 0x000fe20003800200 */
[----:B------:R-:W-:Y:S01]  /*1e00*/  @!P0 IMAD.MOV R15, RZ, RZ, R17 ;  /* 0x000000ffff0f8224 */ /* 0x000fe200078e0211 */
[----:B0-----:R-:W-:Y:S01]  /*1e10*/  SEL R28, R10, R6, P0 ;  /* 0x000000060a1c7207 */ /* 0x001fe20000000000 */
[----:B------:R-:W-:Y:S01]  /*1e20*/  VIADD R17, R13, 0x1 ;  /* 0x000000010d117836 */ /* 0x000fe20000000000 */
[----:B------:R-:W-:Y:S01]  /*1e30*/  SEL R29, R11, R7, P0 ;  /* 0x000000070b1d7207 */ /* 0x000fe20000000000 */
[----:B------:R-:W-:Y:S01]  /*1e40*/  @P0 IMAD.MOV R17, RZ, RZ, R13 ;  /* 0x000000ffff110224 */ /* 0x000fe200078e020d */
[C---:B------:R-:W-:Y:S01]  /*1e50*/  ISETP.GE.AND P1, PT, R15.reuse, R0, PT ;  /* 0x000000000f00720c */ /* 0x040fe20003f26270 */
[----:B------:R-:W-:Y:S01]  /*1e60*/  VIADD R13, R15, 0x1 ;  /* 0x000000010f0d7836 */ /* 0x000fe20000000000 */
[----:B-1234-:R-:W-:Y:S01]  /*1e70*/  SEL R26, R8, R4, P0 ;  /* 0x00000004081a7207 */ /* 0x01efe20000000000 */
        /* <DEDUP_REMOVED lines=14> */
.L_x_161:
[----:B------:R-:W-:Y:S05]  /*1f60*/  BSYNC.RECONVERGENT B0 ;  /* 0x0000000000007941 */ /* 0x000fea0003800200 */
.L_x_160:
[----:B------:R-:W-:Y:S01]  /*1f70*/  @!P0 IMAD.MOV R13, RZ, RZ, R15 ;  /* 0x000000ffff0d8224 */ /* 0x000fe200078e020f */
[----:B------:R-:W-:Y:S01]  /*1f80*/  BSSY.RECONVERGENT B0, `(.L_x_162) ;  /* 0x0000016000007945 */ /* 0x000fe20003800200 */
[----:B------:R-:W-:Y:S01]  /*1f90*/  @P0 IMAD.MOV R23, RZ, RZ, R17 ;  /* 0x000000ffff170224 */ /* 0x000fe200078e0211 */
[----:B-12---:R-:W-:Y:S02]  /*1fa0*/  SEL R24, R10, R6, P0 ;  /* 0x000000060a187207 */ /* 0x006fe40000000000 */
[----:B------:R-:W-:Y:S01]  /*1fb0*/  ISETP.GE.AND P1, PT, R13, R0, PT ;  /* 0x000000000d00720c */ /* 0x000fe20003f26270 */
[C---:B------:R-:W-:Y:S01]  /*1fc0*/  VIADD R19, R23.reuse, 0x1 ;  /* 0x0000000117137836 */ /* 0x040fe20000000000 */
        /* <DEDUP_REMOVED lines=17> */
.L_x_163:
[----:B------:R-:W-:Y:S05]  /*20e0*/  BSYNC.RECONVERGENT B0 ;  /* 0x0000000000007941 */ /* 0x000fea0003800200 */
.L_x_162:
[----:B------:R-:W-:Y:S01]  /*20f0*/  @P0 IMAD.MOV R19, RZ, RZ, R23 ;  /* 0x000000ffff130224 */ /* 0x000fe200078e0217 */
[----:B------:R-:W-:Y:S01]  /*2100*/  BSSY.RECONVERGENT B0, `(.L_x_164) ;  /* 0x0000016000007945 */ /* 0x000fe20003800200 */
[----:B------:R-:W-:Y:S01]  /*2110*/  VIADD R23, R13, 0x1 ;  /* 0x000000010d177836 */ /* 0x000fe20000000000 */
[----:B012---:R-:W-:Y:S01]  /*2120*/  SEL R14, R10, R6, P0 ;  /* 0x000000060a0e7207 */ /* 0x007fe20000000000 */
[----:B------:R-:W-:Y:S01]  /*2130*/  @!P0 IMAD.MOV R23, RZ, RZ, R13 ;  /* 0x000000ffff178224 */ /* 0x000fe200078e020d */
[----:B------:R-:W-:Y:S02]  /*2140*/  @!P0 LEA R16, R19, UR4, 0x4 ;  /* 0x0000000413108c11 */ /* 0x000fe4000f8e20ff */
[----:B------:R-:W-:Y:S02]  /*2150*/  SEL R15, R11, R7, P0 ;  /* 0x000000070b0f7207 */ /* 0x000fe40000000000 */
[C---:B------:R-:W-:Y:S02]  /*2160*/  ISETP.GE.AND P1, PT, R23.reuse, R0, PT ;  /* 0x000000001700720c */ /* 0x040fe40003f26270 */
        /* <DEDUP_REMOVED lines=15> */
.L_x_165:
[----:B------:R-:W-:Y:S05]  /*2260*/  BSYNC.RECONVERGENT B0 ;  /* 0x0000000000007941 */ /* 0x000fea0003800200 */
.L_x_164:
[----:B------:R-:W3:Y:S01]  /*2270*/  LDCU.U8 UR5, c[0x0][0x380] ;  /* 0x00007000ff0577ac */ /* 0x000ee20008000000 */
[----:B-12---:R-:W-:Y:S01]  /*2280*/  SEL R23, R9, R5, P0 ;  /* 0x0000000509177207 */ /* 0x006fe20000000000 */
[----:B------:R-:W-:Y:S01]  /*2290*/  IMAD.MOV.U32 R5, RZ, RZ, R27 ;  /* 0x000000ffff057224 */ /* 0x000fe200078e001b */
[----:B0-----:R-:W-:Y:S01]  /*22a0*/  SEL R16, R8, R4, P0 ;  /* 0x0000000408107207 */ /* 0x001fe20000000000 */
        /* <DEDUP_REMOVED lines=15> */
[----:B------:R-:W1:Y:S01]  /*23a0*/  S2UR UR6, SR_CgaCtaId ;  /* 0x00000000000679c3 */ /* 0x000e620000008800 */
[----:B------:R-:W-:Y:S01]  /*23b0*/  LOP3.LUT R28, R21, 0xf80, RZ, 0xc0, !PT ;  /* 0x00000f80151c7812 */ /* 0x000fe200078ec0ff */
[----:B------:R-:W-:Y:S01]  /*23c0*/  UMOV UR5, 0x400 ;  /* 0x0000040000057882 */ /* 0x000fe20000000000 */
[----:B------:R-:W-:Y:S01]  /*23d0*/  ISETP.NE.AND P0, PT, R3, RZ, PT ;  /* 0x000000ff0300720c */ /* 0x000fe20003f05270 */
[----:B-1----:R-:W-:Y:S01]  /*23e0*/  ULEA UR5, UR6, UR5, 0x18 ;  /* 0x0000000506057291 */ /* 0x002fe2000f8ec0ff */
[----:B------:R-:W1:Y:S01]  /*23f0*/  LDCU.64 UR6, c[0x0][0x3a0] ;  /* 0x00007400ff0677ac */ /* 0x000e620008000a00 */
[----:B0-----:R-:W-:-:S05]  /*2400*/  IMAD R20, R23, 0x4, R28 ;  /* 0x0000000417147824 */ /* 0x001fca00078e021c */
[----:B------:R-:W-:-:S05]  /*2410*/  LEA R29, R20, UR4, 0x4 ;  /* 0x00000004141d7c11 */ /* 0x000fca000f8e20ff */
        /* <DEDUP_REMOVED lines=8> */
[----:B--2---:R-:W-:-:S03]  /*24a0*/  LOP3.LUT R13, R3, 0x1f, RZ, 0xc0, !PT ;  /* 0x0000001f030d7812 */ /* 0x004fc600078ec0ff */
[----:B------:R-:W-:Y:S02]  /*24b0*/  LDS.128 R8, [R16+0x400] ;  /* 0x0004000010087984 */ /* 0x000fe40000000c00 */
[----:B------:R-:W-:Y:S02]  /*24c0*/  IMAD.IADD R13, R28, 0x1, R13 ;  /* 0x000000011c0d7824 */ /* 0x000fe400078e020d */
[----:B------:R-:W-:Y:S02]  /*24d0*/  LDS.128 R4, [R16+0x600] ;  /* 0x0006000010047984 */ /* 0x000fe40000000c00 */
[C---:B------:R-:W-:Y:S01]  /*24e0*/  VIADD R3, R13.reuse, 0x20 ;  /* 0x000000200d037836 */ /* 0x040fe20000000000 */
[----:B------:R-:W-:Y:S01]  /*24f0*/  IADD3 R14, P3, PT, R2, R13, RZ ;  /* 0x0000000d020e7210 */ /* 0x000fe20007f7e0ff */
[----:B------:R-:W-:Y:S01]  /*2500*/  @!P0 STS [UR5+0x4000], R0 ;  /* 0x00400000ff008988 */ /* 0x000fe20008000805 */
[C---:B------:R-:W-:Y:S01]  /*2510*/  VIADD R15, R13.reuse, 0x40 ;  /* 0x000000400d0f7836 */ /* 0x040fe20000000000 */
[----:B------:R-:W-:Y:S06]  /*2520*/  BAR.SYNC.DEFER_BLOCKING 0x0 ;  /* 0x0000000000007b1d */ /* 0x000fec0000010000 */
[----:B------:R-:W0:Y:S02]  /*2530*/  LDS R12, [UR5+0x4000] ;  /* 0x00400005ff0c7984 */ /* 0x000e240008000800 */
[CC--:B0-----:R-:W-:Y:S01]  /*2540*/  ISETP.GE.AND P0, PT, R13.reuse, R12.reuse, PT ;  /* 0x0000000c0d00720c */ /* 0x0c1fe20003f06270 */
[----:B------:R-:W-:Y:S01]  /*2550*/  VIADD R13, R13, 0x60 ;  /* 0x000000600d0d7836 */ /* 0x000fe20000000000 */
[----:B------:R-:W-:Y:S01]  /*2560*/  ISETP.GE.AND P1, PT, R3, R12, PT ;  /* 0x0000000c0300720c */ /* 0x000fe20003f26270 */
[----:B------:R-:W-:Y:S01]  /*2570*/  IMAD.X R3, RZ, RZ, RZ, P3 ;  /* 0x000000ffff037224 */ /* 0x000fe200018e06ff */
[----:B-1----:R-:W-:-:S02]  /*2580*/  LEA R2, P3, R14, UR6, 0x4 ;  /* 0x000000060e027c11 */ /* 0x002fc4000f8620ff */
        /* <DEDUP_REMOVED lines=9> */
.L_x_166:
[----:B------:R-:W0:Y:S01]  /*2620*/  S2R R23, SR_LANEID ;  /* 0x0000000000177919 */ /* 0x000e220000000000 */
[----:B------:R-:W1:Y:S01]  /*2630*/  S2UR UR6, SR_CgaCtaId ;  /* 0x00000000000679c3 */ /* 0x000e620000008800 */
[----:B------:R-:W-:Y:S01]  /*2640*/  LOP3.LUT R28, R21, 0xf80, RZ, 0xc0, !PT ;  /* 0x00000f80151c7812 */ /* 0x000fe200078ec0ff */
[----:B------:R-:W-:Y:S01]  /*2650*/  UMOV UR5, 0x400 ;  /* 0x0000040000057882 */ /* 0x000fe20000000000 */
[C---:B------:R-:W-:Y:S02]  /*2660*/  ISETP.NE.AND P0, PT, R3.reuse, RZ, PT ;  /* 0x000000ff0300720c */ /* 0x040fe40003f05270 */
[----:B------:R-:W-:Y:S01]  /*2670*/  LOP3.LUT R3, R3, 0x1f, RZ, 0xc0, !PT ;  /* 0x0000001f03037812 */ /* 0x000fe200078ec0ff */
        /* <DEDUP_REMOVED lines=10> */
[----:B------:R-:W-:Y:S01]  /*2720*/  LDS.128 R20, [R13] ;  /* 0x000000000d147984 */ /* 0x000fe20000000c00 */
[--C-:B------:R-:W-:Y:S02]  /*2730*/  IMAD.IADD R15, R28, 0x1, R3.reuse ;  /* 0x000000011c0f7824 */ /* 0x100fe400078e0203 */
[----:B------:R-:W-:Y:S01]  /*2740*/  IMAD.IADD R3, R2, 0x1, R3 ;  /* 0x0000000102037824 */ /* 0x000fe200078e0203 */
[----:B------:R-:W-:Y:S01]  /*2750*/  LDS.128 R24, [R13+0x200] ;  /* 0x000200000d187984 */ /* 0x000fe20000000c00 */
[C---:B--2---:R-:W-:Y:S02]  /*2760*/  VIADD R17, R15.reuse, 0x20 ;  /* 0x000000200f117836 */ /* 0x044fe40000000000 */
[----:B------:R-:W-:Y:S01]  /*2770*/  VIADD R19, R15, 0x40 ;  /* 0x000000400f137836 */ /* 0x000fe20000000000 */
[----:B------:R-:W-:Y:S01]  /*2780*/  LDS.128 R8, [R13+0x400] ;  /* 0x000400000d087984 */ /* 0x000fe20000000c00 */
[----:B------:R-:W-:-:S03]  /*2790*/  IADD3 R3, P3, PT, R28, R3, RZ ;  /* 0x000000031c037210 */ /* 0x000fc60007f7e0ff */
[----:B------:R-:W-:Y:S04]  /*27a0*/  LDS.128 R4, [R13+0x600] ;  /* 0x000600000d047984 */ /* 0x000fe80000000c00 */
[----:B------:R0:W-:Y:S01]  /*27b0*/  @!P0 STS [UR5+0x4000], R0 ;  /* 0x00400000ff008988 */ /* 0x0001e20008000805 */
[----:B------:R-:W-:Y:S01]  /*27c0*/  BAR.SYNC.DEFER_BLOCKING 0x0 ;  /* 0x0000000000007b1d */ /* 0x000fe20000010000 */
[----:B0-----:R-:W-:Y:S01]  /*27d0*/  IMAD.X R0, RZ, RZ, RZ, P3 ;  /* 0x000000ffff007224 */ /* 0x001fe200018e06ff */
[----:B-1----:R-:W-:-:S04]  /*27e0*/  LEA R2, P3, R3, UR6, 0x4 ;  /* 0x0000000603027c11 */ /* 0x002fc8000f8620ff */
[----:B------:R-:W-:Y:S01]  /*27f0*/  LEA.HI.X R3, R3, UR7, R0, 0x4, P3 ;  /* 0x0000000703037c11 */ /* 0x000fe200098f2400 */
[----:B------:R-:W0:Y:S02]  /*2800*/  LDS R12, [UR5+0x4000] ;  /* 0x00400005ff0c7984 */ /* 0x000e240008000800 */
        /* <DEDUP_REMOVED lines=11> */
.L_x_167:
        /* <DEDUP_REMOVED lines=12> */
.L_x_254:


//--------------------- .text._ZN3cub18CUB_300001_SM_10006detail10merge_sort30DeviceMergeSortPartitionKernelIN6thrust24THRUST_300001_SM_1000_NS10device_ptrI6ulong2EEj11sort_ulong2S7_EEvbT_PT2_T0_SD_PSD_T1_SD_i --------------------------
	.section	.text._ZN3cub18CUB_300001_SM_10006detail10merge_sort30DeviceMergeSortPartitionKernelIN6thrust24THRUST_300001_SM_1000_NS10device_ptrI6ulong2EEj11sort_ulong2S7_EEvbT_PT2_T0_SD_PSD_T1_SD_i,"ax",@progbits
	.align	128
        .global         _ZN3cub18CUB_300001_SM_10006detail10merge_sort30DeviceMergeSortPartitionKernelIN6thrust24THRUST_300001_SM_1000_NS10device_ptrI6ulong2EEj11sort_ulong2S7_EEvbT_PT2_T0_SD_PSD_T1_SD_i
        .type           _ZN3cub18CUB_300001_SM_10006detail10merge_sort30DeviceMergeSortPartitionKernelIN6thrust24THRUST_300001_SM_1000_NS10device_ptrI6ulong2EEj11sort_ulong2S7_EEvbT_PT2_T0_SD_PSD_T1_SD_i,@function
        .size           _ZN3cub18CUB_300001_SM_10006detail10merge_sort30DeviceMergeSortPartitionKernelIN6thrust24THRUST_300001_SM_1000_NS10device_ptrI6ulong2EEj11sort_ulong2S7_EEvbT_PT2_T0_SD_PSD_T1_SD_i,(.L_x_255 - _ZN3cub18CUB_300001_SM_10006detail10merge_sort30DeviceMergeSortPartitionKernelIN6thrust24THRUST_300001_SM_1000_NS10device_ptrI6ulong2EEj11sort_ulong2S7_EEvbT_PT2_T0_SD_PSD_T1_SD_i)
        .other          _ZN3cub18CUB_300001_SM_10006detail10merge_sort30DeviceMergeSortPartitionKernelIN6thrust24THRUST_300001_SM_1000_NS10device_ptrI6ulong2EEj11sort_ulong2S7_EEvbT_PT2_T0_SD_PSD_T1_SD_i,@"STO_CUDA_ENTRY STV_DEFAULT"
_ZN3cub18CUB_300001_SM_10006detail10merge_sort30DeviceMergeSortPartitionKernelIN6thrust24THRUST_300001_SM_1000_NS10device_ptrI6ulong2EEj11sort_ulong2S7_EEvbT_PT2_T0_SD_PSD_T1_SD_i:
.text._ZN3cub18CUB_300001_SM_10006detail10merge_sort30DeviceMergeSortPartitionKernelIN6thrust24THRUST_300001_SM_1000_NS10device_ptrI6ulong2EEj11sort_ulong2S7_EEvbT_PT2_T0_SD_PSD_T1_SD_i:
[----:B------:R-:W-:Y:S01]  /*0000*/  LDC R1, c[0x0][0x37c] ;  /* 0x0000df00ff017b82 */ /* 0x000fe20000000800 */
[----:B------:R-:W0:Y:S01]  /*0010*/  S2R R2, SR_CTAID.X ;  /* 0x0000000000027919 */ /* 0x000e220000002500 */
[----:B------:R-:W0:Y:S01]  /*0020*/  LDCU UR4, c[0x0][0x360] ;  /* 0x00006c00ff0477ac */ /* 0x000e220008000800 */
[----:B------:R-:W0:Y:S01]  /*0030*/  S2R R3, SR_TID.X ;  /* 0x0000000000037919 */ /* 0x000e220000002100 */
[----:B------:R-:W1:Y:S01]  /*0040*/  LDCU UR6, c[0x0][0x39c] ;  /* 0x00007380ff0677ac */ /* 0x000e620008000800 */
[----:B0-----:R-:W-:-:S05]  /*0050*/  IMAD R2, R2, UR4, R3 ;  /* 0x0000000402027c24 */ /* 0x001fca000f8e0203 */
[----:B-1----:R-:W-:-:S13]  /*0060*/  ISETP.GE.U32.AND P0, PT, R2, UR6, PT ;  /* 0x0000000602007c0c */ /* 0x002fda000bf06070 */
[----:B------:R-:W-:Y:S05]  /*0070*/  @P0 EXIT ;  /* 0x000000000000094d */ /* 0x000fea0003800000 */
[----:B------:R-:W0:Y:S01]  /*0080*/  LDCU UR5, c[0x0][0x3ac] ;  /* 0x00007580ff0577ac */ /* 0x000e220008000800 */
[----:B------:R-:W-:Y:S01]  /*0090*/  VIADD R0, R2, 0x1 ;  /* 0x0000000102007836 */ /* 0x000fe20000000000 */
[----:B------:R-:W-:Y:S01]  /*00a0*/  ACQBULK ;  /* 0x000000000000782e */ /* 0x000fe20000000000 */
[----:B------:R-:W1:Y:S03]  /*00b0*/  LDCU UR7, c[0x0][0x3b0] ;  /* 0x00007600ff0777ac */ /* 0x000e660008000800 */
[----:B------:R-:W-:Y:S01]  /*00c0*/  ISETP.NE.AND P0, PT, R0, UR6, PT ;  /* 0x0000000600007c0c */ /* 0x000fe2000bf05270 */
[----:B------:R-:W2:Y:S01]  /*00d0*/  LDCU UR10, c[0x0][0x398] ;  /* 0x00007300ff0a77ac */ /* 0x000ea20008000800 */
[----:B------:R-:W3:Y:S01]  /*00e0*/  LDCU.64 UR8, c[0x0][0x358] ;  /* 0x00006b00ff0877ac */ /* 0x000ee20008000a00 */
[----:B0-----:R-:W-:-:S10]  /*00f0*/  UIADD3 UR4, UPT, UPT, -UR5, URZ, URZ ;  /* 0x000000ff05047290 */ /* 0x001fd4000fffe1ff */
[----:B------:R-:W0:Y:S01]  /*0100*/  @!P0 LDC.64 R4, c[0x0][0x3a0] ;  /* 0x0000e800ff048b82 */ /* 0x000e220000000a00 */
[----:B------:R-:W-:Y:S01]  /*0110*/  LOP3.LUT R0, R2, UR4, RZ, 0xc0, !PT ;  /* 0x0000000402007c12 */ /* 0x000fe2000f8ec0ff */
[----:B------:R-:W-:-:S04]  /*0120*/  USHF.R.U32.HI UR4, URZ, 0x1, UR5 ;  /* 0x00000001ff047899 */ /* 0x000fc80008011605 */
[----:B-1----:R-:W-:Y:S01]  /*0130*/  IMAD R3, R0, UR7, RZ ;  /* 0x0000000700037c24 */ /* 0x002fe2000f8e02ff */
[----:B------:R-:W-:-:S04]  /*0140*/  UIMAD UR4, UR4, UR7, URZ ;  /* 0x00000007040472a4 */ /* 0x000fc8000f8e02ff */
[----:B------:R-:W-:-:S04]  /*0150*/  LOP3.LUT R0, RZ, R3, RZ, 0x33, !PT ;  /* 0x00000003ff007212 */ /* 0x000fc800078e33ff */
[----:B------:R-:W-:-:S04]  /*0160*/  VIMNMX.U32 R0, PT, PT, R0, UR4, PT ;  /* 0x0000000400007c48 */ /* 0x000fc8000bfe0000 */
[----:B--2---:R-:W-:Y:S01]  /*0170*/  VIADDMNMX.U32 R0, R0, R3, UR10, PT ;  /* 0x0000000a00007e46 */ /* 0x004fe2000b800003 */
[----:B0-----:R-:W-:Y:S01]  /*0180*/  @!P0 IMAD.WIDE.U32 R4, R2, 0x4, R4 ;  /* 0x0000000402048825 */ /* 0x001fe200078e0004 */
[----:B------:R-:W-:Y:S02]  /*0190*/  VIMNMX.U32 R3, PT, PT, R3, UR10, PT ;  /* 0x0000000a03037c48 */ /* 0x000fe4000bfe0000 */
[----:B------:R-:W-:Y:S02]  /*01a0*/  LOP3.LUT R6, RZ, R0, RZ, 0x33, !PT ;  /* 0x00000000ff067212 */ /* 0x000fe400078e33ff */
[----:B---3--:R0:W-:Y:S02]  /*01b0*/  @!P0 STG.E desc[UR8][R4.64], R0 ;  /* 0x0000000004008986 */ /* 0x0081e4000c101908 */
[----:B------:R-:W-:-:S04]  /*01c0*/  VIMNMX.U32 R7, PT, PT, R6, UR4, PT ;  /* 0x0000000406077c48 */ /* 0x000fc8000bfe0000 */
[----:B------:R-:W-:Y:S01]  /*01d0*/  VIADDMNMX.U32 R7, R7, R0, UR10, PT ;  /* 0x0000000a07077e46 */ /* 0x000fe2000b800000 */
[----:B------:R-:W-:Y:S06]  /*01e0*/  @!P0 EXIT ;  /* 0x000000000000894d */ /* 0x000fec0003800000 */
[----:B------:R-:W1:Y:S01]  /*01f0*/  LDCU.U8 UR6, c[0x0][0x380] ;  /* 0x00007000ff0677ac */ /* 0x000e620008000000 */
[----:B------:R-:W-:Y:S01]  /*0200*/  BSSY.RECONVERGENT B0, `(.L_x_168) ;  /* 0x000005a000007945 */ /* 0x000fe20003800200 */
[----:B------:R-:W-:-:S06]  /*0210*/  UIADD3 UR4, UPT, UPT, UR5, -0x1, URZ ;  /* 0xffffffff05047890 */ /* 0x000fcc000fffe0ff */
[----:B0-----:R-:W-:-:S05]  /*0220*/  LOP3.LUT R4, R2, UR4, RZ, 0xc0, !PT ;  /* 0x0000000402047c12 */ /* 0x001fca000f8ec0ff */
[----:B------:R-:W-:Y:S01]  /*0230*/  IMAD R4, R4, UR7, RZ ;  /* 0x0000000704047c24 */ /* 0x000fe2000f8e02ff */
[----:B-1----:R-:W-:-:S04]  /*0240*/  UPRMT UR6, UR6, 0x8880, URZ ;  /* 0x0000888006067896 */ /* 0x002fc800080000ff */
[----:B------:R-:W-:-:S03]  /*0250*/  VIADDMNMX.U32 R4, R7, -R3, R4, PT ;  /* 0x8000000307047246 */ /* 0x000fc60003800004 */
[----:B------:R-:W-:Y:S02]  /*0260*/  UMOV UR4, UR6 ;  /* 0x0000000600047c82 */ /* 0x000fe40008000000 */
[----:B------:R-:W-:-:S09]  /*0270*/  UISETP.NE.AND UP0, UPT, UR4, URZ, UPT ;  /* 0x000000ff0400728c */ /* 0x000fd2000bf05270 */
[----:B------:R-:W-:Y:S05]  /*0280*/  BRA.U !UP0, `(.L_x_169) ;  /* 0x0000000108a87547 */ /* 0x000fea000b800000 */
[----:B------:R-:W-:Y:S01]  /*0290*/  IMAD.IADD R7, R7, 0x1, -R0 ;  /* 0x0000000107077824 */ /* 0x000fe200078e0a00 */
[----:B------:R-:W-:Y:S01]  /*02a0*/  VIADDMNMX.U32 R5, R0, -R3, R4, PT ;  /* 0x8000000300057246 */ /* 0x000fe20003800004 */
[----:B------:R-:W0:Y:S01]  /*02b0*/  LDCU.64 UR4, c[0x0][0x388] ;  /* 0x00007100ff0477ac */ /* 0x000e220008000a00 */
[----:B------:R-:W-:Y:S02]  /*02c0*/  BSSY.RECONVERGENT B1, `(.L_x_170) ;  /* 0x0000025000017945 */ /* 0x000fe40003800200 */
[----:B------:R-:W-:-:S05]  /*02d0*/  VIMNMX.U32 R6, PT, PT, R4, R7, !PT ;  /* 0x0000000704067248 */ /* 0x000fca0007fe0000 */
[----:B------:R-:W-:-:S05]  /*02e0*/  IMAD.IADD R6, R6, 0x1, -R7 ;  /* 0x0000000106067824 */ /* 0x000fca00078e0a07 */
[----:B------:R-:W-:-:S13]  /*02f0*/  ISETP.GE.U32.AND P0, PT, R6, R5, PT ;  /* 0x000000050600720c */ /* 0x000fda0003f06070 */
[----:B0-----:R-:W-:Y:S05]  /*0300*/  @P0 BRA `(.L_x_171) ;  /* 0x0000000000800947 */ /* 0x001fea0003800000 */
.L_x_174:
[----:B------:R-:W-:-:S04]  /*0310*/  IMAD.MOV.U32 R14, RZ, RZ, R6 ;  /* 0x000000ffff0e7224 */ /* 0x000fc800078e0006 */
[----:B------:R-:W-:-:S05]  /*0320*/  IMAD.IADD R6, R5, 0x1, -R14 ;  /* 0x0000000105067824 */ /* 0x000fca00078e0a0e */
[----:B------:R-:W-:-:S04]  /*0330*/  LEA.HI R16, R6, R14, RZ, 0x1f ;  /* 0x0000000e06107211 */ /* 0x000fc800078ff8ff */
[-C--:B------:R-:W-:Y:S02]  /*0340*/  LOP3.LUT R7, RZ, R16.reuse, RZ, 0x33, !PT ;  /* 0x00000010ff077212 */ /* 0x080fe400078e33ff */
[----:B------:R-:W-:-:S03]  /*0350*/  IADD3 R11, P1, PT, R3, R16, RZ ;  /* 0x00000010030b7210 */ /* 0x000fc60007f3e0ff */
[----:B------:R-:W-:Y:S02]  /*0360*/  IMAD.IADD R7, R4, 0x1, R7 ;  /* 0x0000000104077824 */ /* 0x000fe400078e0207 */
[----:B------:R-:W-:Y:S01]  /*0370*/  IMAD.X R12, RZ, RZ, RZ, P1 ;  /* 0x000000ffff0c7224 */ /* 0x000fe200008e06ff */
[C---:B------:R-:W-:Y:S02]  /*0380*/  LEA R6, P1, R11.reuse, UR4, 0x4 ;  /* 0x000000040b067c11 */ /* 0x040fe4000f8220ff */
[----:B------:R-:W-:Y:S02]  /*0390*/  IADD3 R9, P0, PT, R0, R7, RZ ;  /* 0x0000000700097210 */ /* 0x000fe40007f1e0ff */
[----:B------:R-:W-:-:S03]  /*03a0*/  LEA.HI.X R7, R11, UR5, R12, 0x4, P1 ;  /* 0x000000050b077c11 */ /* 0x000fc600088f240c */
[----:B------:R-:W-:Y:S01]  /*03b0*/  IMAD.X R10, RZ, RZ, RZ, P0 ;  /* 0x000000ffff0a7224 */ /* 0x000fe200000e06ff */
[----:B------:R-:W-:-:S04]  /*03c0*/  LEA R8, P0, R9, UR4, 0x4 ;  /* 0x0000000409087c11 */ /* 0x000fc8000f8020ff */
[----:B------:R-:W-:Y:S02]  /*03d0*/  LEA.HI.X R9, R9, UR5, R10, 0x4, P0 ;  /* 0x0000000509097c11 */ /* 0x000fe400080f240a */
[----:B------:R-:W2:Y:S04]  /*03e0*/  LDG.E.64 R10, desc[UR8][R6.64] ;  /* 0x00000008060a7981 */ /* 0x000ea8000c1e1b00 */
[----:B------:R-:W2:Y:S01]  /*03f0*/  LDG.E.64 R12, desc[UR8][R8.64] ;  /* 0x00000008080c7981 */ /* 0x000ea2000c1e1b00 */
[----:B------:R-:W-:Y:S01]  /*0400*/  BSSY.RECONVERGENT B2, `(.L_x_172) ;  /* 0x000000b000027945 */ /* 0x000fe20003800200 */
[----:B------:R-:W-:Y:S02]  /*0410*/  PLOP3.LUT P0, PT, PT, PT, PT, 0x8, 0x80 ;  /* 0x000000000080781c */ /* 0x000fe40003f0e170 */
        /* <DEDUP_REMOVED lines=9> */
.L_x_173:
[----:B------:R-:W-:Y:S05]  /*04b0*/  BSYNC.RECONVERGENT B2 ;  /* 0x0000000000027941 */ /* 0x000fea0003800200 */
.L_x_172:
[----:B------:R-:W-:Y:S01]  /*04c0*/  @P0 VIADD R14, R16, 0x1 ;  /* 0x00000001100e0836 */ /* 0x000fe20000000000 */
[----:B------:R-:W-:-:S03]  /*04d0*/  SEL R5, R5, R16, P0 ;  /* 0x0000001005057207 */ /* 0x000fc60000000000 */
[----:B------:R-:W-:Y:S01]  /*04e0*/  IMAD.MOV.U32 R6, RZ, RZ, R14 ;  /* 0x000000ffff067224 */ /* 0x000fe200078e000e */
[----:B------:R-:W-:-:S13]  /*04f0*/  ISETP.GE.U32.AND P0, PT, R14, R5, PT ;  /* 0x000000050e00720c */ /* 0x000fda0003f06070 */
[----:B------:R-:W-:Y:S05]  /*0500*/  @!P0 BRA `(.L_x_174) ;  /* 0xfffffffc00808947 */ /* 0x000fea000383ffff */
.L_x_171:
[----:B------:R-:W-:Y:S05]  /*0510*/  BSYNC.RECONVERGENT B1 ;  /* 0x0000000000017941 */ /* 0x000fea0003800200 */
.L_x_170:
[----:B------:R-:W-:Y:S05]  /*0520*/  BRA `(.L_x_175) ;  /* 0x00000000009c7947 */ /* 0x000fea0003800000 */
.L_x_169:
[----:B------:R-:W-:Y:S01]  /*0530*/  IMAD.IADD R7, R7, 0x1, -R0 ;  /* 0x0000000107077824 */ /* 0x000fe200078e0a00 */
[----:B------:R-:W-:Y:S01]  /*0540*/  VIADDMNMX.U32 R5, R0, -R3, R4, PT ;  /* 0x8000000300057246 */ /* 0x000fe20003800004 */
[----:B------:R-:W0:Y:S03]  /*0550*/  LDCU.64 UR4, c[0x0][0x390] ;  /* 0x00007200ff0477ac */ /* 0x000e260008000a00 */
[----:B------:R-:W-:-:S05]  /*0560*/  VIMNMX.U32 R6, PT, PT, R4, R7, !PT ;  /* 0x0000000704067248 */ /* 0x000fca0007fe0000 */
[----:B------:R-:W-:-:S05]  /*0570*/  IMAD.IADD R6, R6, 0x1, -R7 ;  /* 0x0000000106067824 */ /* 0x000fca00078e0a07 */
[----:B------:R-:W-:-:S13]  /*0580*/  ISETP.GE.U32.AND P0, PT, R6, R5, PT ;  /* 0x000000050600720c */ /* 0x000fda0003f06070 */
[----:B0-----:R-:W-:Y:S05]  /*0590*/  @P0 BRA `(.L_x_175) ;  /* 0x0000000000800947 */ /* 0x001fea0003800000 */
.L_x_178:
        /* <DEDUP_REMOVED lines=26> */
.L_x_177:
[----:B------:R-:W-:Y:S05]  /*0740*/  BSYNC.RECONVERGENT B1 ;  /* 0x0000000000017941 */ /* 0x000fea0003800200 */
.L_x_176:
[----:B------:R-:W-:Y:S01]  /*0750*/  @P0 VIADD R14, R16, 0x1 ;  /* 0x00000001100e0836 */ /* 0x000fe20000000000 */
[----:B------:R-:W-:-:S03]  /*0760*/  SEL R5, R5, R16, P0 ;  /* 0x0000001005057207 */ /* 0x000fc60000000000 */
[----:B------:R-:W-:Y:S01]  /*0770*/  IMAD.MOV.U32 R6, RZ, RZ, R14 ;  /* 0x000000ffff067224 */ /* 0x000fe200078e000e */
[----:B------:R-:W-:-:S13]  /*0780*/  ISETP.GE.U32.AND P0, PT, R14, R5, PT ;  /* 0x000000050e00720c */ /* 0x000fda0003f06070 */
[----:B------:R-:W-:Y:S05]  /*0790*/  @!P0 BRA `(.L_x_178) ;  /* 0xfffffffc00808947 */ /* 0x000fea000383ffff */
.L_x_175:
[----:B------:R-:W-:Y:S05]  /*07a0*/  BSYNC.RECONVERGENT B0 ;  /* 0x0000000000007941 */ /* 0x000fea0003800200 */
.L_x_168:
[----:B------:R-:W0:Y:S01]  /*07b0*/  LDC.64 R4, c[0x0][0x3a0] ;  /* 0x0000e800ff047b82 */ /* 0x000e220000000a00 */
[----:B------:R-:W-:Y:S02]  /*07c0*/  IMAD.IADD R3, R3, 0x1, R6 ;  /* 0x0000000103037824 */ /* 0x000fe400078e0206 */
[----:B0-----:R-:W-:-:S05]  /*07d0*/  IMAD.WIDE.U32 R4, R2, 0x4, R4 ;  /* 0x0000000402047825 */ /* 0x001fca00078e0004 */
[----:B------:R-:W-:Y:S01]  /*07e0*/  STG.E desc[UR8][R4.64], R3 ;  /* 0x0000000304007986 */ /* 0x000fe2000c101908 */
[----:B------:R-:W-:Y:S05]  /*07f0*/  EXIT ;  /* 0x000000000000794d */ /* 0x000fea0003800000 */
.L_x_179:
        /* <DEDUP_REMOVED lines=16> */
.L_x_255:


//--------------------- .text._ZN3cub18CUB_300001_SM_10006detail10merge_sort30DeviceMergeSortBlockSortKernelINS2_10policy_hubIN6thrust24THRUST_300001_SM_1000_NS10device_ptrI6ulong2EEE9Policy600ES9_PNS0_8NullTypeES9_SD_j11sort_ulong2S8_SC_EEvbT0_T1_T2_T3_T4_PT6_PT7_T5_NS1_7vsmem_tE --------------------------
	.section	.text._ZN3cub18CUB_300001_SM_10006detail10merge_sort30DeviceMergeSortBlockSortKernelINS2_10policy_hubIN6thrust24THRUST_300001_SM_1000_NS10device_ptrI6ulong2EEE9Policy600ES9_PNS0_8NullTypeES9_SD_j11sort_ulong2S8_SC_EEvbT0_T1_T2_T3_T4_PT6_PT7_T5_NS1_7vsmem_tE,"ax",@progbits
	.align	128
        .global         _ZN3cub18CUB_300001_SM_10006detail10merge_sort30DeviceMergeSortBlockSortKernelINS2_10policy_hubIN6thrust24THRUST_300001_SM_1000_NS10device_ptrI6ulong2EEE9Policy600ES9_PNS0_8NullTypeES9_SD_j11sort_ulong2S8_SC_EEvbT0_T1_T2_T3_T4_PT6_PT7_T5_NS1_7vsmem_tE
        .type           _ZN3cub18CUB_300001_SM_10006detail10merge_sort30DeviceMergeSortBlockSortKernelINS2_10policy_hubIN6thrust24THRUST_300001_SM_1000_NS10device_ptrI6ulong2EEE9Policy600ES9_PNS0_8NullTypeES9_SD_j11sort_ulong2S8_SC_EEvbT0_T1_T2_T3_T4_PT6_PT7_T5_NS1_7vsmem_tE,@function
        .size           _ZN3cub18CUB_300001_SM_10006detail10merge_sort30DeviceMergeSortBlockSortKernelINS2_10policy_hubIN6thrust24THRUST_300001_SM_1000_NS10device_ptrI6ulong2EEE9Policy600ES9_PNS0_8NullTypeES9_SD_j11sort_ulong2S8_SC_EEvbT0_T1_T2_T3_T4_PT6_PT7_T5_NS1_7vsmem_tE,(.L_x_256 - _ZN3cub18CUB_300001_SM_10006detail10merge_sort30DeviceMergeSortBlockSortKernelINS2_10policy_hubIN6thrust24THRUST_300001_SM_1000_NS10device_ptrI6ulong2EEE9Policy600ES9_PNS0_8NullTypeES9_SD_j11sort_ulong2S8_SC_EEvbT0_T1_T2_T3_T4_PT6_PT7_T5_NS1_7vsmem_tE)
        .other          _ZN3cub18CUB_300001_SM_10006detail10merge_sort30DeviceMergeSortBlockSortKernelINS2_10policy_hubIN6thrust24THRUST_300001_SM_1000_NS10device_ptrI6ulong2EEE9Policy600ES9_PNS0_8NullTypeES9_SD_j11sort_ulong2S8_SC_EEvbT0_T1_T2_T3_T4_PT6_PT7_T5_NS1_7vsmem_tE,@"STO_CUDA_ENTRY STV_DEFAULT"
_ZN3cub18CUB_300001_SM_10006detail10merge_sort30DeviceMergeSortBlockSortKernelINS2_10policy_hubIN6thrust24THRUST_300001_SM_1000_NS10device_ptrI6ulong2EEE9Policy600ES9_PNS0_8NullTypeES9_SD_j11sort_ulong2S8_SC_EEvbT0_T1_T2_T3_T4_PT6_PT7_T5_NS1_7vsmem_tE:
.text._ZN3cub18CUB_300001_SM_10006detail10merge_sort30DeviceMergeSortBlockSortKernelINS2_10policy_hubIN6thrust24THRUST_300001_SM_1000_NS10device_ptrI6ulong2EEE9Policy600ES9_PNS0_8NullTypeES9_SD_j11sort_ulong2S8_SC_EEvbT0_T1_T2_T3_T4_PT6_PT7_T5_NS1_7vsmem_tE:
[----:B------:R-:W-:Y:S01]  /*0000*/  LDC R1, c[0x0][0x37c] ;  /* 0x0000df00ff017b82 */ /* 0x000fe20000000800 */
[----:B------:R-:W0:Y:S01]  /*0010*/  S2R R3, SR_CTAID.X ;  /* 0x0000000000037919 */ /* 0x000e220000002500 */
[----:B------:R-:W1:Y:S01]  /*0020*/  LDCU UR4, c[0x0][0x370] ;  /* 0x00006e00ff0477ac */ /* 0x000e620008000800 */
[----:B------:R-:W2:Y:S01]  /*0030*/  LDCU.64 UR6, c[0x0][0x358] ;  /* 0x00006b00ff0677ac */ /* 0x000ea20008000a00 */
[----:B-1----:R-:W-:-:S06]  /*0040*/  UIADD3 UR4, UPT, UPT, UR4, -0x1, URZ ;  /* 0xffffffff04047890 */ /* 0x002fcc000fffe0ff */
[C---:B0-----:R-:W-:Y:S01]  /*0050*/  ISETP.GE.U32.AND P0, PT, R3.reuse, UR4, PT ;  /* 0x0000000403007c0c */ /* 0x041fe2000bf06070 */
[----:B------:R-:W-:-:S12]  /*0060*/  IMAD.SHL.U32 R3, R3, 0x400, RZ ;  /* 0x0000040003037824 */ /* 0x000fd800078e00ff */
[----:B--2---:R-:W-:Y:S05]  /*0070*/  @P0 BRA `(.L_x_180) ;  /* 0x0000001800780947 */ /* 0x004fea0003800000 */
[----:B------:R-:W0:Y:S01]  /*0080*/  S2R R23, SR_TID.X ;  /* 0x0000000000177919 */ /* 0x000e220000002100 */
[----:B------:R-:W1:Y:S01]  /*0090*/  LDCU.64 UR4, c[0x0][0x388] ;  /* 0x00007100ff0477ac */ /* 0x000e620008000a00 */
[----:B------:R-:W-:Y:S01]  /*00a0*/  ACQBULK ;  /* 0x000000000000782e */ /* 0x000fe20000000000 */
[----:B0-----:R-:W-:-:S05]  /*00b0*/  IMAD.SHL.U32 R0, R23, 0x4, RZ ;  /* 0x0000000417007824 */ /* 0x001fca00078e00ff */
[----:B------:R-:W-:-:S04]  /*00c0*/  LOP3.LUT R0, R0, 0xf80, RZ, 0xc0, !PT ;  /* 0x00000f8000007812 */ /* 0x000fc800078ec0ff */
[----:B------:R-:W-:-:S04]  /*00d0*/  LOP3.LUT R2, R0, 0x1f, R23, 0xf8, !PT ;  /* 0x0000001f00027812 */ /* 0x000fc800078ef817 */
[----:B------:R-:W-:-:S05]  /*00e0*/  IADD3 R2, P0, PT, R3, R2, RZ ;  /* 0x0000000203027210 */ /* 0x000fca0007f1e0ff */
[----:B------:R-:W-:Y:S02]  /*00f0*/  IMAD.X R3, RZ, RZ, RZ, P0 ;  /* 0x000000ffff037224 */ /* 0x000fe400000e06ff */
        /* <DEDUP_REMOVED lines=42> */
.L_x_182:
        /* <DEDUP_REMOVED lines=8> */
.L_x_183:
[----:B------:R-:W-:Y:S05]  /*0420*/  BSYNC.RECONVERGENT B0 ;  /* 0x0000000000007941 */ /* 0x000fea0003800200 */
.L_x_181:
        /* <DEDUP_REMOVED lines=16> */
.L_x_185:
        /* <DEDUP_REMOVED lines=8> */
.L_x_186:
[----:B------:R-:W-:Y:S05]  /*05b0*/  BSYNC.RECONVERGENT B0 ;  /* 0x0000000000007941 */ /* 0x000fea0003800200 */
.L_x_184:
        /* <DEDUP_REMOVED lines=16> */
.L_x_188:
        /* <DEDUP_REMOVED lines=8> */
.L_x_189:
[----:B------:R-:W-:Y:S05]  /*0740*/  BSYNC.RECONVERGENT B0 ;  /* 0x0000000000007941 */ /* 0x000fea0003800200 */
.L_x_187:
        /* <DEDUP_REMOVED lines=16> */
.L_x_191:
        /* <DEDUP_REMOVED lines=8> */
.L_x_192:
[----:B------:R-:W-:Y:S05]  /*08d0*/  BSYNC.RECONVERGENT B0 ;  /* 0x0000000000007941 */ /* 0x000fea0003800200 */
.L_x_190:
        /* <DEDUP_REMOVED lines=18> */
.L_x_194:
        /* <DEDUP_REMOVED lines=8> */
.L_x_195:
[----:B------:R-:W-:Y:S05]  /*0a80*/  BSYNC.RECONVERGENT B0 ;  /* 0x0000000000007941 */ /* 0x000fea0003800200 */
.L_x_193:
        /* <DEDUP_REMOVED lines=16> */
.L_x_197:
        /* <DEDUP_REMOVED lines=8> */
.L_x_198:
[----:B------:R-:W-:Y:S05]  /*0c10*/  BSYNC.RECONVERGENT B0 ;  /* 0x0000000000007941 */ /* 0x000fea0003800200 */
.L_x_196:
[----:B------:R-:W-:Y:S01]  /*0c20*/  LEA R27, R23, UR4, 0x6 ;  /* 0x00000004171b7c11 */ /* 0x000fe2000f8e30ff */
[----:B------:R-:W-:-:S07]  /*0c30*/  IMAD.MOV.U32 R25, RZ, RZ, 0x2 ;  /* 0x00000002ff197424 */ /* 0x000fce00078e00ff */
.L_x_210:
[----:B------:R-:W-:Y:S01]  /*0c40*/  IMAD.MOV R16, RZ, RZ, -R25 ;  /* 0x000000ffff107224 */ /* 0x000fe200078e0a19 */
[----:B------:R-:W-:Y:S01]  /*0c50*/  MOV R22, R25 ;  /* 0x0000001900167202 */ /* 0x000fe20000000f00 */
[C---:B------:R-:W-:Y:S01]  /*0c60*/  VIADD R18, R25.reuse, 0xffffffff ;  /* 0xffffffff19127836 */ /* 0x040fe20000000000 */
[----:B------:R-:W-:Y:S01]  /*0c70*/  BAR.SYNC.DEFER_BLOCKING 0x0 ;  /* 0x0000000000007b1d */ /* 0x000fe20000010000 */
[----:B------:R-:W-:Y:S01]  /*0c80*/  IMAD.SHL.U32 R25, R25, 0x2, RZ ;  /* 0x0000000219197824 */ /* 0x000fe200078e00ff */
[----:B------:R-:W-:Y:S02]  /*0c90*/  LOP3.LUT R16, R23, R16, RZ, 0xc0, !PT ;  /* 0x0000001017107212 */ /* 0x000fe400078ec0ff */
[----:B------:R-:W-:Y:S02]  /*0ca0*/  LOP3.LUT R18, R18, R23, RZ, 0xc0, !PT ;  /* 0x0000001712127212 */ /* 0x000fe400078ec0ff */
[----:B------:R-:W-:Y:S01]  /*0cb0*/  BSSY.RECONVERGENT B0, `(.L_x_199) ;  /* 0x0000034000007945 */ /* 0x000fe20003800200 */
[----:B------:R-:W-:-:S02]  /*0cc0*/  IMAD.SHL.U32 R16, R16, 0x4, RZ ;  /* 0x0000000410107824 */ /* 0x000fc400078e00ff */
[----:B------:R-:W-:-:S03]  /*0cd0*/  IMAD.SHL.U32 R17, R18, 0x4, RZ ;  /* 0x0000000412117824 */ /* 0x000fc600078e00ff */
[----:B------:R-:W-:Y:S02]  /*0ce0*/  VIMNMX.U32 R16, PT, PT, R16, 0x400, PT ;  /* 0x0000040010107848 */ /* 0x000fe40003fe0000 */
[----:B------:R-:W-:Y:S02]  /*0cf0*/  VIMNMX.U32 R17, PT, PT, R17, 0x400, PT ;  /* 0x0000040011117848 */ /* 0x000fe40003fe0000 */
[----:B------:R-:W-:-:S04]  /*0d00*/  VIADDMNMX.U32 R20, R16, R25, 0x400, PT ;  /* 0x0000040010147446 */ /* 0x000fc80003800019 */
[----:B------:R-:W-:Y:S01]  /*0d10*/  VIADDMNMX.U32 R21, R20, R25, 0x400, PT ;  /* 0x0000040014157446 */ /* 0x000fe20003800019 */
[----:B0-----:R0:W-:Y:S04]  /*0d20*/  STS.128 [R27], R8 ;  /* 0x000000081b007388 */ /* 0x0011e80000000c00 */
[----:B------:R-:W-:Y:S01]  /*0d30*/  IMAD.IADD R18, R21, 0x1, -R20 ;  /* 0x0000000115127824 */ /* 0x000fe200078e0a14 */
[----:B------:R-:W-:Y:S03]  /*0d40*/  STS.128 [R27+0x30], R12 ;  /* 0x0000300c1b007388 */ /* 0x000fe60000000c00 */
        /* <DEDUP_REMOVED lines=8> */
[----:B------:R-:W-:-:S05]  /*0dd0*/  IMAD.MOV.U32 R9, RZ, RZ, R26 ;  /* 0x000000ffff097224 */ /* 0x000fca00078e001a */
[----:B------:R0:W-:Y:S02]  /*0de0*/  STS.128 [R27+0x10], R8 ;  /* 0x000010081b007388 */ /* 0x0001e40000000c00 */
[----:B0-----:R-:W-:Y:S01]  /*0df0*/  IMAD.MOV.U32 R10, RZ, RZ, R4 ;  /* 0x000000ffff0a7224 */ /* 0x001fe200078e0004 */
[----:B------:R-:W-:Y:S01]  /*0e00*/  MOV R9, R3 ;  /* 0x0000000300097202 */ /* 0x000fe20000000f00 */
[----:B------:R-:W-:Y:S02]  /*0e10*/  IMAD.MOV.U32 R11, RZ, RZ, R5 ;  /* 0x000000ffff0b7224 */ /* 0x000fe400078e0005 */
[----:B------:R-:W-:-:S05]  /*0e20*/  IMAD.MOV.U32 R8, RZ, RZ, R2 ;  /* 0x000000ffff087224 */ /* 0x000fca00078e0002 */
[----:B------:R0:W-:Y:S01]  /*0e30*/  STS.128 [R27+0x20], R8 ;  /* 0x000020081b007388 */ /* 0x0001e20000000c00 */
[----:B------:R-:W-:Y:S06]  /*0e40*/  BAR.SYNC.DEFER_BLOCKING 0x0 ;  /* 0x0000000000007b1d */ /* 0x000fec0000010000 */
[----:B------:R-:W-:Y:S05]  /*0e50*/  @P0 BRA `(.L_x_200) ;  /* 0x0000000000640947 */ /* 0x000fea0003800000 */
[----:B------:R-:W1:Y:S01]  /*0e60*/  S2R R3, SR_CgaCtaId ;  /* 0x0000000000037919 */ /* 0x000e620000008800 */
[----:B------:R-:W-:Y:S01]  /*0e70*/  MOV R2, 0x400 ;  /* 0x0000040000027802 */ /* 0x000fe20000000f00 */
[----:B------:R-:W-:-:S03]  /*0e80*/  IMAD.IADD R4, R17, 0x1, R20 ;  /* 0x0000000111047824 */ /* 0x000fc600078e0214 */
[----:B-1----:R-:W-:-:S07]  /*0e90*/  LEA R24, R3, R2, 0x18 ;  /* 0x0000000203187211 */ /* 0x002fce00078ec0ff */
.L_x_201:
        /* <DEDUP_REMOVED lines=8> */
[----:B------:R-:W-:-:S03]  /*0f20*/  IMAD R3, R3, 0x10, R24 ;  /* 0x0000001003037824 */ /* 0x000fc600078e0218 */
[----:B0-----:R-:W-:Y:S04]  /*0f30*/  LDS.128 R8, [R2] ;  /* 0x0000000002087984 */ /* 0x001fe80000000c00 */
        /* <DEDUP_REMOVED lines=11> */
.L_x_200:
[----:B------:R-:W-:Y:S05]  /*0ff0*/  BSYNC.RECONVERGENT B0 ;  /* 0x0000000000007941 */ /* 0x000fea0003800200 */
.L_x_199:
[----:B------:R-:W1:Y:S01]  /*1000*/  S2UR UR5, SR_CgaCtaId ;  /* 0x00000000000579c3 */ /* 0x000e620000008800 */
[----:B------:R-:W-:Y:S01]  /*1010*/  UMOV UR4, 0x400 ;  /* 0x0000040000047882 */ /* 0x000fe20000000000 */
[----:B------:R-:W-:Y:S01]  /*1020*/  IMAD.IADD R5, R16, 0x1, R19 ;  /* 0x0000000110057824 */ /* 0x000fe200078e0213 */
[----:B------:R-:W-:Y:S01]  /*1030*/  IADD3 R4, PT, PT, -R19, R20, R17 ;  /* 0x0000001413047210 */ /* 0x000fe20007ffe111 */
[----:B------:R-:W-:Y:S01]  /*1040*/  BSSY.RECONVERGENT B0, `(.L_x_202) ;  /* 0x0000011000007945 */ /* 0x000fe20003800200 */
        /* <DEDUP_REMOVED lines=16> */
.L_x_203:
[----:B------:R-:W-:Y:S05]  /*1150*/  BSYNC.RECONVERGENT B0 ;  /* 0x0000000000007941 */ /* 0x000fea0003800200 */
.L_x_202:
[----:B------:R-:W-:Y:S01]  /*1160*/  VIADD R2, R4, 0x1 ;  /* 0x0000000104027836 */ /* 0x000fe20000000000 */
[----:B------:R-:W-:Y:S01]  /*1170*/  BSSY.RECONVERGENT B0, `(.L_x_204) ;  /* 0x0000017000007945 */ /* 0x000fe20003800200 */
[----:B------:R-:W-:Y:S01]  /*1180*/  @!P0 IMAD.MOV R2, RZ, RZ, R4 ;  /* 0x000000ffff028224 */ /* 0x000fe200078e0204 */
[----:B0-23--:R-:W-:Y:S01]  /*1190*/  SEL R10, R18, R14, P0 ;  /* 0x0000000e120a7207 */ /* 0x00dfe20000000000 */
[C---:B------:R-:W-:Y:S01]  /*11a0*/  VIADD R3, R5.reuse, 0x1 ;  /* 0x0000000105037836 */ /* 0x040fe20000000000 */
[----:B------:R-:W-:Y:S01]  /*11b0*/  @P0 IADD3 R3, PT, PT, R5, RZ, RZ ;  /* 0x000000ff05030210 */ /* 0x000fe20007ffe0ff */
[C---:B------:R-:W-:Y:S01]  /*11c0*/  VIADD R4, R2.reuse, 0x1 ;  /* 0x0000000102047836 */ /* 0x040fe20000000000 */
[----:B------:R-:W-:Y:S02]  /*11d0*/  ISETP.GE.AND P1, PT, R2, R21, PT ;  /* 0x000000150200720c */ /* 0x000fe40003f26270 */
[----:B------:R-:W-:Y:S01]  /*11e0*/  SEL R11, R19, R15, P0 ;  /* 0x0000000f130b7207 */ /* 0x000fe20000000000 */
[----:B------:R-:W-:Y:S01]  /*11f0*/  VIADD R5, R3, 0x1 ;  /* 0x0000000103057836 */ /* 0x000fe20000000000 */
[----:B------:R-:W-:-:S02]  /*1200*/  SEL R8, R16, R12, P0 ;  /* 0x0000000c10087207 */ /* 0x000fc40000000000 */
[----:B------:R-:W-:Y:S02]  /*1210*/  SEL R9, R17, R13, P0 ;  /* 0x0000000d11097207 */ /* 0x000fe40000000000 */
[----:B------:R0:W2:Y:S04]  /*1220*/  @P0 LDS.128 R16, [R26+0x10] ;  /* 0x000010001a100984 */ /* 0x0000a80000000c00 */
[----:B------:R0:W3:Y:S01]  /*1230*/  @!P0 LDS.128 R12, [R24+0x10] ;  /* 0x00001000180c8984 */ /* 0x0000e20000000c00 */
        /* <DEDUP_REMOVED lines=10> */
.L_x_205:
[----:B------:R-:W-:Y:S05]  /*12e0*/  BSYNC.RECONVERGENT B0 ;  /* 0x0000000000007941 */ /* 0x000fea0003800200 */
.L_x_204:
[----:B------:R-:W-:Y:S01]  /*12f0*/  @!P0 IMAD.MOV R4, RZ, RZ, R2 ;  /* 0x000000ffff048224 */ /* 0x000fe200078e0202 */
[----:B------:R-:W-:Y:S01]  /*1300*/  BSSY.RECONVERGENT B0, `(.L_x_206) ;  /* 0x0000017000007945 */ /* 0x000fe20003800200 */
[----:B------:R-:W-:Y:S01]  /*1310*/  @P0 IMAD.MOV R5, RZ, RZ, R3 ;  /* 0x000000ffff050224 */ /* 0x000fe200078e0203 */
[----:B--23--:R-:W-:Y:S01]  /*1320*/  SEL R29, R18, R14, P0 ;  /* 0x0000000e121d7207 */ /* 0x00cfe20000000000 */
[C---:B------:R-:W-:Y:S01]  /*1330*/  VIADD R28, R4.reuse, 0x1 ;  /* 0x00000001041c7836 */ /* 0x040fe20000000000 */
[C---:B------:R-:W-:Y:S01]  /*1340*/  ISETP.GE.AND P1, PT, R4.reuse, R21, PT ;  /* 0x000000150400720c */ /* 0x040fe20003f26270 */
[C---:B------:R-:W-:Y:S01]  /*1350*/  VIADD R33, R5.reuse, 0x1 ;  /* 0x0000000105217836 */ /* 0x040fe20000000000 */
[----:B------:R-:W-:Y:S02]  /*1360*/  @!P0 LEA R2, R5, UR4, 0x4 ;  /* 0x0000000405028c11 */ /* 0x000fe4000f8e20ff */
[----:B------:R-:W-:Y:S02]  /*1370*/  @P0 LEA R3, R4, UR4, 0x4 ;  /* 0x0000000404030c11 */ /* 0x000fe4000f8e20ff */
[----:B01----:R-:W-:-:S02]  /*1380*/  SEL R24, R19, R15, P0 ;  /* 0x0000000f13187207 */ /* 0x003fc40000000000 */
        /* <DEDUP_REMOVED lines=14> */
.L_x_207:
[----:B------:R-:W-:Y:S05]  /*1470*/  BSYNC.RECONVERGENT B0 ;  /* 0x0000000000007941 */ /* 0x000fea0003800200 */
.L_x_206:
[----:B------:R-:W-:Y:S01]  /*1480*/  @!P0 IMAD.MOV R28, RZ, RZ, R4 ;  /* 0x000000ffff1c8224 */ /* 0x000fe200078e0204 */
[----:B------:R-:W-:Y:S01]  /*1490*/  BSSY.RECONVERGENT B0, `(.L_x_208) ;  /* 0x0000015000007945 */ /* 0x000fe20003800200 */
[----:B------:R-:W-:Y:S01]  /*14a0*/  @P0 IMAD.MOV R33, RZ, RZ, R5 ;  /* 0x000000ffff210224 */ /* 0x000fe200078e0205 */
[----:B-12---:R-:W-:Y:S02]  /*14b0*/  SEL R4, R18, R14, P0 ;  /* 0x0000000e12047207 */ /* 0x006fe40000000000 */
[C---:B------:R-:W-:Y:S02]  /*14c0*/  ISETP.GE.AND P1, PT, R28.reuse, R21, PT ;  /* 0x000000151c00720c */ /* 0x040fe40003f26270 */
[----:B------:R-:W-:Y:S02]  /*14d0*/  @!P0 LEA R30, R33, UR4, 0x4 ;  /* 0x00000004211e8c11 */ /* 0x000fe4000f8e20ff */
[----:B------:R-:W-:Y:S02]  /*14e0*/  @P0 LEA R32, R28, UR4, 0x4 ;  /* 0x000000041c200c11 */ /* 0x000fe4000f8e20ff */
[----:B------:R-:W-:-:S02]  /*14f0*/  SEL R5, R19, R15, P0 ;  /* 0x0000000f13057207 */ /* 0x000fc40000000000 */
[----:B0-----:R-:W-:Y:S02]  /*1500*/  SEL R2, R16, R12, P0 ;  /* 0x0000000c10027207 */ /* 0x001fe40000000000 */
        /* <DEDUP_REMOVED lines=13> */
.L_x_209:
[----:B------:R-:W-:Y:S05]  /*15e0*/  BSYNC.RECONVERGENT B0 ;  /* 0x0000000000007941 */ /* 0x000fea0003800200 */
.L_x_208:
        /* <DEDUP_REMOVED lines=14> */
[----:B------:R-:W-:Y:S01]  /*16d0*/  IMAD.MOV.U32 R16, RZ, RZ, R31 ;  /* 0x000000ffff107224 */ /* 0x000fe200078e001f */
[----:B------:R-:W-:Y:S01]  /*16e0*/  MOV R19, R24 ;  /* 0x0000001800137202 */ /* 0x000fe20000000f00 */
[----:B------:R-:W-:Y:S01]  /*16f0*/  IMAD.MOV.U32 R17, RZ, RZ, R26 ;  /* 0x000000ffff117224 */ /* 0x000fe200078e001a */
[----:B------:R-:W2:Y:S01]  /*1700*/  S2R R7, SR_CTAID.X ;  /* 0x0000000000077919 */ /* 0x000ea20000002500 */
[----:B------:R-:W-:Y:S01]  /*1710*/  IMAD.MOV.U32 R18, RZ, RZ, R29 ;  /* 0x000000ffff127224 */ /* 0x000fe200078e001d */
[----:B------:R-:W3:Y:S01]  /*1720*/  LDCU.64 UR4, c[0x0][0x398] ;  /* 0x00007300ff0477ac */ /* 0x000ee20008000a00 */
[----:B------:R4:W-:Y:S04]  /*1730*/  STS.128 [R21], R8 ;  /* 0x0000000815007388 */ /* 0x0009e80000000c00 */
[----:B------:R-:W-:Y:S04]  /*1740*/  STS.128 [R21+0x10], R16 ;  /* 0x0000101015007388 */ /* 0x000fe80000000c00 */
[----:B------:R-:W-:Y:S01]  /*1750*/  STS.128 [R21+0x30], R12 ;  /* 0x0000300c15007388 */ /* 0x000fe20000000c00 */
[----:B----4-:R-:W-:-:S02]  /*1760*/  IMAD.MOV.U32 R8, RZ, RZ, R2 ;  /* 0x000000ffff087224 */ /* 0x010fc400078e0002 */
[----:B------:R-:W-:Y:S02]  /*1770*/  IMAD.MOV.U32 R9, RZ, RZ, R3 ;  /* 0x000000ffff097224 */ /* 0x000fe400078e0003 */
[----:B------:R-:W-:Y:S02]  /*1780*/  IMAD.MOV.U32 R10, RZ, RZ, R4 ;  /* 0x000000ffff0a7224 */ /* 0x000fe400078e0004 */
[----:B------:R-:W-:Y:S01]  /*1790*/  IMAD.MOV.U32 R11, RZ, RZ, R5 ;  /* 0x000000ffff0b7224 */ /* 0x000fe200078e0005 */
[C---:B-1----:R-:W-:Y:S01]  /*17a0*/  LOP3.LUT R2, R6.reuse, 0x1f, RZ, 0xc0, !PT ;  /* 0x0000001f06027812 */ /* 0x042fe200078ec0ff */
[----:B------:R-:W-:-:S03]  /*17b0*/  IMAD.SHL.U32 R6, R6, 0x4, RZ ;  /* 0x0000000406067824 */ /* 0x000fc600078e00ff */
[----:B------:R-:W-:Y:S01]  /*17c0*/  STS.128 [R21+0x20], R8 ;  /* 0x0000200815007388 */ /* 0x000fe20000000c00 */
[----:B------:R-:W-:-:S03]  /*17d0*/  NOP ;  /* 0x0000000000007918 */ /* 0x000fc60000000000 */
[----:B0-----:R-:W0:Y:S01]  /*17e0*/  LDS.128 R28, [R0] ;  /* 0x00000000001c7984 */ /* 0x001e220000000c00 */
[----:B--2---:R-:W-:Y:S01]  /*17f0*/  IMAD R7, R7, 0x400, R2 ;  /* 0x0000040007077824 */ /* 0x004fe200078e0202 */
[----:B------:R-:W-:Y:S02]  /*1800*/  LOP3.LUT R6, R6, 0xf80, RZ, 0xc0, !PT ;  /* 0x00000f8006067812 */ /* 0x000fe400078ec0ff */
[----:B------:R-:W1:Y:S02]  /*1810*/  LDS.128 R24, [R0+0x200] ;  /* 0x0002000000187984 */ /* 0x000e640000000c00 */
[----:B------:R-:W-:Y:S02]  /*1820*/  IADD3 R7, P0, PT, R6, R7, RZ ;  /* 0x0000000706077210 */ /* 0x000fe40007f1e0ff */
[----:B------:R-:W2:Y:S03]  /*1830*/  LDS.128 R12, [R0+0x400] ;  /* 0x00040000000c7984 */ /* 0x000ea60000000c00 */
[----:B------:R-:W-:Y:S01]  /*1840*/  IMAD.X R4, RZ, RZ, RZ, P0 ;  /* 0x000000ffff047224 */ /* 0x000fe200000e06ff */
[----:B------:R-:W4:Y:S01]  /*1850*/  LDS.128 R16, [R0+0x600] ;  /* 0x0006000000107984 */ /* 0x000f220000000c00 */
[----:B---3--:R-:W-:-:S04]  /*1860*/  LEA R2, P0, R7, UR4, 0x4 ;  /* 0x0000000407027c11 */ /* 0x008fc8000f8020ff */
[----:B------:R-:W-:-:S05]  /*1870*/  LEA.HI.X R3, R7, UR5, R4, 0x4, P0 ;  /* 0x0000000507037c11 */ /* 0x000fca00080f2404 */
[----:B0-----:R-:W-:Y:S04]  /*1880*/  STG.E.128 desc[UR6][R2.64], R28 ;  /* 0x0000001c02007986 */ /* 0x001fe8000c101d06 */
[----:B-1----:R-:W-:Y:S04]  /*1890*/  STG.E.128 desc[UR6][R2.64+0x200], R24 ;  /* 0x0002001802007986 */ /* 0x002fe8000c101d06 */
[----:B--2---:R-:W-:Y:S04]  /*18a0*/  STG.E.128 desc[UR6][R2.64+0x400], R12 ;  /* 0x0004000c02007986 */ /* 0x004fe8000c101d06 */
[----:B----4-:R-:W-:Y:S01]  /*18b0*/  STG.E.128 desc[UR6][R2.64+0x600], R16 ;  /* 0x0006001002007986 */ /* 0x010fe2000c101d06 */
[----:B------:R-:W-:Y:S05]  /*18c0*/  EXIT ;  /* 0x000000000000794d */ /* 0x000fea0003800000 */
.L_x_211:
[----:B------:R1:W-:Y:S01]  /*18d0*/  STS.128 [R21], R8 ;  /* 0x0000000815007388 */ /* 0x0003e20000000c00 */
[----:B------:R-:W-:Y:S01]  /*18e0*/  IMAD.MOV.U32 R16, RZ, RZ, R31 ;  /* 0x000000ffff107224 */ /* 0x000fe200078e001f */
[----:B------:R-:W2:Y:S01]  /*18f0*/  LDCU.64 UR4, c[0x0][0x3b0] ;  /* 0x00007600ff0477ac */ /* 0x000ea20008000a00 */
[----:B------:R-:W-:Y:S01]  /*1900*/  IMAD.MOV.U32 R17, RZ, RZ, R26 ;  /* 0x000000ffff117224 */ /* 0x000fe200078e001a */
[----:B------:R-:W-:Y:S01]  /*1910*/  STS.128 [R21+0x30], R12 ;  /* 0x0000300c15007388 */ /* 0x000fe20000000c00 */
[----:B------:R-:W-:Y:S02]  /*1920*/  IMAD.MOV.U32 R18, RZ, RZ, R29 ;  /* 0x000000ffff127224 */ /* 0x000fe400078e001d */
[----:B------:R-:W-:-:S05]  /*1930*/  IMAD.MOV.U32 R19, RZ, RZ, R24 ;  /* 0x000000ffff137224 */ /* 0x000fca00078e0018 */
[----:B------:R-:W-:Y:S01]  /*1940*/  STS.128 [R21+0x10], R16 ;  /* 0x0000101015007388 */ /* 0x000fe20000000c00 */
[----:B-1----:R-:W-:Y:S01]  /*1950*/  MOV R8, R2 ;  /* 0x0000000200087202 */ /* 0x002fe20000000f00 */
[----:B------:R-:W-:Y:S02]  /*1960*/  IMAD.MOV.U32 R9, RZ, RZ, R3 ;  /* 0x000000ffff097224 */ /* 0x000fe400078e0003 */
[----:B------:R-:W-:Y:S01]  /*1970*/  IMAD.MOV.U32 R10, RZ, RZ, R4 ;  /* 0x000000ffff0a7224 */ /* 0x000fe200078e0004 */
[----:B--2---:R-:W-:Y:S01]  /*1980*/  IADD3 R2, P0, PT, R7, UR4, RZ ;  /* 0x0000000407027c10 */ /* 0x004fe2000ff1e0ff */
[----:B------:R-:W-:-:S03]  /*1990*/  IMAD.MOV.U32 R11, RZ, RZ, R5 ;  /* 0x000000ffff0b7224 */ /* 0x000fc600078e0005 */
[----:B------:R-:W-:Y:S02]  /*19a0*/  IADD3.X R3, PT, PT, R6, UR5, RZ, P0, !PT ;  /* 0x0000000506037c10 */ /* 0x000fe400087fe4ff */
[----:B------:R-:W-:Y:S01]  /*19b0*/  STS.128 [R21+0x20], R8 ;  /* 0x0000200815007388 */ /* 0x000fe20000000c00 */
[----:B------:R-:W-:-:S03]  /*19c0*/  NOP ;  /* 0x0000000000007918 */ /* 0x000fc60000000000 */
[----:B------:R-:W1:Y:S04]  /*19d0*/  LDS.128 R12, [R0] ;  /* 0x00000000000c7984 */ /* 0x000e680000000c00 */
[----:B------:R-:W2:Y:S04]  /*19e0*/  LDS.128 R24, [R0+0x200] ;  /* 0x0002000000187984 */ /* 0x000ea80000000c00 */
[----:B0-----:R-:W0:Y:S04]  /*19f0*/  LDS.128 R28, [R0+0x400] ;  /* 0x00040000001c7984 */ /* 0x001e280000000c00 */
[----:B------:R-:W3:Y:S04]  /*1a00*/  LDS.128 R32, [R0+0x600] ;  /* 0x0006000000207984 */ /* 0x000ee80000000c00 */
[----:B-1----:R-:W-:Y:S04]  /*1a10*/  STG.E.128 desc[UR6][R2.64], R12 ;  /* 0x0000000c02007986 */ /* 0x002fe8000c101d06 */
[----:B--2---:R-:W-:Y:S04]  /*1a20*/  STG.E.128 desc[UR6][R2.64+0x200], R24 ;  /* 0x0002001802007986 */ /* 0x004fe8000c101d06 */
[----:B0-----:R-:W-:Y:S04]  /*1a30*/  STG.E.128 desc[UR6][R2.64+0x400], R28 ;  /* 0x0004001c02007986 */ /* 0x001fe8000c101d06 */
[----:B---3--:R-:W-:Y:S01]  /*1a40*/  STG.E.128 desc[UR6][R2.64+0x600], R32 ;  /* 0x0006002002007986 */ /* 0x008fe2000c101d06 */
[----:B------:R-:W-:Y:S05]  /*1a50*/  EXIT ;  /* 0x000000000000794d */ /* 0x000fea0003800000 */
.L_x_180:
        /* <DEDUP_REMOVED lines=11> */
[C---:B------:R-:W-:Y:S01]  /*1b10*/  ISETP.GE.AND P0, PT, R5.reuse, R3, PT ;  /* 0x000000030500720c */ /* 0x040fe20003f06270 */
[C---:B------:R-:W-:Y:S01]  /*1b20*/  VIADD R0, R5.reuse, 0x20 ;  /* 0x0000002005007836 */ /* 0x040fe20000000000 */
[C---:B0-----:R-:W-:Y:S01]  /*1b30*/  LEA R8, P4, R5.reuse, R8, 0x4 ;  /* 0x0000000805087211 */ /* 0x041fe200078820ff */
[----:B------:R-:W-:-:S03]  /*1b40*/  VIADD R2, R5, 0x40 ;  /* 0x0000004005027836 */ /* 0x000fc60000000000 */
[-C--:B------:R-:W-:Y:S01]  /*1b50*/  ISETP.GE.AND P1, PT, R0, R3.reuse, PT ;  /* 0x000000030000720c */ /* 0x080fe20003f26270 */
[----:B------:R-:W-:Y:S01]  /*1b60*/  VIADD R0, R5, 0x60 ;  /* 0x0000006005007836 */ /* 0x000fe20000000000 */
[----:B------:R-:W-:Y:S01]  /*1b70*/  ISETP.GE.AND P2, PT, R2, R3, PT ;  /* 0x000000030200720c */ /* 0x000fe20003f46270 */
[----:B------:R-:W-:-:S03]  /*1b80*/  IMAD.X R9, RZ, RZ, R9, P4 ;  /* 0x000000ffff097224 */ /* 0x000fc600020e0609 */
[----:B------:R-:W-:Y:S01]  /*1b90*/  ISETP.GE.AND P3, PT, R0, R3, PT ;  /* 0x000000030000720c */ /* 0x000fe20003f66270 */
[----:B------:R-:W0:Y:S01]  /*1ba0*/  S2R R5, SR_LANEID ;  /* 0x0000000000057919 */ /* 0x000e220000000000 */
[----:B---3--:R-:W-:Y:S01]  /*1bb0*/  MOV R29, R25 ;  /* 0x00000019001d7202 */ /* 0x008fe20000000f00 */
[----:B------:R-:W-:Y:S02]  /*1bc0*/  IMAD.MOV.U32 R30, RZ, RZ, R26 ;  /* 0x000000ffff1e7224 */ /* 0x000fe400078e001a */
[----:B------:R-:W-:Y:S02]  /*1bd0*/  IMAD.MOV.U32 R31, RZ, RZ, R27 ;  /* 0x000000ffff1f7224 */ /* 0x000fe400078e001b */
        /* <DEDUP_REMOVED lines=9> */
[----:B------:R-:W3:Y:S01]  /*1c70*/  @!P1 LDG.E.128 R32, desc[UR6][R8.64+0x200] ;  /* 0x0002000608209981 */ /* 0x000ee2000c1e1d00 */
[----:B------:R-:W-:-:S03]  /*1c80*/  IMAD.MOV.U32 R37, RZ, RZ, R29 ;  /* 0x000000ffff257224 */ /* 0x000fc600078e001d */
        /* <DEDUP_REMOVED lines=21> */
[----:B0-----:R-:W-:Y:S01]  /*1de0*/  MOV R26, R10 ;  /* 0x0000000a001a7202 */ /* 0x001fe20000000f00 */
[----:B------:R-:W-:Y:S01]  /*1df0*/  IMAD.MOV.U32 R27, RZ, RZ, R11 ;  /* 0x000000ffff1b7224 */ /* 0x000fe200078e000b */
[----:B------:R-:W-:Y:S01]  /*1e00*/  ISETP.GE.U32.AND P0, PT, R4, R3, PT ;  /* 0x000000030400720c */ /* 0x000fe20003f06070 */
[--C-:B------:R-:W-:Y:S02]  /*1e10*/  IMAD.MOV.U32 R24, RZ, RZ, R8.reuse ;  /* 0x000000ffff187224 */ /* 0x100fe400078e0008 */
[--C-:B------:R-:W-:Y:S02]  /*1e20*/  IMAD.MOV.U32 R25, RZ, RZ, R9.reuse ;  /* 0x000000ffff197224 */ /* 0x100fe400078e0009 */
[----:B------:R-:W-:Y:S02]  /*1e30*/  IMAD.MOV.U32 R35, RZ, RZ, R8 ;  /* 0x000000ffff237224 */ /* 0x000fe400078e0008 */
[----:B------:R-:W-:-:S02]  /*1e40*/  IMAD.MOV.U32 R33, RZ, RZ, R9 ;  /* 0x000000ffff217224 */ /* 0x000fc400078e0009 */
[----:B------:R-:W-:Y:S02]  /*1e50*/  IMAD.MOV.U32 R4, RZ, RZ, R10 ;  /* 0x000000ffff047224 */ /* 0x000fe400078e000a */
[----:B------:R-:W-:Y:S02]  /*1e60*/  IMAD.MOV.U32 R5, RZ, RZ, R11 ;  /* 0x000000ffff057224 */ /* 0x000fe400078e000b */
[----:B------:R-:W-:Y:S05]  /*1e70*/  @P0 BRA `(.L_x_213) ;  /* 0x0000000000740947 */ /* 0x000fea0003800000 */
        /* <DEDUP_REMOVED lines=21> */
.L_x_214:
[--C-:B------:R-:W-:Y:S01]  /*1fd0*/  IMAD.MOV.U32 R24, RZ, RZ, R12.reuse ;  /* 0x000000ffff187224 */ /* 0x100fe200078e000c */
[----:B------:R-:W-:Y:S01]  /*1fe0*/  MOV R26, R14 ;  /* 0x0000000e001a7202 */ /* 0x000fe20000000f00 */
[--C-:B------:R-:W-:Y:S02]  /*1ff0*/  IMAD.MOV.U32 R25, RZ, RZ, R13.reuse ;  /* 0x000000ffff197224 */ /* 0x100fe400078e000d */
[----:B------:R-:W-:Y:S02]  /*2000*/  IMAD.MOV.U32 R35, RZ, RZ, R12 ;  /* 0x000000ffff237224 */ /* 0x000fe400078e000c */
[----:B------:R-:W-:Y:S02]  /*2010*/  IMAD.MOV.U32 R33, RZ, RZ, R13 ;  /* 0x000000ffff217224 */ /* 0x000fe400078e000d */
[----:B------:R-:W-:Y:S02]  /*2020*/  IMAD.MOV.U32 R27, RZ, RZ, R15 ;  /* 0x000000ffff1b7224 */ /* 0x000fe400078e000f */
[----:B------:R-:W-:-:S02]  /*2030*/  IMAD.MOV.U32 R4, RZ, RZ, R14 ;  /* 0x000000ffff047224 */ /* 0x000fc400078e000e */
[----:B------:R-:W-:-:S07]  /*2040*/  IMAD.MOV.U32 R5, RZ, RZ, R15 ;  /* 0x000000ffff057224 */ /* 0x000fce00078e000f */
.L_x_213:
[----:B------:R-:W-:Y:S05]  /*2050*/  BSYNC.RECONVERGENT B0 ;  /* 0x0000000000007941 */ /* 0x000fea0003800200 */
.L_x_212:
[----:B------:R-:W-:Y:S01]  /*2060*/  IMAD.SHL.U32 R14, R7, 0x4, RZ ;  /* 0x00000004070e7824 */ /* 0x000fe200078e00ff */
[----:B------:R-:W-:Y:S01]  /*2070*/  BSSY.RECONVERGENT B0, `(.L_x_215) ;  /* 0x0000023000007945 */ /* 0x000fe20003800200 */
[----:B------:R-:W-:Y:S02]  /*2080*/  IMAD.MOV.U32 R28, RZ, RZ, R4 ;  /* 0x000000ffff1c7224 */ /* 0x000fe400078e0004 */
[----:B------:R-:W-:Y:S02]  /*2090*/  VIADD R12, R14, 0x2 ;  /* 0x000000020e0c7836 */ /* 0x000fe40000000000 */
[----:B------:R-:W-:Y:S02]  /*20a0*/  IMAD.MOV.U32 R29, RZ, RZ, R5 ;  /* 0x000000ffff1d7224 */ /* 0x000fe400078e0005 */
[----:B------:R-:W-:Y:S01]  /*20b0*/  IMAD.MOV.U32 R31, RZ, RZ, R35 ;  /* 0x000000ffff1f7224 */ /* 0x000fe200078e0023 */
[----:B------:R-:W-:Y:S01]  /*20c0*/  ISETP.GE.U32.AND P0, PT, R12, R3, PT ;  /* 0x000000030c00720c */ /* 0x000fe20003f06070 */
[----:B------:R-:W-:-:S12]  /*20d0*/  IMAD.MOV.U32 R30, RZ, RZ, R33 ;  /* 0x000000ffff1e7224 */ /* 0x000fd800078e0021 */
[----:B------:R-:W-:Y:S05]  /*20e0*/  @P0 BRA `(.L_x_216) ;  /* 0x00000000006c0947 */ /* 0x000fea0003800000 */
[----:B------:R-:W-:-:S04]  /*20f0*/  ISETP.GE.U32.AND P0, PT, R35, R16, PT ;  /* 0x000000102300720c */ /* 0x000fc80003f06070 */
[----:B------:R-:W-:-:S13]  /*2100*/  ISETP.GE.U32.AND.EX P0, PT, R33, R17, PT, P0 ;  /* 0x000000112100720c */ /* 0x000fda0003f06100 */
[----:B------:R-:W-:Y:S05]  /*2110*/  @!P0 BRA `(.L_x_217) ;  /* 0x0000000000408947 */ /* 0x000fea0003800000 */
[-C--:B------:R-:W-:Y:S01]  /*2120*/  ISETP.NE.U32.AND P0, PT, R35, R16.reuse, PT ;  /* 0x000000102300720c */ /* 0x080fe20003f05070 */
        /* <DEDUP_REMOVED lines=15> */
.L_x_217:
        /* <DEDUP_REMOVED lines=8> */
.L_x_216:
[----:B------:R-:W-:Y:S05]  /*22a0*/  BSYNC.RECONVERGENT B0 ;  /* 0x0000000000007941 */ /* 0x000fea0003800200 */
.L_x_215:
        /* <DEDUP_REMOVED lines=25> */
.L_x_221:
        /* <DEDUP_REMOVED lines=8> */
.L_x_222:
[----:B------:R-:W-:Y:S05]  /*24c0*/  BSYNC.RECONVERGENT B1 ;  /* 0x0000000000017941 */ /* 0x000fea0003800200 */
.L_x_220:
        /* <DEDUP_REMOVED lines=16> */
.L_x_224:
[----:B------:R-:W-:Y:S02]  /*25d0*/  IMAD.MOV.U32 R22, RZ, RZ, R28 ;  /* 0x000000ffff167224 */ /* 0x000fe400078e001c */
[----:B------:R-:W-:Y:S02]  /*25e0*/  IMAD.MOV.U32 R23, RZ, RZ, R29 ;  /* 0x000000ffff177224 */ /* 0x000fe400078e001d */
[----:B------:R-:W-:Y:S02]  /*25f0*/  IMAD.MOV.U32 R21, RZ, RZ, R31 ;  /* 0x000000ffff157224 */ /* 0x000fe400078e001f */
[----:B------:R-:W-:Y:S01]  /*2600*/  IMAD.MOV.U32 R20, RZ, RZ, R30 ;  /* 0x000000ffff147224 */ /* 0x000fe200078e001e */
[----:B------:R-:W-:Y:S01]  /*2610*/  MOV R30, R13 ;  /* 0x0000000d001e7202 */ /* 0x000fe20000000f00 */
[----:B------:R-:W-:Y:S02]  /*2620*/  IMAD.MOV.U32 R28, RZ, RZ, R14 ;  /* 0x000000ffff1c7224 */ /* 0x000fe400078e000e */
[----:B------:R-:W-:-:S02]  /*2630*/  IMAD.MOV.U32 R29, RZ, RZ, R15 ;  /* 0x000000ffff1d7224 */ /* 0x000fc400078e000f */
[----:B------:R-:W-:-:S07]  /*2640*/  IMAD.MOV.U32 R31, RZ, RZ, R12 ;  /* 0x000000ffff1f7224 */ /* 0x000fce00078e000c */
.L_x_225:
[----:B------:R-:W-:Y:S05]  /*2650*/  BSYNC.RECONVERGENT B1 ;  /* 0x0000000000017941 */ /* 0x000fea0003800200 */
.L_x_223:
        /* <DEDUP_REMOVED lines=16> */
.L_x_227:
        /* <DEDUP_REMOVED lines=8> */
.L_x_228:
[----:B------:R-:W-:Y:S05]  /*27e0*/  BSYNC.RECONVERGENT B1 ;  /* 0x0000000000017941 */ /* 0x000fea0003800200 */
.L_x_226:
        /* <DEDUP_REMOVED lines=16> */
.L_x_230:
        /* <DEDUP_REMOVED lines=8> */
.L_x_231:
[----:B------:R-:W-:Y:S05]  /*2970*/  BSYNC.RECONVERGENT B1 ;  /* 0x0000000000017941 */ /* 0x000fea0003800200 */
.L_x_229:
[----:B------:R-:W-:Y:S01]  /*2980*/  ISETP.GE.U32.AND P0, PT, R21, R16, PT ;  /* 0x000000101500720c */ /* 0x000fe20003f06070 */
[----:B------:R-:W-:Y:S03]  /*2990*/  BSSY.RECONVERGENT B1, `(.L_x_232) ;  /* 0x0000019000017945 */ /* 0x000fe60003800200 */
[----:B------:R-:W-:-:S13]  /*29a0*/  ISETP.GE.U32.AND.EX P0, PT, R20, R17, PT, P0 ;  /* 0x000000111400720c */ /* 0x000fda0003f06100 */
[----:B------:R-:W-:Y:S05]  /*29b0*/  @!P0 BRA `(.L_x_233) ;  /* 0x0000000000388947 */ /* 0x000fea0003800000 */
[-C--:B------:R-:W-:Y:S01]  /*29c0*/  ISETP.NE.U32.AND P0, PT, R21, R16.reuse, PT ;  /* 0x000000101500720c */ /* 0x080fe20003f05070 */
        /* <DEDUP_REMOVED lines=13> */
.L_x_233:
        /* <DEDUP_REMOVED lines=8> */
.L_x_234:
[----:B------:R-:W-:Y:S05]  /*2b20*/  BSYNC.RECONVERGENT B1 ;  /* 0x0000000000017941 */ /* 0x000fea0003800200 */
.L_x_232:
        /* <DEDUP_REMOVED lines=14> */
[----:B------:R-:W-:Y:S02]  /*2c10*/  IMAD.MOV.U32 R31, RZ, RZ, R24 ;  /* 0x000000ffff1f7224 */ /* 0x000fe400078e0018 */
[----:B------:R-:W-:-:S10]  /*2c20*/  IMAD.MOV.U32 R30, RZ, RZ, R25 ;  /* 0x000000ffff1e7224 */ /* 0x000fd400078e0019 */
[----:B------:R-:W-:Y:S05]  /*2c30*/  @P0 BRA `(.L_x_219) ;  /* 0x0000000000200947 */ /* 0x000fea0003800000 */
.L_x_235:
        /* <DEDUP_REMOVED lines=8> */
.L_x_219:
[----:B------:R-:W-:Y:S05]  /*2cc0*/  BSYNC.RECONVERGENT B0 ;  /* 0x0000000000007941 */ /* 0x000fea0003800200 */
.L_x_218:
[----:B------:R-:W-:Y:S01]  /*2cd0*/  LEA R5, R7, UR4, 0x6 ;  /* 0x0000000407057c11 */ /* 0x000fe2000f8e30ff */
[----:B------:R-:W-:-:S07]  /*2ce0*/  IMAD.MOV.U32 R20, RZ, RZ, 0x2 ;  /* 0x00000002ff147424 */ /* 0x000fce00078e00ff */
.L_x_247:
        /* <DEDUP_REMOVED lines=11> */
[----:B0-----:R0:W-:Y:S02]  /*2da0*/  STS.128 [R5], R8 ;  /* 0x0000000805007388 */ /* 0x0011e40000000c00 */
[----:B------:R-:W-:Y:S02]  /*2db0*/  LEA R22, R20, R21, 0x1 ;  /* 0x0000001514167211 */ /* 0x000fe400078e08ff */
[C---:B------:R-:W-:Y:S01]  /*2dc0*/  VIMNMX R18, PT, PT, R3.reuse, R18, PT ;  /* 0x0000001203127248 */ /* 0x040fe20003fe0100 */
[----:B------:R-:W-:Y:S01]  /*2dd0*/  STS.128 [R5+0x30], R12 ;  /* 0x0000300c05007388 */ /* 0x000fe20000000c00 */
[----:B------:R-:W-:Y:S02]  /*2de0*/  VIMNMX R4, PT, PT, R3, R22, PT ;  /* 0x0000001603047248 */ /* 0x000fe40003fe0100 */
[----:B------:R-:W-:-:S03]  /*2df0*/  VIADDMNMX R22, R21, -R16, R18, PT ;  /* 0x8000001015167246 */ /* 0x000fc60003800112 */
[----:B------:R-:W-:-:S05]  /*2e00*/  IMAD.IADD R17, R4, 0x1, -R21 ;  /* 0x0000000104117824 */ /* 0x000fca00078e0a15 */
[C---:B------:R-:W-:Y:S01]  /*2e10*/  ISETP.GE.AND P0, PT, R18.reuse, R17, PT ;  /* 0x000000111200720c */ /* 0x040fe20003f06270 */
[----:B------:R-:W-:Y:S02]  /*2e20*/  IMAD.IADD R17, R18, 0x1, -R17 ;  /* 0x0000000112117824 */ /* 0x000fe400078e0a11 */
[----:B0-----:R-:W-:Y:S02]  /*2e30*/  IMAD.MOV.U32 R10, RZ, RZ, R26 ;  /* 0x000000ffff0a7224 */ /* 0x001fe400078e001a */
[----:B------:R-:W-:Y:S01]  /*2e40*/  IMAD.MOV.U32 R11, RZ, RZ, R27 ;  /* 0x000000ffff0b7224 */ /* 0x000fe200078e001b */
[----:B------:R-:W-:Y:S01]  /*2e50*/  SEL R17, R17, RZ, P0 ;  /* 0x000000ff11117207 */ /* 0x000fe20000000000 */
[----:B------:R-:W-:Y:S02]  /*2e60*/  IMAD.MOV.U32 R8, RZ, RZ, R24 ;  /* 0x000000ffff087224 */ /* 0x000fe400078e0018 */
[----:B------:R-:W-:Y:S01]  /*2e70*/  IMAD.MOV.U32 R9, RZ, RZ, R25 ;  /* 0x000000ffff097224 */ /* 0x000fe200078e0019 */
[----:B------:R-:W-:-:S04]  /*2e80*/  ISETP.GE.AND P0, PT, R17, R22, PT ;  /* 0x000000161100720c */ /* 0x000fc80003f06270 */
        /* <DEDUP_REMOVED lines=12> */
.L_x_238:
        /* <DEDUP_REMOVED lines=21> */
.L_x_237:
[----:B------:R-:W-:Y:S05]  /*30a0*/  BSYNC.RECONVERGENT B0 ;  /* 0x0000000000007941 */ /* 0x000fea0003800200 */
.L_x_236:
        /* <DEDUP_REMOVED lines=21> */
.L_x_240:
[----:B------:R-:W-:Y:S05]  /*3200*/  BSYNC.RECONVERGENT B0 ;  /* 0x0000000000007941 */ /* 0x000fea0003800200 */
.L_x_239:
[----:B------:R-:W-:Y:S01]  /*3210*/  VIADD R23, R25, 0x1 ;  /* 0x0000000119177836 */ /* 0x000fe20000000000 */
[----:B------:R-:W-:Y:S01]  /*3220*/  IADD3 R22, PT, PT, R24, 0x1, RZ ;  /* 0x0000000118167810 */ /* 0x000fe20007ffe0ff */
[----:B------:R-:W-:Y:S01]  /*3230*/  @!P0 IMAD.MOV R23, RZ, RZ, R25 ;  /* 0x000000ffff178224 */ /* 0x000fe200078e0219 */
[----:B------:R-:W-:Y:S01]  /*3240*/  BSSY.RECONVERGENT B0, `(.L_x_241) ;  /* 0x0000015000007945 */ /* 0x000fe20003800200 */
[----:B------:R-:W-:Y:S01]  /*3250*/  @P0 IMAD.MOV R22, RZ, RZ, R24 ;  /* 0x000000ffff160224 */ /* 0x000fe200078e0218 */
[----:B0-23--:R-:W-:Y:S01]  /*3260*/  SEL R10, R18, R14, P0 ;  /* 0x0000000e120a7207 */ /* 0x00dfe20000000000 */
[C---:B------:R-:W-:Y:S01]  /*3270*/  VIADD R29, R23.reuse, 0x1 ;  /* 0x00000001171d7836 */ /* 0x040fe20000000000 */
[----:B------:R-:W-:Y:S01]  /*3280*/  ISETP.GE.AND P1, PT, R23, R4, PT ;  /* 0x000000041700720c */ /* 0x000fe20003f26270 */
[----:B------:R-:W-:Y:S01]  /*3290*/  VIADD R28, R22, 0x1 ;  /* 0x00000001161c7836 */ /* 0x000fe20000000000 */
[----:B------:R-:W-:Y:S02]  /*32a0*/  SEL R11, R19, R15, P0 ;  /* 0x0000000f130b7207 */ /* 0x000fe40000000000 */
        /* <DEDUP_REMOVED lines=14> */
.L_x_242:
[----:B------:R-:W-:Y:S05]  /*3390*/  BSYNC.RECONVERGENT B0 ;  /* 0x0000000000007941 */ /* 0x000fea0003800200 */
.L_x_241:
        /* <DEDUP_REMOVED lines=24> */
.L_x_244:
[----:B------:R-:W-:Y:S05]  /*3520*/  BSYNC.RECONVERGENT B0 ;  /* 0x0000000000007941 */ /* 0x000fea0003800200 */
.L_x_243:
[----:B------:R-:W-:Y:S01]  /*3530*/  @!P0 IMAD.MOV R33, RZ, RZ, R29 ;  /* 0x000000ffff218224 */ /* 0x000fe200078e021d */
[----:B------:R-:W-:Y:S01]  /*3540*/  BSSY.RECONVERGENT B0, `(.L_x_245) ;  /* 0x0000015000007945 */ /* 0x000fe20003800200 */
[----:B------:R-:W-:Y:S01]  /*3550*/  @P0 IMAD.MOV R32, RZ, RZ, R28 ;  /* 0x000000ffff200224 */ /* 0x000fe200078e021c */
        /* <DEDUP_REMOVED lines=19> */
.L_x_246:
[----:B------:R-:W-:Y:S05]  /*3690*/  BSYNC.RECONVERGENT B0 ;  /* 0x0000000000007941 */ /* 0x000fea0003800200 */
.L_x_245:
        /* <DEDUP_REMOVED lines=10> */
[----:B--2---:R-:W-:-:S04]  /*3740*/  UPRMT UR5, UR5, 0x8880, URZ ;  /* 0x0000888005057896 */ /* 0x004fc800080000ff */
[----:B------:R-:W-:Y:S01]  /*3750*/  UISETP.NE.AND UP0, UPT, UR5, URZ, UPT ;  /* 0x000000ff0500728c */ /* 0x000fe2000bf05270 */
[----:B-1----:R-:W-:-:S04]  /*3760*/  SHF.L.U32 R32, R33, 0x2, RZ ;  /* 0x0000000221207819 */ /* 0x002fc800000006ff */
[----:B------:R-:W-:Y:S01]  /*3770*/  LOP3.LUT R32, R32, 0xf80, RZ, 0xc0, !PT ;  /* 0x00000f8020207812 */ /* 0x000fe200078ec0ff */
[----:B---3--:R-:W-:-:S03]  /*3780*/  IMAD R35, R35, 0x30, R6 ;  /* 0x0000003023237824 */ /* 0x008fc600078e0206 */
[----:B------:R-:W-:-:S05]  /*3790*/  LOP3.LUT R4, R32, 0x1f, R33, 0xf8, !PT ;  /* 0x0000001f20047812 */ /* 0x000fca00078ef821 */
[----:B------:R-:W-:Y:S01]  /*37a0*/  VIADD R5, R4, 0x20 ;  /* 0x0000002004057836 */ /* 0x000fe20000000000 */
[----:B------:R-:W-:Y:S06]  /*37b0*/  BAR.SYNC.DEFER_BLOCKING 0x0 ;  /* 0x0000000000007b1d */ /* 0x000fec0000010000 */
[----:B------:R-:W-:Y:S05]  /*37c0*/  BRA.U !UP0, `(.L_x_248) ;  /* 0x00000001089c7547 */ /* 0x000fea000b800000 */
[----:B------:R1:W-:Y:S01]  /*37d0*/  STS.128 [R35+0x10], R24 ;  /* 0x0000101823007388 */ /* 0x0003e20000000c00 */
[----:B------:R-:W-:Y:S01]  /*37e0*/  ISETP.NE.AND P0, PT, R7, RZ, PT ;  /* 0x000000ff0700720c */ /* 0x000fe20003f05270 */
[----:B------:R-:W2:Y:S02]  /*37f0*/  LDCU.64 UR8, c[0x0][0x398] ;  /* 0x00007300ff0877ac */ /* 0x000ea40008000a00 */
[----:B------:R-:W-:Y:S01]  /*3800*/  STS.128 [R35], R8 ;  /* 0x0000000823007388 */ /* 0x000fe20000000c00 */
[----:B-1----:R-:W-:Y:S02]  /*3810*/  IMAD.MOV.U32 R24, RZ, RZ, R31 ;  /* 0x000000ffff187224 */ /* 0x002fe400078e001f */
[----:B------:R-:W-:Y:S02]  /*3820*/  IMAD.MOV.U32 R25, RZ, RZ, R30 ;  /* 0x000000ffff197224 */ /* 0x000fe400078e001e */
[----:B------:R-:W-:Y:S02]  /*3830*/  IMAD.MOV.U32 R26, RZ, RZ, R28 ;  /* 0x000000ffff1a7224 */ /* 0x000fe400078e001c */
[----:B------:R-:W-:Y:S01]  /*3840*/  IMAD.MOV.U32 R27, RZ, RZ, R29 ;  /* 0x000000ffff1b7224 */ /* 0x000fe200078e001d */
[----:B------:R-:W1:Y:S04]  /*3850*/  S2R R28, SR_CTAID.X ;  /* 0x00000000001c7919 */ /* 0x000e680000002500 */
[----:B------:R3:W-:Y:S02]  /*3860*/  STS.128 [R35+0x20], R24 ;  /* 0x0000201823007388 */ /* 0x0007e40000000c00 */
[----:B---3--:R-:W-:-:S02]  /*3870*/  IMAD.MOV.U32 R24, RZ, RZ, R12 ;  /* 0x000000ffff187224 */ /* 0x008fc400078e000c */
        /* <DEDUP_REMOVED lines=8> */
[----:B---3--:R-:W-:-:S03]  /*3900*/  LOP3.LUT R25, R33, 0x1f, RZ, 0xc0, !PT ;  /* 0x0000001f21197812 */ /* 0x008fc600078ec0ff */
[----:B------:R-:W-:Y:S02]  /*3910*/  LDS.128 R8, [R6+0x600] ;  /* 0x0006000006087984 */ /* 0x000fe40000000c00 */
[----:B-1----:R-:W-:Y:S02]  /*3920*/  IMAD R25, R28, 0x400, R25 ;  /* 0x000004001c197824 */ /* 0x002fe400078e0219 */
[----:B------:R-:W-:Y:S01]  /*3930*/  @!P0 STS [UR4+0x4000], R3 ;  /* 0x00400003ff008988 */ /* 0x000fe20008000804 */
[----:B------:R-:W-:Y:S02]  /*3940*/  BAR.SYNC.DEFER_BLOCKING 0x0 ;  /* 0x0000000000007b1d */ /* 0x000fe40000010000 */
[----:B------:R-:W-:-:S04]  /*3950*/  IADD3 R25, P3, PT, R32, R25, RZ ;  /* 0x0000001920197210 */ /* 0x000fc80007f7e0ff */
[----:B------:R-:W0:Y:S02]  /*3960*/  LDS R7, [UR4+0x4000] ;  /* 0x00400004ff077984 */ /* 0x000e240008000800 */
[-C--:B0-----:R-:W-:Y:S02]  /*3970*/  ISETP.GE.AND P0, PT, R4, R7.reuse, PT ;  /* 0x000000070400720c */ /* 0x081fe40003f06270 */
[-C--:B------:R-:W-:Y:S02]  /*3980*/  ISETP.GE.AND P2, PT, R2, R7.reuse, PT ;  /* 0x000000070200720c */ /* 0x080fe40003f46270 */
[----:B------:R-:W-:Y:S02]  /*3990*/  IADD3.X R4, PT, PT, RZ, RZ, RZ, P3, !PT ;  /* 0x000000ffff047210 */ /* 0x000fe40001ffe4ff */
[----:B--2---:R-:W-:Y:S02]  /*39a0*/  LEA R2, P3, R25, UR8, 0x4 ;  /* 0x0000000819027c11 */ /* 0x004fe4000f8620ff */
[----:B------:R-:W-:-:S02]  /*39b0*/  ISETP.GE.AND P1, PT, R5, R7, PT ;  /* 0x000000070500720c */ /* 0x000fc40003f26270 */
        /* <DEDUP_REMOVED lines=8> */
.L_x_248:
[----:B------:R1:W-:Y:S01]  /*3a40*/  STS.128 [R35+0x10], R24 ;  /* 0x0000101823007388 */ /* 0x0003e20000000c00 */
[----:B------:R-:W-:Y:S01]  /*3a50*/  ISETP.NE.AND P0, PT, R7, RZ, PT ;  /* 0x000000ff0700720c */ /* 0x000fe20003f05270 */
[----:B------:R-:W2:Y:S02]  /*3a60*/  LDCU.64 UR8, c[0x0][0x3b0] ;  /* 0x00007600ff0877ac */ /* 0x000ea40008000a00 */
[----:B------:R-:W-:Y:S01]  /*3a70*/  STS.128 [R35], R8 ;  /* 0x0000000823007388 */ /* 0x000fe20000000c00 */
[----:B-1----:R-:W-:Y:S02]  /*3a80*/  IMAD.MOV.U32 R24, RZ, RZ, R31 ;  /* 0x000000ffff187224 */ /* 0x002fe400078e001f */
[----:B------:R-:W-:Y:S02]  /*3a90*/  IMAD.MOV.U32 R25, RZ, RZ, R30 ;  /* 0x000000ffff197224 */ /* 0x000fe400078e001e */
[----:B------:R-:W-:Y:S02]  /*3aa0*/  IMAD.MOV.U32 R26, RZ, RZ, R28 ;  /* 0x000000ffff1a7224 */ /* 0x000fe400078e001c */
[----:B------:R-:W-:-:S02]  /*3ab0*/  IMAD.MOV.U32 R27, RZ, RZ, R29 ;  /* 0x000000ffff1b7224 */ /* 0x000fc400078e001d */
[----:B------:R-:W1:Y:S03]  /*3ac0*/  S2R R29, SR_CTAID.X ;  /* 0x00000000001d7919 */ /* 0x000e660000002500 */
[----:B------:R3:W-:Y:S02]  /*3ad0*/  STS.128 [R35+0x20], R24 ;  /* 0x0000201823007388 */ /* 0x0007e40000000c00 */
[----:B---3--:R-:W-:Y:S02]  /*3ae0*/  IMAD.MOV.U32 R24, RZ, RZ, R12 ;  /* 0x000000ffff187224 */ /* 0x008fe400078e000c */
[----:B------:R-:W-:Y:S02]  /*3af0*/  IMAD.MOV.U32 R25, RZ, RZ, R13 ;  /* 0x000000ffff197224 */ /* 0x000fe400078e000d */
[----:B------:R-:W-:Y:S02]  /*3b00*/  IMAD.MOV.U32 R26, RZ, RZ, R14 ;  /* 0x000000ffff1a7224 */ /* 0x000fe400078e000e */
[----:B------:R-:W-:-:S05]  /*3b10*/  IMAD.MOV.U32 R27, RZ, RZ, R15 ;  /* 0x000000ffff1b7224 */ /* 0x000fca00078e000f */
[----:B------:R-:W-:Y:S01]  /*3b20*/  STS.128 [R35+0x30], R24 ;  /* 0x0000301823007388 */ /* 0x000fe20000000c00 */
[----:B------:R-:W-:-:S03]  /*3b30*/  NOP ;  /* 0x0000000000007918 */ /* 0x000fc60000000000 */
[----:B------:R-:W-:Y:S01]  /*3b40*/  LDS.128 R12, [R6] ;  /* 0x00000000060c7984 */ /* 0x000fe20000000c00 */
[----:B-1----:R-:W-:-:S03]  /*3b50*/  LEA R29, P3, R29, R4, 0xa ;  /* 0x000000041d1d7211 */ /* 0x002fc600078650ff */
[----:B------:R-:W-:Y:S04]  /*3b60*/  LDS.128 R16, [R6+0x200] ;  /* 0x0002000006107984 */ /* 0x000fe80000000c00 */
[----:B0-----:R-:W-:Y:S04]  /*3b70*/  LDS.128 R20, [R6+0x400] ;  /* 0x0004000006147984 */ /* 0x001fe80000000c00 */
[----:B------:R-:W-:Y:S04]  /*3b80*/  LDS.128 R8, [R6+0x600] ;  /* 0x0006000006087984 */ /* 0x000fe80000000c00 */
[----:B------:R-:W-:Y:S01]  /*3b90*/  @!P0 STS [UR4+0x4000], R3 ;  /* 0x00400003ff008988 */ /* 0x000fe20008000804 */
[----:B------:R-:W-:Y:S06]  /*3ba0*/  BAR.SYNC.DEFER_BLOCKING 0x0 ;  /* 0x0000000000007b1d */ /* 0x000fec0000010000 */
[----:B------:R-:W0:Y:S02]  /*3bb0*/  LDS R7, [UR4+0x4000] ;  /* 0x00400004ff077984 */ /* 0x000e240008000800 */
[-C--:B0-----:R-:W-:Y:S01]  /*3bc0*/  ISETP.GE.AND P2, PT, R2, R7.reuse, PT ;  /* 0x000000070200720c */ /* 0x081fe20003f46270 */
[----:B------:R-:W-:Y:S01]  /*3bd0*/  IMAD.X R2, RZ, RZ, RZ, P3 ;  /* 0x000000ffff027224 */ /* 0x000fe200018e06ff */
[----:B------:R-:W-:-:S02]  /*3be0*/  ISETP.GE.AND P1, PT, R4, R7, PT ;  /* 0x000000070400720c */ /* 0x000fc40003f26270 */
[----:B--2---:R-:W-:Y:S02]  /*3bf0*/  LEA R4, P3, R29, UR8, 0x4 ;  /* 0x000000081d047c11 */ /* 0x004fe4000f8620ff */
[-C--:B------:R-:W-:Y:S02]  /*3c00*/  ISETP.GE.AND P0, PT, R5, R7.reuse, PT ;  /* 0x000000070500720c */ /* 0x080fe40003f06270 */
[----:B------:R-:W-:Y:S02]  /*3c10*/  LEA.HI.X R5, R29, UR9, R2, 0x4, P3 ;  /* 0x000000091d057c11 */ /* 0x000fe400098f2402 */
[----:B------:R-:W-:-:S03]  /*3c20*/  ISETP.GE.AND P3, PT, R0, R7, PT ;  /* 0x000000070000720c */ /* 0x000fc60003f66270 */
[----:B------:R0:W-:Y:S04]  /*3c30*/  @!P2 STG.E.128 desc[UR6][R4.64+0x400], R20 ;  /* 0x000400140400a986 */ /* 0x0001e8000c101d06 */
[----:B------:R0:W-:Y:S04]  /*3c40*/  @!P1 STG.E.128 desc[UR6][R4.64], R12 ;  /* 0x0000000c04009986 */ /* 0x0001e8000c101d06 */
[----:B------:R0:W-:Y:S02]  /*3c50*/  @!P0 STG.E.128 desc[UR6][R4.64+0x200], R16 ;  /* 0x0002001004008986 */ /* 0x0001e4000c101d06 */
[----:B------:R-:W-:Y:S05]  /*3c60*/  @P3 EXIT ;  /* 0x000000000000394d */ /* 0x000fea0003800000 */
[----:B------:R-:W-:Y:S01]  /*3c70*/  STG.E.128 desc[UR6][R4.64+0x600], R8 ;  /* 0x0006000804007986 */ /* 0x000fe2000c101d06 */
[----:B------:R-:W-:Y:S05]  /*3c80*/  EXIT ;  /* 0x000000000000794d */ /* 0x000fea0003800000 */
.L_x_249:
        /* <DEDUP_REMOVED lines=15> */
.L_x_256:


//--------------------- .text._ZN3cub18CUB_300001_SM_10006detail11EmptyKernelIvEEvv --------------------------
	.section	.text._ZN3cub18CUB_300001_SM_10006detail11EmptyKernelIvEEvv,"ax",@progbits
	.align	128
        .global         _ZN3cub18CUB_300001_SM_10006detail11EmptyKernelIvEEvv
        .type           _ZN3cub18CUB_300001_SM_10006detail11EmptyKernelIvEEvv,@function
        .size           _ZN3cub18CUB_300001_SM_10006detail11EmptyKernelIvEEvv,(.L_x_257 - _ZN3cub18CUB_300001_SM_10006detail11EmptyKernelIvEEvv)
        .other          _ZN3cub18CUB_300001_SM_10006detail11EmptyKernelIvEEvv,@"STO_CUDA_ENTRY STV_DEFAULT"
_ZN3cub18CUB_300001_SM_10006detail11EmptyKernelIvEEvv:
.text._ZN3cub18CUB_300001_SM_10006detail11EmptyKernelIvEEvv:
[----:B------:R-:W-:Y:S01]  /*0000*/  LDC R1, c[0x0][0x37c] ;  /* 0x0000df00ff017b82 */ /* 0x000fe20000000800 */
[----:B------:R-:W-:Y:S05]  /*0010*/  EXIT ;  /* 0x000000000000794d */ /* 0x000fea0003800000 */
.L_x_250:
        /* <DEDUP_REMOVED lines=14> */
.L_x_257:


//--------------------- .nv.shared._ZN3cub18CUB_300001_SM_10006detail10merge_sort26DeviceMergeSortMergeKernelINS2_10policy_hubIN6thrust24THRUST_300001_SM_1000_NS10device_ptrI6ulong2EEE9Policy600ES9_PNS0_8NullTypeES9_SD_m11sort_ulong2S8_SC_EEvbT2_T3_T4_PT6_PT7_T5_PSH_SH_NS1_7vsmem_tE --------------------------
	.section	.nv.shared._ZN3cub18CUB_300001_SM_10006detail10merge_sort26DeviceMergeSortMergeKernelINS2_10policy_hubIN6thrust24THRUST_300001_SM_1000_NS10device_ptrI6ulong2EEE9Policy600ES9_PNS0_8NullTypeES9_SD_m11sort_ulong2S8_SC_EEvbT2_T3_T4_PT6_PT7_T5_PSH_SH_NS1_7vsmem_tE,"aw",@nobits
	.sectionflags	@""
	.align	16
.nv.shared._ZN3cub18CUB_300001_SM_10006detail10merge_sort26DeviceMergeSortMergeKernelINS2_10policy_hubIN6thrust24THRUST_300001_SM_1000_NS10device_ptrI6ulong2EEE9Policy600ES9_PNS0_8NullTypeES9_SD_m11sort_ulong2S8_SC_EEvbT2_T3_T4_PT6_PT7_T5_PSH_SH_NS1_7vsmem_tE:
	.zero		17424


//--------------------- .nv.shared.reserved.0     --------------------------
	.section	.nv.shared.reserved.0,"aw",@nobits
	.weak		__nv_reservedSMEM_offset_0_alias
	.size		__nv_reservedSMEM_offset_0_alias, 0, 64
	.other		__nv_reservedSMEM_offset_0_alias,@"STO_CUDA_RESERVED_SHARED STV_DEFAULT"
__nv_reservedSMEM_offset_0_alias:
	.zero		0
	.zero		64


//--------------------- .nv.global                --------------------------
	.section	.nv.global,"aw",@nobits
.nv.global:
	.type		_ZN30_INTERNAL_e70a4e62_4_k_cu_main6thrust24THRUST_300001_SM_1000_NS12placeholders2_8E,@object
	.size		_ZN30_INTERNAL_e70a4e62_4_k_cu_main6thrust24THRUST_300001_SM_1000_NS12placeholders2_8E,(_ZN30_INTERNAL_e70a4e62_4_k_cu_main4cuda3std3__432_GLOBAL__N__e70a4e62_4_k_cu_main6ignoreE - _ZN30_INTERNAL_e70a4e62_4_k_cu_main6thrust24THRUST_300001_SM_1000_NS12placeholders2_8E)
_ZN30_INTERNAL_e70a4e62_4_k_cu_main6thrust24THRUST_300001_SM_1000_NS12placeholders2_8E:
	.zero		1
	.type		_ZN30_INTERNAL_e70a4e62_4_k_cu_main4cuda3std3__432_GLOBAL__N__e70a4e62_4_k_cu_main6ignoreE,@object
	.size		_ZN30_INTERNAL_e70a4e62_4_k_cu_main4cuda3std3__432_GLOBAL__N__e70a4e62_4_k_cu_main6ignoreE,(_ZN30_INTERNAL_e70a4e62_4_k_cu_main4cuda3std6ranges3__45__cpo4dataE - _ZN30_INTERNAL_e70a4e62_4_k_cu_main4cuda3std3__432_GLOBAL__N__e70a4e62_4_k_cu_main6ignoreE)
_ZN30_INTERNAL_e70a4e62_4_k_cu_main4cuda3std3__432_GLOBAL__N__e70a4e62_4_k_cu_main6ignoreE:
	.zero		1
	.type		_ZN30_INTERNAL_e70a4e62_4_k_cu_main4cuda3std6ranges3__45__cpo4dataE,@object
	.size		_ZN30_INTERNAL_e70a4e62_4_k_cu_main4cuda3std6ranges3__45__cpo4dataE,(_ZN30_INTERNAL_e70a4e62_4_k_cu_main6thrust24THRUST_300001_SM_1000_NS6system3cpp3parE - _ZN30_INTERNAL_e70a4e62_4_k_cu_main4cuda3std6ranges3__45__cpo4dataE)
_ZN30_INTERNAL_e70a4e62_4_k_cu_main4cuda3std6ranges3__45__cpo4dataE:
	.zero		1
	.type		_ZN30_INTERNAL_e70a4e62_4_k_cu_main6thrust24THRUST_300001_SM_1000_NS6system3cpp3parE,@object
	.size		_ZN30_INTERNAL_e70a4e62_4_k_cu_main6thrust24THRUST_300001_SM_1000_NS6system3cpp3parE,(_ZN30_INTERNAL_e70a4e62_4_k_cu_main4cuda3std3__45__cpo5beginE - _ZN30_INTERNAL_e70a4e62_4_k_cu_main6thrust24THRUST_300001_SM_1000_NS6system3cpp3parE)
_ZN30_INTERNAL_e70a4e62_4_k_cu_main6thrust24THRUST_300001_SM_1000_NS6system3cpp3parE:
	.zero		1
	.type		_ZN30_INTERNAL_e70a4e62_4_k_cu_main4cuda3std3__45__cpo5beginE,@object
	.size		_ZN30_INTERNAL_e70a4e62_4_k_cu_main4cuda3std3__45__cpo5beginE,(_ZN30_INTERNAL_e70a4e62_4_k_cu_main4cuda3std6ranges3__45__cpo5beginE - _ZN30_INTERNAL_e70a4e62_4_k_cu_main4cuda3std3__45__cpo5beginE)
_ZN30_INTERNAL_e70a4e62_4_k_cu_main4cuda3std3__45__cpo5beginE:
	.zero		1
	.type		_ZN30_INTERNAL_e70a4e62_4_k_cu_main4cuda3std6ranges3__45__cpo5beginE,@object
	.size		_ZN30_INTERNAL_e70a4e62_4_k_cu_main4cuda3std6ranges3__45__cpo5beginE,(_ZN30_INTERNAL_e70a4e62_4_k_cu_main6thrust24THRUST_300001_SM_1000_NS6deviceE - _ZN30_INTERNAL_e70a4e62_4_k_cu_main4cuda3std6ranges3__45__cpo5beginE)
_ZN30_INTERNAL_e70a4e62_4_k_cu_main4cuda3std6ranges3__45__cpo5beginE:
	.zero		1
	.type		_ZN30_INTERNAL_e70a4e62_4_k_cu_main6thrust24THRUST_300001_SM_1000_NS6deviceE,@object
	.size		_ZN30_INTERNAL_e70a4e62_4_k_cu_main6thrust24THRUST_300001_SM_1000_NS6deviceE,(_ZN30_INTERNAL_e70a4e62_4_k_cu_main4cuda3std3__47nulloptE - _ZN30_INTERNAL_e70a4e62_4_k_cu_main6thrust24THRUST_300001_SM_1000_NS6deviceE)
_ZN30_INTERNAL_e70a4e62_4_k_cu_main6thrust24THRUST_300001_SM_1000_NS6deviceE:
	.zero		1
	.type		_ZN30_INTERNAL_e70a4e62_4_k_cu_main4cuda3std3__47nulloptE,@object
	.size		_ZN30_INTERNAL_e70a4e62_4_k_cu_main4cuda3std3__47nulloptE,(_ZN30_INTERNAL_e70a4e62_4_k_cu_main4cuda3std6ranges3__45__cpo8distanceE - _ZN30_INTERNAL_e70a4e62_4_k_cu_main4cuda3std3__47nulloptE)
_ZN30_INTERNAL_e70a4e62_4_k_cu_main4cuda3std3__47nulloptE:
	.zero		1
	.type		_ZN30_INTERNAL_e70a4e62_4_k_cu_main4cuda3std6ranges3__45__cpo8distanceE,@object
	.size		_ZN30_INTERNAL_e70a4e62_4_k_cu_main4cuda3std6ranges3__45__cpo8distanceE,(_ZN30_INTERNAL_e70a4e62_4_k_cu_main6thrust24THRUST_300001_SM_1000_NS12placeholders2_4E - _ZN30_INTERNAL_e70a4e62_4_k_cu_main4cuda3std6ranges3__45__cpo8distanceE)
_ZN30_INTERNAL_e70a4e62_4_k_cu_main4cuda3std6ranges3__45__cpo8distanceE:
	.zero		1
	.type		_ZN30_INTERNAL_e70a4e62_4_k_cu_main6thrust24THRUST_300001_SM_1000_NS12placeholders2_4E,@object
	.size		_ZN30_INTERNAL_e70a4e62_4_k_cu_main6thrust24THRUST_300001_SM_1000_NS12placeholders2_4E,(_ZN30_INTERNAL_e70a4e62_4_k_cu_main4cuda3std3__45__cpo6rbeginE - _ZN30_INTERNAL_e70a4e62_4_k_cu_main6thrust24THRUST_300001_SM_1000_NS12placeholders2_4E)
_ZN30_INTERNAL_e70a4e62_4_k_cu_main6thrust24THRUST_300001_SM_1000_NS12placeholders2_4E:
	.zero		1
	.type		_ZN30_INTERNAL_e70a4e62_4_k_cu_main4cuda3std3__45__cpo6rbeginE,@object
	.size		_ZN30_INTERNAL_e70a4e62_4_k_cu_main4cuda3std3__45__cpo6rbeginE,(_ZN30_INTERNAL_e70a4e62_4_k_cu_main4cuda3std6ranges3__45__cpo7advanceE - _ZN30_INTERNAL_e70a4e62_4_k_cu_main4cuda3std3__45__cpo6rbeginE)
_ZN30_INTERNAL_e70a4e62_4_k_cu_main4cuda3std3__45__cpo6rbeginE:
	.zero		1
	.type		_ZN30_INTERNAL_e70a4e62_4_k_cu_main4cuda3std6ranges3__45__cpo7advanceE,@object
	.size		_ZN30_INTERNAL_e70a4e62_4_k_cu_main4cuda3std6ranges3__45__cpo7advanceE,(_ZN30_INTERNAL_e70a4e62_4_k_cu_main6thrust24THRUST_300001_SM_1000_NS12placeholders3_10E - _ZN30_INTERNAL_e70a4e62_4_k_cu_main4cuda3std6ranges3__45__cpo7advanceE)
_ZN30_INTERNAL_e70a4e62_4_k_cu_main4cuda3std6ranges3__45__cpo7advanceE:
	.zero		1
	.type		_ZN30_INTERNAL_e70a4e62_4_k_cu_main6thrust24THRUST_300001_SM_1000_NS12placeholders3_10E,@object
	.size		_ZN30_INTERNAL_e70a4e62_4_k_cu_main6thrust24THRUST_300001_SM_1000_NS12placeholders3_10E,(_ZN30_INTERNAL_e70a4e62_4_k_cu_main4cuda3std3__48in_placeE - _ZN30_INTERNAL_e70a4e62_4_k_cu_main6thrust24THRUST_300001_SM_1000_NS12placeholders3_10E)
_ZN30_INTERNAL_e70a4e62_4_k_cu_main6thrust24THRUST_300001_SM_1000_NS12placeholders3_10E:
	.zero		1
	.type		_ZN30_INTERNAL_e70a4e62_4_k_cu_main4cuda3std3__48in_placeE,@object
	.size		_ZN30_INTERNAL_e70a4e62_4_k_cu_main4cuda3std3__48in_placeE,(_ZN30_INTERNAL_e70a4e62_4_k_cu_main4cuda3std6ranges3__45__cpo4sizeE - _ZN30_INTERNAL_e70a4e62_4_k_cu_main4cuda3std3__48in_placeE)
_ZN30_INTERNAL_e70a4e62_4_k_cu_main4cuda3std3__48in_placeE:
	.zero		1
	.type		_ZN30_INTERNAL_e70a4e62_4_k_cu_main4cuda3std6ranges3__45__cpo4sizeE,@object
	.size		_ZN30_INTERNAL_e70a4e62_4_k_cu_main4cuda3std6ranges3__45__cpo4sizeE,(_ZN30_INTERNAL_e70a4e62_4_k_cu_main6thrust24THRUST_300001_SM_1000_NS12placeholders2_2E - _ZN30_INTERNAL_e70a4e62_4_k_cu_main4cuda3std6ranges3__45__cpo4sizeE)
_ZN30_INTERNAL_e70a4e62_4_k_cu_main4cuda3std6ranges3__45__cpo4sizeE:
	.zero		1
	.type		_ZN30_INTERNAL_e70a4e62_4_k_cu_main6thrust24THRUST_300001_SM_1000_NS12placeholders2_2E,@object
	.size		_ZN30_INTERNAL_e70a4e62_4_k_cu_main6thrust24THRUST_300001_SM_1000_NS12placeholders2_2E,(_ZN30_INTERNAL_e70a4e62_4_k_cu_main4cuda3std3__45__cpo6cbeginE - _ZN30_INTERNAL_e70a4e62_4_k_cu_main6thrust24THRUST_300001_SM_1000_NS12placeholders2_2E)
_ZN30_INTERNAL_e70a4e62_4_k_cu_main6thrust24THRUST_300001_SM_1000_NS12placeholders2_2E:
	.zero		1
	.type		_ZN30_INTERNAL_e70a4e62_4_k_cu_main4cuda3std3__45__cpo6cbeginE,@object
	.size		_ZN30_INTERNAL_e70a4e62_4_k_cu_main4cuda3std3__45__cpo6cbeginE,(_ZN30_INTERNAL_e70a4e62_4_k_cu_main4cuda3std6ranges3__45__cpo6cbeginE - _ZN30_INTERNAL_e70a4e62_4_k_cu_main4cuda3std3__45__cpo6cbeginE)
_ZN30_INTERNAL_e70a4e62_4_k_cu_main4cuda3std3__45__cpo6cbeginE:
	.zero		1
	.type		_ZN30_INTERNAL_e70a4e62_4_k_cu_main4cuda3std6ranges3__45__cpo6cbeginE,@object
	.size		_ZN30_INTERNAL_e70a4e62_4_k_cu_main4cuda3std6ranges3__45__cpo6cbeginE,(_ZN30_INTERNAL_e70a4e62_4_k_cu_main6thrust24THRUST_300001_SM_1000_NS12placeholders2_6E - _ZN30_INTERNAL_e70a4e62_4_k_cu_main4cuda3std6ranges3__45__cpo6cbeginE)
_ZN30_INTERNAL_e70a4e62_4_k_cu_main4cuda3std6ranges3__45__cpo6cbeginE:
	.zero		1
	.type		_ZN30_INTERNAL_e70a4e62_4_k_cu_main6thrust24THRUST_300001_SM_1000_NS12placeholders2_6E,@object
	.size		_ZN30_INTERNAL_e70a4e62_4_k_cu_main6thrust24THRUST_300001_SM_1000_NS12placeholders2_6E,(_ZN30_INTERNAL_e70a4e62_4_k_cu_main4cuda3std3__45__cpo7crbeginE - _ZN30_INTERNAL_e70a4e62_4_k_cu_main6thrust24THRUST_300001_SM_1000_NS12placeholders2_6E)
_ZN30_INTERNAL_e70a4e62_4_k_cu_main6thrust24THRUST_300001_SM_1000_NS12placeholders2_6E:
	.zero		1
	.type		_ZN30_INTERNAL_e70a4e62_4_k_cu_main4cuda3std3__45__cpo7crbeginE,@object
	.size		_ZN30_INTERNAL_e70a4e62_4_k_cu_main4cuda3std3__45__cpo7crbeginE,(_ZN30_INTERNAL_e70a4e62_4_k_cu_main4cuda3std6ranges3__45__cpo4nextE - _ZN30_INTERNAL_e70a4e62_4_k_cu_main4cuda3std3__45__cpo7crbeginE)
_ZN30_INTERNAL_e70a4e62_4_k_cu_main4cuda3std3__45__cpo7crbeginE:
	.zero		1
	.type		_ZN30_INTERNAL_e70a4e62_4_k_cu_main4cuda3std6ranges3__45__cpo4nextE,@object
	.size		_ZN30_INTERNAL_e70a4e62_4_k_cu_main4cuda3std6ranges3__45__cpo4nextE,(_ZN30_INTERNAL_e70a4e62_4_k_cu_main4cuda3std6ranges3__45__cpo4swapE - _ZN30_INTERNAL_e70a4e62_4_k_cu_main4cuda3std6ranges3__45__cpo4nextE)
_ZN30_INTERNAL_e70a4e62_4_k_cu_main4cuda3std6ranges3__45__cpo4nextE:
	.zero		1
	.type		_ZN30_INTERNAL_e70a4e62_4_k_cu_main4cuda3std6ranges3__45__cpo4swapE,@object
	.size		_ZN30_INTERNAL_e70a4e62_4_k_cu_main4cuda3std6ranges3__45__cpo4swapE,(_ZN30_INTERNAL_e70a4e62_4_k_cu_main6thrust24THRUST_300001_SM_1000_NS8cuda_cub10par_nosyncE - _ZN30_INTERNAL_e70a4e62_4_k_cu_main4cuda3std6ranges3__45__cpo4swapE)
_ZN30_INTERNAL_e70a4e62_4_k_cu_main4cuda3std6ranges3__45__cpo4swapE:
	.zero		1
	.type		_ZN30_INTERNAL_e70a4e62_4_k_cu_main6thrust24THRUST_300001_SM_1000_NS8cuda_cub10par_nosyncE,@object
	.size		_ZN30_INTERNAL_e70a4e62_4_k_cu_main6thrust24THRUST_300001_SM_1000_NS8cuda_cub10par_nosyncE,(_ZN30_INTERNAL_e70a4e62_4_k_cu_main6thrust24THRUST_300001_SM_1000_NS3seqE - _ZN30_INTERNAL_e70a4e62_4_k_cu_main6thrust24THRUST_300001_SM_1000_NS8cuda_cub10par_nosyncE)
_ZN30_INTERNAL_e70a4e62_4_k_cu_main6thrust24THRUST_300001_SM_1000_NS8cuda_cub10par_nosyncE:
	.zero		1
	.type		_ZN30_INTERNAL_e70a4e62_4_k_cu_main6thrust24THRUST_300001_SM_1000_NS3seqE,@object
	.size		_ZN30_INTERNAL_e70a4e62_4_k_cu_main6thrust24THRUST_300001_SM_1000_NS3seqE,(_ZN30_INTERNAL_e70a4e62_4_k_cu_main4cuda3std3__420unreachable_sentinelE - _ZN30_INTERNAL_e70a4e62_4_k_cu_main6thrust24THRUST_300001_SM_1000_NS3seqE)
_ZN30_INTERNAL_e70a4e62_4_k_cu_main6thrust24THRUST_300001_SM_1000_NS3seqE:
	.zero		1
	.type		_ZN30_INTERNAL_e70a4e62_4_k_cu_main4cuda3std3__420unreachable_sentinelE,@object
	.size		_ZN30_INTERNAL_e70a4e62_4_k_cu_main4cuda3std3__420unreachable_sentinelE,(_ZN30_INTERNAL_e70a4e62_4_k_cu_main4cuda3std6ranges3__45__cpo5ssizeE - _ZN30_INTERNAL_e70a4e62_4_k_cu_main4cuda3std3__420unreachable_sentinelE)
_ZN30_INTERNAL_e70a4e62_4_k_cu_main4cuda3std3__420unreachable_sentinelE:
	.zero		1
	.type		_ZN30_INTERNAL_e70a4e62_4_k_cu_main4cuda3std6ranges3__45__cpo5ssizeE,@object
	.size		_ZN30_INTERNAL_e70a4e62_4_k_cu_main4cuda3std6ranges3__45__cpo5ssizeE,(_ZN30_INTERNAL_e70a4e62_4_k_cu_main6thrust24THRUST_300001_SM_1000_NS12placeholders2_3E - _ZN30_INTERNAL_e70a4e62_4_k_cu_main4cuda3std6ranges3__45__cpo5ssizeE)
_ZN30_INTERNAL_e70a4e62_4_k_cu_main4cuda3std6ranges3__45__cpo5ssizeE:
	.zero		1
	.type		_ZN30_INTERNAL_e70a4e62_4_k_cu_main6thrust24THRUST_300001_SM_1000_NS12placeholders2_3E,@object
	.size		_ZN30_INTERNAL_e70a4e62_4_k_cu_main6thrust24THRUST_300001_SM_1000_NS12placeholders2_3E,(_ZN30_INTERNAL_e70a4e62_4_k_cu_main4cuda3std3__45__cpo4cendE - _ZN30_INTERNAL_e70a4e62_4_k_cu_main6thrust24THRUST_300001_SM_1000_NS12placeholders2_3E)
_ZN30_INTERNAL_e70a4e62_4_k_cu_main6thrust24THRUST_300001_SM_1000_NS12placeholders2_3E:
	.zero		1
	.type		_ZN30_INTERNAL_e70a4e62_4_k_cu_main4cuda3std3__45__cpo4cendE,@object
	.size		_ZN30_INTERNAL_e70a4e62_4_k_cu_main4cuda3std3__45__cpo4cendE,(_ZN30_INTERNAL_e70a4e62_4_k_cu_main4cuda3std6ranges3__45__cpo4cendE - _ZN30_INTERNAL_e70a4e62_4_k_cu_main4cuda3std3__45__cpo4cendE)
_ZN30_INTERNAL_e70a4e62_4_k_cu_main4cuda3std3__45__cpo4cendE:
	.zero		1
	.type		_ZN30_INTERNAL_e70a4e62_4_k_cu_main4cuda3std6ranges3__45__cpo4cendE,@object
	.size		_ZN30_INTERNAL_e70a4e62_4_k_cu_main4cuda3std6ranges3__45__cpo4cendE,(_ZN30_INTERNAL_e70a4e62_4_k_cu_main6thrust24THRUST_300001_SM_1000_NS12placeholders2_7E - _ZN30_INTERNAL_e70a4e62_4_k_cu_main4cuda3std6ranges3__45__cpo4cendE)
_ZN30_INTERNAL_e70a4e62_4_k_cu_main4cuda3std6ranges3__45__cpo4cendE:
	.zero		1
	.type		_ZN30_INTERNAL_e70a4e62_4_k_cu_main6thrust24THRUST_300001_SM_1000_NS12placeholders2_7E,@object
	.size		_ZN30_INTERNAL_e70a4e62_4_k_cu_main6thrust24THRUST_300001_SM_1000_NS12placeholders2_7E,(_ZN30_INTERNAL_e70a4e62_4_k_cu_main4cuda3std3__45__cpo5crendE - _ZN30_INTERNAL_e70a4e62_4_k_cu_main6thrust24THRUST_300001_SM_1000_NS12placeholders2_7E)
_ZN30_INTERNAL_e70a4e62_4_k_cu_main6thrust24THRUST_300001_SM_1000_NS12placeholders2_7E:
	.zero		1
	.type		_ZN30_INTERNAL_e70a4e62_4_k_cu_main4cuda3std3__45__cpo5crendE,@object
	.size		_ZN30_INTERNAL_e70a4e62_4_k_cu_main4cuda3std3__45__cpo5crendE,(_ZN30_INTERNAL_e70a4e62_4_k_cu_main4cuda3std6ranges3__45__cpo4prevE - _ZN30_INTERNAL_e70a4e62_4_k_cu_main4cuda3std3__45__cpo5crendE)
_ZN30_INTERNAL_e70a4e62_4_k_cu_main4cuda3std3__45__cpo5crendE:
	.zero		1
	.type		_ZN30_INTERNAL_e70a4e62_4_k_cu_main4cuda3std6ranges3__45__cpo4prevE,@object
	.size		_ZN30_INTERNAL_e70a4e62_4_k_cu_main4cuda3std6ranges3__45__cpo4prevE,(_ZN30_INTERNAL_e70a4e62_4_k_cu_main4cuda3std6ranges3__45__cpo9iter_moveE - _ZN30_INTERNAL_e70a4e62_4_k_cu_main4cuda3std6ranges3__45__cpo4prevE)
_ZN30_INTERNAL_e70a4e62_4_k_cu_main4cuda3std6ranges3__45__cpo4prevE:
	.zero		1
	.type		_ZN30_INTERNAL_e70a4e62_4_k_cu_main4cuda3std6ranges3__45__cpo9iter_moveE,@object
	.size		_ZN30_INTERNAL_e70a4e62_4_k_cu_main4cuda3std6ranges3__45__cpo9iter_moveE,(_ZN30_INTERNAL_e70a4e62_4_k_cu_main6thrust24THRUST_300001_SM_1000_NS6system6detail10sequential3seqE - _ZN30_INTERNAL_e70a4e62_4_k_cu_main4cuda3std6ranges3__45__cpo9iter_moveE)
_ZN30_INTERNAL_e70a4e62_4_k_cu_main4cuda3std6ranges3__45__cpo9iter_moveE:
	.zero		1
	.type		_ZN30_INTERNAL_e70a4e62_4_k_cu_main6thrust24THRUST_300001_SM_1000_NS6system6detail10sequential3seqE,@object
	.size		_ZN30_INTERNAL_e70a4e62_4_k_cu_main6thrust24THRUST_300001_SM_1000_NS6system6detail10sequential3seqE,(_ZN30_INTERNAL_e70a4e62_4_k_cu_main6thrust24THRUST_300001_SM_1000_NS12placeholders2_9E - _ZN30_INTERNAL_e70a4e62_4_k_cu_main6thrust24THRUST_300001_SM_1000_NS6system6detail10sequential3seqE)
_ZN30_INTERNAL_e70a4e62_4_k_cu_main6thrust24THRUST_300001_SM_1000_NS6system6detail10sequential3seqE:
	.zero		1
	.type		_ZN30_INTERNAL_e70a4e62_4_k_cu_main6thrust24THRUST_300001_SM_1000_NS12placeholders2_9E,@object
	.size		_ZN30_INTERNAL_e70a4e62_4_k_cu_main6thrust24THRUST_300001_SM_1000_NS12placeholders2_9E,(_ZN30_INTERNAL_e70a4e62_4_k_cu_main4cuda3std3__419piecewise_constructE - _ZN30_INTERNAL_e70a4e62_4_k_cu_main6thrust24THRUST_300001_SM_1000_NS12placeholders2_9E)
_ZN30_INTERNAL_e70a4e62_4_k_cu_main6thrust24THRUST_300001_SM_1000_NS12placeholders2_9E:
	.zero		1
	.type		_ZN30_INTERNAL_e70a4e62_4_k_cu_main4cuda3std3__419piecewise_constructE,@object
	.size		_ZN30_INTERNAL_e70a4e62_4_k_cu_main4cuda3std3__419piecewise_constructE,(_ZN30_INTERNAL_e70a4e62_4_k_cu_main4cuda3std6ranges3__45__cpo5cdataE - _ZN30_INTERNAL_e70a4e62_4_k_cu_main4cuda3std3__419piecewise_constructE)
_ZN30_INTERNAL_e70a4e62_4_k_cu_main4cuda3std3__419piecewise_constructE:
	.zero		1
	.type		_ZN30_INTERNAL_e70a4e62_4_k_cu_main4cuda3std6ranges3__45__cpo5cdataE,@object
	.size		_ZN30_INTERNAL_e70a4e62_4_k_cu_main4cuda3std6ranges3__45__cpo5cdataE,(_ZN30_INTERNAL_e70a4e62_4_k_cu_main6thrust24THRUST_300001_SM_1000_NS12placeholders2_1E - _ZN30_INTERNAL_e70a4e62_4_k_cu_main4cuda3std6ranges3__45__cpo5cdataE)
_ZN30_INTERNAL_e70a4e62_4_k_cu_main4cuda3std6ranges3__45__cpo5cdataE:
	.zero		1
	.type		_ZN30_INTERNAL_e70a4e62_4_k_cu_main6thrust24THRUST_300001_SM_1000_NS12placeholders2_1E,@object
	.size		_ZN30_INTERNAL_e70a4e62_4_k_cu_main6thrust24THRUST_300001_SM_1000_NS12placeholders2_1E,(_ZN30_INTERNAL_e70a4e62_4_k_cu_main4cuda3std3__45__cpo3endE - _ZN30_INTERNAL_e70a4e62_4_k_cu_main6thrust24THRUST_300001_SM_1000_NS12placeholders2_1E)
_ZN30_INTERNAL_e70a4e62_4_k_cu_main6thrust24THRUST_300001_SM_1000_NS12placeholders2_1E:
	.zero		1
	.type		_ZN30_INTERNAL_e70a4e62_4_k_cu_main4cuda3std3__45__cpo3endE,@object
	.size		_ZN30_INTERNAL_e70a4e62_4_k_cu_main4cuda3std3__45__cpo3endE,(_ZN30_INTERNAL_e70a4e62_4_k_cu_main4cuda3std6ranges3__45__cpo3endE - _ZN30_INTERNAL_e70a4e62_4_k_cu_main4cuda3std3__45__cpo3endE)
_ZN30_INTERNAL_e70a4e62_4_k_cu_main4cuda3std3__45__cpo3endE:
	.zero		1
	.type		_ZN30_INTERNAL_e70a4e62_4_k_cu_main4cuda3std6ranges3__45__cpo3endE,@object
	.size		_ZN30_INTERNAL_e70a4e62_4_k_cu_main4cuda3std6ranges3__45__cpo3endE,(_ZN30_INTERNAL_e70a4e62_4_k_cu_main6thrust24THRUST_300001_SM_1000_NS12placeholders2_5E - _ZN30_INTERNAL_e70a4e62_4_k_cu_main4cuda3std6ranges3__45__cpo3endE)
_ZN30_INTERNAL_e70a4e62_4_k_cu_main4cuda3std6ranges3__45__cpo3endE:
	.zero		1
	.type		_ZN30_INTERNAL_e70a4e62_4_k_cu_main6thrust24THRUST_300001_SM_1000_NS12placeholders2_5E,@object
	.size		_ZN30_INTERNAL_e70a4e62_4_k_cu_main6thrust24THRUST_300001_SM_1000_NS12placeholders2_5E,(_ZN30_INTERNAL_e70a4e62_4_k_cu_main4cuda3std3__45__cpo4rendE - _ZN30_INTERNAL_e70a4e62_4_k_cu_main6thrust24THRUST_300001_SM_1000_NS12placeholders2_5E)
_ZN30_INTERNAL_e70a4e62_4_k_cu_main6thrust24THRUST_300001_SM_1000_NS12placeholders2_5E:
	.zero		1
	.type		_ZN30_INTERNAL_e70a4e62_4_k_cu_main4cuda3std3__45__cpo4rendE,@object
	.size		_ZN30_INTERNAL_e70a4e62_4_k_cu_main4cuda3std3__45__cpo4rendE,(_ZN30_INTERNAL_e70a4e62_4_k_cu_main4cuda3std6ranges3__45__cpo9iter_swapE - _ZN30_INTERNAL_e70a4e62_4_k_cu_main4cuda3std3__45__cpo4rendE)
_ZN30_INTERNAL_e70a4e62_4_k_cu_main4cuda3std3__45__cpo4rendE:
	.zero		1
	.type		_ZN30_INTERNAL_e70a4e62_4_k_cu_main4cuda3std6ranges3__45__cpo9iter_swapE,@object
	.size		_ZN30_INTERNAL_e70a4e62_4_k_cu_main4cuda3std6ranges3__45__cpo9iter_swapE,(_ZN30_INTERNAL_e70a4e62_4_k_cu_main4cuda3std3__48unexpectE - _ZN30_INTERNAL_e70a4e62_4_k_cu_main4cuda3std6ranges3__45__cpo9iter_swapE)
_ZN30_INTERNAL_e70a4e62_4_k_cu_main4cuda3std6ranges3__45__cpo9iter_swapE:
	.zero		1
	.type		_ZN30_INTERNAL_e70a4e62_4_k_cu_main4cuda3std3__48unexpectE,@object
	.size		_ZN30_INTERNAL_e70a4e62_4_k_cu_main4cuda3std3__48unexpectE,(_ZN30_INTERNAL_e70a4e62_4_k_cu_main6thrust24THRUST_300001_SM_1000_NS8cuda_cub3parE - _ZN30_INTERNAL_e70a4e62_4_k_cu_main4cuda3std3__48unexpectE)
_ZN30_INTERNAL_e70a4e62_4_k_cu_main4cuda3std3__48unexpectE:
	.zero		1
	.type		_ZN30_INTERNAL_e70a4e62_4_k_cu_main6thrust24THRUST_300001_SM_1000_NS8cuda_cub3parE,@object
	.size		_ZN30_INTERNAL_e70a4e62_4_k_cu_main6thrust24THRUST_300001_SM_1000_NS8cuda_cub3parE,(.L_29 - _ZN30_INTERNAL_e70a4e62_4_k_cu_main6thrust24THRUST_300001_SM_1000_NS8cuda_cub3parE)
_ZN30_INTERNAL_e70a4e62_4_k_cu_main6thrust24THRUST_300001_SM_1000_NS8cuda_cub3parE:
	.zero		1
.L_29:


//--------------------- .nv.shared._ZN3cub18CUB_300001_SM_10006detail10merge_sort30DeviceMergeSortBlockSortKernelINS2_10policy_hubIN6thrust24THRUST_300001_SM_1000_NS10device_ptrI6ulong2EEE9Policy600ES9_PNS0_8NullTypeES9_SD_m11sort_ulong2S8_SC_EEvbT0_T1_T2_T3_T4_PT6_PT7_T5_NS1_7vsmem_tE --------------------------
	.section	.nv.shared._ZN3cub18CUB_300001_SM_10006detail10merge_sort30DeviceMergeSortBlockSortKernelINS2_10policy_hubIN6thrust24THRUST_300001_SM_1000_NS10device_ptrI6ulong2EEE9Policy600ES9_PNS0_8NullTypeES9_SD_m11sort_ulong2S8_SC_EEvbT0_T1_T2_T3_T4_PT6_PT7_T5_NS1_7vsmem_tE,"aw",@nobits
	.sectionflags	@""
	.align	16
.nv.shared._ZN3cub18CUB_300001_SM_10006detail10merge_sort30DeviceMergeSortBlockSortKernelINS2_10policy_hubIN6thrust24THRUST_300001_SM_1000_NS10device_ptrI6ulong2EEE9Policy600ES9_PNS0_8NullTypeES9_SD_m11sort_ulong2S8_SC_EEvbT0_T1_T2_T3_T4_PT6_PT7_T5_NS1_7vsmem_tE:
	.zero		17424


//--------------------- .nv.shared._ZN3cub18CUB_300001_SM_10006detail10merge_sort26DeviceMergeSortMergeKernelINS2_10policy_hubIN6thrust24THRUST_300001_SM_1000_NS10device_ptrI6ulong2EEE9Policy600ES9_PNS0_8NullTypeES9_SD_j11sort_ulong2S8_SC_EEvbT2_T3_T4_PT6_PT7_T5_PSH_SH_NS1_7vsmem_tE --------------------------
	.section	.nv.shared._ZN3cub18CUB_300001_SM_10006detail10merge_sort26DeviceMergeSortMergeKernelINS2_10policy_hubIN6thrust24THRUST_300001_SM_1000_NS10device_ptrI6ulong2EEE9Policy600ES9_PNS0_8NullTypeES9_SD_j11sort_ulong2S8_SC_EEvbT2_T3_T4_PT6_PT7_T5_PSH_SH_NS1_7vsmem_tE,"aw",@nobits
	.sectionflags	@""
	.align	16
.nv.shared._ZN3cub18CUB_300001_SM_10006detail10merge_sort26DeviceMergeSortMergeKernelINS2_10policy_hubIN6thrust24THRUST_300001_SM_1000_NS10device_ptrI6ulong2EEE9Policy600ES9_PNS0_8NullTypeES9_SD_j11sort_ulong2S8_SC_EEvbT2_T3_T4_PT6_PT7_T5_PSH_SH_NS1_7vsmem_tE:
	.zero		17424


//--------------------- .nv.shared._ZN3cub18CUB_300001_SM_10006detail10merge_sort30DeviceMergeSortBlockSortKernelINS2_10policy_hubIN6thrust24THRUST_300001_SM_1000_NS10device_ptrI6ulong2EEE9Policy600ES9_PNS0_8NullTypeES9_SD_j11sort_ulong2S8_SC_EEvbT0_T1_T2_T3_T4_PT6_PT7_T5_NS1_7vsmem_tE --------------------------
	.section	.nv.shared._ZN3cub18CUB_300001_SM_10006detail10merge_sort30DeviceMergeSortBlockSortKernelINS2_10policy_hubIN6thrust24THRUST_300001_SM_1000_NS10device_ptrI6ulong2EEE9Policy600ES9_PNS0_8NullTypeES9_SD_j11sort_ulong2S8_SC_EEvbT0_T1_T2_T3_T4_PT6_PT7_T5_NS1_7vsmem_tE,"aw",@nobits
	.sectionflags	@""
	.align	16
.nv.shared._ZN3cub18CUB_300001_SM_10006detail10merge_sort30DeviceMergeSortBlockSortKernelINS2_10policy_hubIN6thrust24THRUST_300001_SM_1000_NS10device_ptrI6ulong2EEE9Policy600ES9_PNS0_8NullTypeES9_SD_j11sort_ulong2S8_SC_EEvbT0_T1_T2_T3_T4_PT6_PT7_T5_NS1_7vsmem_tE:
	.zero		17424


//--------------------- .nv.constant0._ZN3cub18CUB_300001_SM_10006detail10merge_sort26DeviceMergeSortMergeKernelINS2_10policy_hubIN6thrust24THRUST_300001_SM_1000_NS10device_ptrI6ulong2EEE9Policy600ES9_PNS0_8NullTypeES9_SD_m11sort_ulong2S8_SC_EEvbT2_T3_T4_PT6_PT7_T5_PSH_SH_NS1_7vsmem_tE --------------------------
	.section	.nv.constant0._ZN3cub18CUB_300001_SM_10006detail10merge_sort26DeviceMergeSortMergeKernelINS2_10policy_hubIN6thrust24THRUST_300001_SM_1000_NS10device_ptrI6ulong2EEE9Policy600ES9_PNS0_8NullTypeES9_SD_m11sort_ulong2S8_SC_EEvbT2_T3_T4_PT6_PT7_T5_PSH_SH_NS1_7vsmem_tE,"a",@progbits
	.sectionflags	@""
	.align	4
.nv.constant0._ZN3cub18CUB_300001_SM_10006detail10merge_sort26DeviceMergeSortMergeKernelINS2_10policy_hubIN6thrust24THRUST_300001_SM_1000_NS10device_ptrI6ulong2EEE9Policy600ES9_PNS0_8NullTypeES9_SD_m11sort_ulong2S8_SC_EEvbT2_T3_T4_PT6_PT7_T5_PSH_SH_NS1_7vsmem_tE:
	.zero		976


//--------------------- .nv.constant0._ZN3cub18CUB_300001_SM_10006detail10merge_sort30DeviceMergeSortPartitionKernelIN6thrust24THRUST_300001_SM_1000_NS10device_ptrI6ulong2EEm11sort_ulong2S7_EEvbT_PT2_T0_SD_PSD_T1_SD_i --------------------------
	.section	.nv.constant0._ZN3cub18CUB_300001_SM_10006detail10merge_sort30DeviceMergeSortPartitionKernelIN6thrust24THRUST_300001_SM_1000_NS10device_ptrI6ulong2EEm11sort_ulong2S7_EEvbT_PT2_T0_SD_PSD_T1_SD_i,"a",@progbits
	.sectionflags	@""
	.align	4
.nv.constant0._ZN3cub18CUB_300001_SM_10006detail10merge_sort30DeviceMergeSortPartitionKernelIN6thrust24THRUST_300001_SM_1000_NS10device_ptrI6ulong2EEm11sort_ulong2S7_EEvbT_PT2_T0_SD_PSD_T1_SD_i:
	.zero		964


//--------------------- .nv.constant0._ZN3cub18CUB_300001_SM_10006detail10merge_sort30DeviceMergeSortBlockSortKernelINS2_10policy_hubIN6thrust24THRUST_300001_SM_1000_NS10device_ptrI6ulong2EEE9Policy600ES9_PNS0_8NullTypeES9_SD_m11sort_ulong2S8_SC_EEvbT0_T1_T2_T3_T4_PT6_PT7_T5_NS1_7vsmem_tE --------------------------
	.section	.nv.constant0._ZN3cub18CUB_300001_SM_10006detail10merge_sort30DeviceMergeSortBlockSortKernelINS2_10policy_hubIN6thrust24THRUST_300001_SM_1000_NS10device_ptrI6ulong2EEE9Policy600ES9_PNS0_8NullTypeES9_SD_m11sort_ulong2S8_SC_EEvbT0_T1_T2_T3_T4_PT6_PT7_T5_NS1_7vsmem_tE,"a",@progbits
	.sectionflags	@""
	.align	4
.nv.constant0._ZN3cub18CUB_300001_SM_10006detail10merge_sort30DeviceMergeSortBlockSortKernelINS2_10policy_hubIN6thrust24THRUST_300001_SM_1000_NS10device_ptrI6ulong2EEE9Policy600ES9_PNS0_8NullTypeES9_SD_m11sort_ulong2S8_SC_EEvbT0_T1_T2_T3_T4_PT6_PT7_T5_NS1_7vsmem_tE:
	.zero		976


//--------------------- .nv.constant0._ZN3cub18CUB_300001_SM_10006detail10merge_sort26DeviceMergeSortMergeKernelINS2_10policy_hubIN6thrust24THRUST_300001_SM_1000_NS10device_ptrI6ulong2EEE9Policy600ES9_PNS0_8NullTypeES9_SD_j11sort_ulong2S8_SC_EEvbT2_T3_T4_PT6_PT7_T5_PSH_SH_NS1_7vsmem_tE --------------------------
	.section	.nv.constant0._ZN3cub18CUB_300001_SM_10006detail10merge_sort26DeviceMergeSortMergeKernelINS2_10policy_hubIN6thrust24THRUST_300001_SM_1000_NS10device_ptrI6ulong2EEE9Policy600ES9_PNS0_8NullTypeES9_SD_j11sort_ulong2S8_SC_EEvbT2_T3_T4_PT6_PT7_T5_PSH_SH_NS1_7vsmem_tE,"a",@progbits
	.sectionflags	@""
	.align	4
.nv.constant0._ZN3cub18CUB_300001_SM_10006detail10merge_sort26DeviceMergeSortMergeKernelINS2_10policy_hubIN6thrust24THRUST_300001_SM_1000_NS10device_ptrI6ulong2EEE9Policy600ES9_PNS0_8NullTypeES9_SD_j11sort_ulong2S8_SC_EEvbT2_T3_T4_PT6_PT7_T5_PSH_SH_NS1_7vsmem_tE:
	.zero		976


//--------------------- .nv.constant0._ZN3cub18CUB_300001_SM_10006detail10merge_sort30DeviceMergeSortPartitionKernelIN6thrust24THRUST_300001_SM_1000_NS10device_ptrI6ulong2EEj11sort_ulong2S7_EEvbT_PT2_T0_SD_PSD_T1_SD_i --------------------------
	.section	.nv.constant0._ZN3cub18CUB_300001_SM_10006detail10merge_sort30DeviceMergeSortPartitionKernelIN6thrust24THRUST_300001_SM_1000_NS10device_ptrI6ulong2EEj11sort_ulong2S7_EEvbT_PT2_T0_SD_PSD_T1_SD_i,"a",@progbits
	.sectionflags	@""
	.align	4
.nv.constant0._ZN3cub18CUB_300001_SM_10006detail10merge_sort30DeviceMergeSortPartitionKernelIN6thrust24THRUST_300001_SM_1000_NS10device_ptrI6ulong2EEj11sort_ulong2S7_EEvbT_PT2_T0_SD_PSD_T1_SD_i:
	.zero		948


//--------------------- .nv.constant0._ZN3cub18CUB_300001_SM_10006detail10merge_sort30DeviceMergeSortBlockSortKernelINS2_10policy_hubIN6thrust24THRUST_300001_SM_1000_NS10device_ptrI6ulong2EEE9Policy600ES9_PNS0_8NullTypeES9_SD_j11sort_ulong2S8_SC_EEvbT0_T1_T2_T3_T4_PT6_PT7_T5_NS1_7vsmem_tE --------------------------
	.section	.nv.constant0._ZN3cub18CUB_300001_SM_10006detail10merge_sort30DeviceMergeSortBlockSortKernelINS2_10policy_hubIN6thrust24THRUST_300001_SM_1000_NS10device_ptrI6ulong2EEE9Policy600ES9_PNS0_8NullTypeES9_SD_j11sort_ulong2S8_SC_EEvbT0_T1_T2_T3_T4_PT6_PT7_T5_NS1_7vsmem_tE,"a",@progbits
	.sectionflags	@""
	.align	4
.nv.constant0._ZN3cub18CUB_300001_SM_10006detail10merge_sort30DeviceMergeSortBlockSortKernelINS2_10policy_hubIN6thrust24THRUST_300001_SM_1000_NS10device_ptrI6ulong2EEE9Policy600ES9_PNS0_8NullTypeES9_SD_j11sort_ulong2S8_SC_EEvbT0_T1_T2_T3_T4_PT6_PT7_T5_NS1_7vsmem_tE:
	.zero		976


//--------------------- .nv.constant0._ZN3cub18CUB_300001_SM_10006detail11EmptyKernelIvEEvv --------------------------
	.section	.nv.constant0._ZN3cub18CUB_300001_SM_10006detail11EmptyKernelIvEEvv,"a",@progbits
	.sectionflags	@""
	.align	4
.nv.constant0._ZN3cub18CUB_300001_SM_10006detail11EmptyKernelIvEEvv:
	.zero		896


//--------------------- SYMBOLS --------------------------

	.type		.nv.reservedSmem.offset0,@object
	.size		.nv.reservedSmem.offset0,0x4
	.type		.nv.reservedSmem.cap,@object
	.size		.nv.reservedSmem.cap,0x4
